//
// Generated by NVIDIA NVVM Compiler
//
// Compiler Build ID: CL-36424714
// Cuda compilation tools, release 13.0, V13.0.88
// Based on NVVM 20.0.0
//

.version 9.0
.target sm_100
.address_size 64

	// .globl	_ZN3cub18CUB_300001_SM_10006detail11EmptyKernelIvEEvv
.global .align 1 .b8 _ZN34_INTERNAL_6aa53726_4_k_cu_2cf8e89a4cuda3std3__45__cpo5beginE[1];
.global .align 1 .b8 _ZN34_INTERNAL_6aa53726_4_k_cu_2cf8e89a4cuda3std3__45__cpo3endE[1];
.global .align 1 .b8 _ZN34_INTERNAL_6aa53726_4_k_cu_2cf8e89a4cuda3std3__45__cpo6cbeginE[1];
.global .align 1 .b8 _ZN34_INTERNAL_6aa53726_4_k_cu_2cf8e89a4cuda3std3__45__cpo4cendE[1];
.global .align 1 .b8 _ZN34_INTERNAL_6aa53726_4_k_cu_2cf8e89a4cuda3std3__45__cpo6rbeginE[1];
.global .align 1 .b8 _ZN34_INTERNAL_6aa53726_4_k_cu_2cf8e89a4cuda3std3__45__cpo4rendE[1];
.global .align 1 .b8 _ZN34_INTERNAL_6aa53726_4_k_cu_2cf8e89a4cuda3std3__45__cpo7crbeginE[1];
.global .align 1 .b8 _ZN34_INTERNAL_6aa53726_4_k_cu_2cf8e89a4cuda3std3__45__cpo5crendE[1];
.global .align 1 .b8 _ZN34_INTERNAL_6aa53726_4_k_cu_2cf8e89a4cuda3std3__436_GLOBAL__N__6aa53726_4_k_cu_2cf8e89a6ignoreE[1];
.global .align 1 .b8 _ZN34_INTERNAL_6aa53726_4_k_cu_2cf8e89a4cuda3std3__419piecewise_constructE[1];
.global .align 1 .b8 _ZN34_INTERNAL_6aa53726_4_k_cu_2cf8e89a4cuda3std3__48in_placeE[1];
.global .align 1 .b8 _ZN34_INTERNAL_6aa53726_4_k_cu_2cf8e89a4cuda3std3__420unreachable_sentinelE[1];
.global .align 1 .b8 _ZN34_INTERNAL_6aa53726_4_k_cu_2cf8e89a4cuda3std3__47nulloptE[1];
.global .align 1 .b8 _ZN34_INTERNAL_6aa53726_4_k_cu_2cf8e89a4cuda3std3__48unexpectE[1];
.global .align 1 .b8 _ZN34_INTERNAL_6aa53726_4_k_cu_2cf8e89a4cuda3std6ranges3__45__cpo4swapE[1];
.global .align 1 .b8 _ZN34_INTERNAL_6aa53726_4_k_cu_2cf8e89a4cuda3std6ranges3__45__cpo9iter_moveE[1];
.global .align 1 .b8 _ZN34_INTERNAL_6aa53726_4_k_cu_2cf8e89a4cuda3std6ranges3__45__cpo5beginE[1];
.global .align 1 .b8 _ZN34_INTERNAL_6aa53726_4_k_cu_2cf8e89a4cuda3std6ranges3__45__cpo3endE[1];
.global .align 1 .b8 _ZN34_INTERNAL_6aa53726_4_k_cu_2cf8e89a4cuda3std6ranges3__45__cpo6cbeginE[1];
.global .align 1 .b8 _ZN34_INTERNAL_6aa53726_4_k_cu_2cf8e89a4cuda3std6ranges3__45__cpo4cendE[1];
.global .align 1 .b8 _ZN34_INTERNAL_6aa53726_4_k_cu_2cf8e89a4cuda3std6ranges3__45__cpo7advanceE[1];
.global .align 1 .b8 _ZN34_INTERNAL_6aa53726_4_k_cu_2cf8e89a4cuda3std6ranges3__45__cpo9iter_swapE[1];
.global .align 1 .b8 _ZN34_INTERNAL_6aa53726_4_k_cu_2cf8e89a4cuda3std6ranges3__45__cpo4nextE[1];
.global .align 1 .b8 _ZN34_INTERNAL_6aa53726_4_k_cu_2cf8e89a4cuda3std6ranges3__45__cpo4prevE[1];
.global .align 1 .b8 _ZN34_INTERNAL_6aa53726_4_k_cu_2cf8e89a4cuda3std6ranges3__45__cpo4dataE[1];
.global .align 1 .b8 _ZN34_INTERNAL_6aa53726_4_k_cu_2cf8e89a4cuda3std6ranges3__45__cpo5cdataE[1];
.global .align 1 .b8 _ZN34_INTERNAL_6aa53726_4_k_cu_2cf8e89a4cuda3std6ranges3__45__cpo4sizeE[1];
.global .align 1 .b8 _ZN34_INTERNAL_6aa53726_4_k_cu_2cf8e89a4cuda3std6ranges3__45__cpo5ssizeE[1];
.global .align 1 .b8 _ZN34_INTERNAL_6aa53726_4_k_cu_2cf8e89a4cuda3std6ranges3__45__cpo8distanceE[1];
.global .align 1 .b8 _ZN34_INTERNAL_6aa53726_4_k_cu_2cf8e89a6thrust24THRUST_300001_SM_1000_NS8cuda_cub3parE[1];
.global .align 1 .b8 _ZN34_INTERNAL_6aa53726_4_k_cu_2cf8e89a6thrust24THRUST_300001_SM_1000_NS8cuda_cub10par_nosyncE[1];
.global .align 1 .b8 _ZN34_INTERNAL_6aa53726_4_k_cu_2cf8e89a6thrust24THRUST_300001_SM_1000_NS6system6detail10sequential3seqE[1];
.global .align 1 .b8 _ZN34_INTERNAL_6aa53726_4_k_cu_2cf8e89a6thrust24THRUST_300001_SM_1000_NS6system3cpp3parE[1];
.global .align 1 .b8 _ZN34_INTERNAL_6aa53726_4_k_cu_2cf8e89a6thrust24THRUST_300001_SM_1000_NS12placeholders2_1E[1];
.global .align 1 .b8 _ZN34_INTERNAL_6aa53726_4_k_cu_2cf8e89a6thrust24THRUST_300001_SM_1000_NS12placeholders2_2E[1];
.global .align 1 .b8 _ZN34_INTERNAL_6aa53726_4_k_cu_2cf8e89a6thrust24THRUST_300001_SM_1000_NS12placeholders2_3E[1];
.global .align 1 .b8 _ZN34_INTERNAL_6aa53726_4_k_cu_2cf8e89a6thrust24THRUST_300001_SM_1000_NS12placeholders2_4E[1];
.global .align 1 .b8 _ZN34_INTERNAL_6aa53726_4_k_cu_2cf8e89a6thrust24THRUST_300001_SM_1000_NS12placeholders2_5E[1];
.global .align 1 .b8 _ZN34_INTERNAL_6aa53726_4_k_cu_2cf8e89a6thrust24THRUST_300001_SM_1000_NS12placeholders2_6E[1];
.global .align 1 .b8 _ZN34_INTERNAL_6aa53726_4_k_cu_2cf8e89a6thrust24THRUST_300001_SM_1000_NS12placeholders2_7E[1];
.global .align 1 .b8 _ZN34_INTERNAL_6aa53726_4_k_cu_2cf8e89a6thrust24THRUST_300001_SM_1000_NS12placeholders2_8E[1];
.global .align 1 .b8 _ZN34_INTERNAL_6aa53726_4_k_cu_2cf8e89a6thrust24THRUST_300001_SM_1000_NS12placeholders2_9E[1];
.global .align 1 .b8 _ZN34_INTERNAL_6aa53726_4_k_cu_2cf8e89a6thrust24THRUST_300001_SM_1000_NS12placeholders3_10E[1];
.global .align 1 .b8 _ZN34_INTERNAL_6aa53726_4_k_cu_2cf8e89a6thrust24THRUST_300001_SM_1000_NS3seqE[1];
.global .align 1 .b8 _ZN34_INTERNAL_6aa53726_4_k_cu_2cf8e89a6thrust24THRUST_300001_SM_1000_NS6deviceE[1];

.visible .entry _ZN3cub18CUB_300001_SM_10006detail11EmptyKernelIvEEvv()
{


	ret;

}
	// .globl	_ZN3cub18CUB_300001_SM_10006detail8for_each13static_kernelINS2_12policy_hub_t12policy_500_tEmN6thrust24THRUST_300001_SM_1000_NS8cuda_cub20__uninitialized_fill7functorINS7_10device_ptrIfEEfEEEEvT0_T1_
.visible .entry _ZN3cub18CUB_300001_SM_10006detail8for_each13static_kernelINS2_12policy_hub_t12policy_500_tEmN6thrust24THRUST_300001_SM_1000_NS8cuda_cub20__uninitialized_fill7functorINS7_10device_ptrIfEEfEEEEvT0_T1_(
	.param .u64 _ZN3cub18CUB_300001_SM_10006detail8for_each13static_kernelINS2_12policy_hub_t12policy_500_tEmN6thrust24THRUST_300001_SM_1000_NS8cuda_cub20__uninitialized_fill7functorINS7_10device_ptrIfEEfEEEEvT0_T1__param_0,
	.param .align 8 .b8 _ZN3cub18CUB_300001_SM_10006detail8for_each13static_kernelINS2_12policy_hub_t12policy_500_tEmN6thrust24THRUST_300001_SM_1000_NS8cuda_cub20__uninitialized_fill7functorINS7_10device_ptrIfEEfEEEEvT0_T1__param_1[16]
)
.maxntid 256
{
	.reg .pred 	%p<4>;
	.reg .b16 	%rs<5>;
	.reg .b32 	%r<10>;
	.reg .b32 	%f<3>;
	.reg .b64 	%rd<16>;

	ld.param.f32 	%f2, [_ZN3cub18CUB_300001_SM_10006detail8for_each13static_kernelINS2_12policy_hub_t12policy_500_tEmN6thrust24THRUST_300001_SM_1000_NS8cuda_cub20__uninitialized_fill7functorINS7_10device_ptrIfEEfEEEEvT0_T1__param_1+8];
	ld.param.u64 	%rd4, [_ZN3cub18CUB_300001_SM_10006detail8for_each13static_kernelINS2_12policy_hub_t12policy_500_tEmN6thrust24THRUST_300001_SM_1000_NS8cuda_cub20__uninitialized_fill7functorINS7_10device_ptrIfEEfEEEEvT0_T1__param_1];
	ld.param.u64 	%rd5, [_ZN3cub18CUB_300001_SM_10006detail8for_each13static_kernelINS2_12policy_hub_t12policy_500_tEmN6thrust24THRUST_300001_SM_1000_NS8cuda_cub20__uninitialized_fill7functorINS7_10device_ptrIfEEfEEEEvT0_T1__param_0];
	mov.u32 	%r7, %ctaid.x;
	mul.wide.u32 	%rd1, %r7, 512;
	sub.s64 	%rd2, %rd5, %rd1;
	setp.lt.u64 	%p1, %rd2, 512;
	@%p1 bra 	$L__BB1_2;
	mov.u32 	%r9, %tid.x;
	cvta.to.global.u64 	%rd11, %rd4;
	cvt.u64.u32 	%rd12, %r9;
	add.s64 	%rd13, %rd1, %rd12;
	shl.b64 	%rd14, %rd13, 2;
	add.s64 	%rd15, %rd11, %rd14;
	st.global.f32 	[%rd15], %f2;
	st.global.f32 	[%rd15+1024], %f2;
	bra.uni 	$L__BB1_6;
$L__BB1_2:
	cvta.to.global.u64 	%rd6, %rd4;
	mov.u32 	%r1, %tid.x;
	cvt.u64.u32 	%rd7, %r1;
	setp.le.u64 	%p2, %rd2, %rd7;
	add.s64 	%rd8, %rd1, %rd7;
	shl.b64 	%rd9, %rd8, 2;
	add.s64 	%rd3, %rd6, %rd9;
	@%p2 bra 	$L__BB1_4;
	st.global.f32 	[%rd3], %f2;
$L__BB1_4:
	add.s32 	%r8, %r1, 256;
	cvt.u64.u32 	%rd10, %r8;
	setp.le.u64 	%p3, %rd2, %rd10;
	@%p3 bra 	$L__BB1_6;
	st.global.f32 	[%rd3+1024], %f2;
$L__BB1_6:
	ret;

}
	// .globl	_ZN3cub18CUB_300001_SM_10006detail8for_each13static_kernelINS2_12policy_hub_t12policy_500_tEmN6thrust24THRUST_300001_SM_1000_NS8cuda_cub20__uninitialized_fill7functorINS7_10device_ptrIiEEiEEEEvT0_T1_
.visible .entry _ZN3cub18CUB_300001_SM_10006detail8for_each13static_kernelINS2_12policy_hub_t12policy_500_tEmN6thrust24THRUST_300001_SM_1000_NS8cuda_cub20__uninitialized_fill7functorINS7_10device_ptrIiEEiEEEEvT0_T1_(
	.param .u64 _ZN3cub18CUB_300001_SM_10006detail8for_each13static_kernelINS2_12policy_hub_t12policy_500_tEmN6thrust24THRUST_300001_SM_1000_NS8cuda_cub20__uninitialized_fill7functorINS7_10device_ptrIiEEiEEEEvT0_T1__param_0,
	.param .align 8 .b8 _ZN3cub18CUB_300001_SM_10006detail8for_each13static_kernelINS2_12policy_hub_t12policy_500_tEmN6thrust24THRUST_300001_SM_1000_NS8cuda_cub20__uninitialized_fill7functorINS7_10device_ptrIiEEiEEEEvT0_T1__param_1[16]
)
.maxntid 256
{
	.reg .pred 	%p<4>;
	.reg .b16 	%rs<5>;
	.reg .b32 	%r<12>;
	.reg .b64 	%rd<16>;

	ld.param.u32 	%r3, [_ZN3cub18CUB_300001_SM_10006detail8for_each13static_kernelINS2_12policy_hub_t12policy_500_tEmN6thrust24THRUST_300001_SM_1000_NS8cuda_cub20__uninitialized_fill7functorINS7_10device_ptrIiEEiEEEEvT0_T1__param_1+8];
	ld.param.u64 	%rd4, [_ZN3cub18CUB_300001_SM_10006detail8for_each13static_kernelINS2_12policy_hub_t12policy_500_tEmN6thrust24THRUST_300001_SM_1000_NS8cuda_cub20__uninitialized_fill7functorINS7_10device_ptrIiEEiEEEEvT0_T1__param_1];
	ld.param.u64 	%rd5, [_ZN3cub18CUB_300001_SM_10006detail8for_each13static_kernelINS2_12policy_hub_t12policy_500_tEmN6thrust24THRUST_300001_SM_1000_NS8cuda_cub20__uninitialized_fill7functorINS7_10device_ptrIiEEiEEEEvT0_T1__param_0];
	mov.u32 	%r9, %ctaid.x;
	mul.wide.u32 	%rd1, %r9, 512;
	sub.s64 	%rd2, %rd5, %rd1;
	setp.lt.u64 	%p1, %rd2, 512;
	@%p1 bra 	$L__BB2_2;
	mov.u32 	%r11, %tid.x;
	cvta.to.global.u64 	%rd11, %rd4;
	cvt.u64.u32 	%rd12, %r11;
	add.s64 	%rd13, %rd1, %rd12;
	shl.b64 	%rd14, %rd13, 2;
	add.s64 	%rd15, %rd11, %rd14;
	st.global.u32 	[%rd15], %r3;
	st.global.u32 	[%rd15+1024], %r3;
	bra.uni 	$L__BB2_6;
$L__BB2_2:
	cvta.to.global.u64 	%rd6, %rd4;
	mov.u32 	%r2, %tid.x;
	cvt.u64.u32 	%rd7, %r2;
	setp.le.u64 	%p2, %rd2, %rd7;
	add.s64 	%rd8, %rd1, %rd7;
	shl.b64 	%rd9, %rd8, 2;
	add.s64 	%rd3, %rd6, %rd9;
	@%p2 bra 	$L__BB2_4;
	st.global.u32 	[%rd3], %r3;
$L__BB2_4:
	add.s32 	%r10, %r2, 256;
	cvt.u64.u32 	%rd10, %r10;
	setp.le.u64 	%p3, %rd2, %rd10;
	@%p3 bra 	$L__BB2_6;
	st.global.u32 	[%rd3+1024], %r3;
$L__BB2_6:
	ret;

}
	// .globl	_ZN3cub18CUB_300001_SM_10006detail8for_each13static_kernelINS2_12policy_hub_t12policy_500_tElN6thrust24THRUST_300001_SM_1000_NS8cuda_cub10__tabulate7functorINS7_6detail15normal_iteratorINS7_10device_ptrIiEEEENS7_6system6detail7generic6detail22compute_sequence_valueIivEElEEEEvT0_T1_
.visible .entry _ZN3cub18CUB_300001_SM_10006detail8for_each13static_kernelINS2_12policy_hub_t12policy_500_tElN6thrust24THRUST_300001_SM_1000_NS8cuda_cub10__tabulate7functorINS7_6detail15normal_iteratorINS7_10device_ptrIiEEEENS7_6system6detail7generic6detail22compute_sequence_valueIivEElEEEEvT0_T1_(
	.param .u64 _ZN3cub18CUB_300001_SM_10006detail8for_each13static_kernelINS2_12policy_hub_t12policy_500_tElN6thrust24THRUST_300001_SM_1000_NS8cuda_cub10__tabulate7functorINS7_6detail15normal_iteratorINS7_10device_ptrIiEEEENS7_6system6detail7generic6detail22compute_sequence_valueIivEElEEEEvT0_T1__param_0,
	.param .align 8 .b8 _ZN3cub18CUB_300001_SM_10006detail8for_each13static_kernelINS2_12policy_hub_t12policy_500_tElN6thrust24THRUST_300001_SM_1000_NS8cuda_cub10__tabulate7functorINS7_6detail15normal_iteratorINS7_10device_ptrIiEEEENS7_6system6detail7generic6detail22compute_sequence_valueIivEElEEEEvT0_T1__param_1[16]
)
.maxntid 256
{
	.reg .pred 	%p<4>;
	.reg .b32 	%r<18>;
	.reg .b64 	%rd<20>;

	ld.param.u64 	%rd7, [_ZN3cub18CUB_300001_SM_10006detail8for_each13static_kernelINS2_12policy_hub_t12policy_500_tElN6thrust24THRUST_300001_SM_1000_NS8cuda_cub10__tabulate7functorINS7_6detail15normal_iteratorINS7_10device_ptrIiEEEENS7_6system6detail7generic6detail22compute_sequence_valueIivEElEEEEvT0_T1__param_1];
	ld.param.u64 	%rd8, [_ZN3cub18CUB_300001_SM_10006detail8for_each13static_kernelINS2_12policy_hub_t12policy_500_tElN6thrust24THRUST_300001_SM_1000_NS8cuda_cub10__tabulate7functorINS7_6detail15normal_iteratorINS7_10device_ptrIiEEEENS7_6system6detail7generic6detail22compute_sequence_valueIivEElEEEEvT0_T1__param_0];
	ld.param.v2.u32 	{%r3, %r4}, [_ZN3cub18CUB_300001_SM_10006detail8for_each13static_kernelINS2_12policy_hub_t12policy_500_tElN6thrust24THRUST_300001_SM_1000_NS8cuda_cub10__tabulate7functorINS7_6detail15normal_iteratorINS7_10device_ptrIiEEEENS7_6system6detail7generic6detail22compute_sequence_valueIivEElEEEEvT0_T1__param_1+8];
	mov.u32 	%r5, %ctaid.x;
	mul.wide.u32 	%rd1, %r5, 512;
	sub.s64 	%rd2, %rd8, %rd1;
	setp.lt.s64 	%p1, %rd2, 512;
	@%p1 bra 	$L__BB3_2;
	mov.u32 	%r13, %tid.x;
	cvta.to.global.u64 	%rd15, %rd7;
	cvt.u64.u32 	%rd16, %r13;
	add.s64 	%rd17, %rd1, %rd16;
	cvt.u32.u64 	%r14, %rd17;
	mad.lo.s32 	%r15, %r4, %r14, %r3;
	shl.b64 	%rd18, %rd17, 2;
	add.s64 	%rd19, %rd15, %rd18;
	st.global.u32 	[%rd19], %r15;
	add.s32 	%r16, %r14, 256;
	mad.lo.s32 	%r17, %r4, %r16, %r3;
	st.global.u32 	[%rd19+1024], %r17;
	bra.uni 	$L__BB3_6;
$L__BB3_2:
	cvta.to.global.u64 	%rd3, %rd7;
	mov.u32 	%r6, %tid.x;
	cvt.s64.s32 	%rd4, %rd2;
	cvt.u64.u32 	%rd5, %r6;
	setp.le.s64 	%p2, %rd4, %rd5;
	@%p2 bra 	$L__BB3_4;
	add.s64 	%rd9, %rd1, %rd5;
	cvt.u32.u64 	%r7, %rd9;
	mad.lo.s32 	%r8, %r4, %r7, %r3;
	shl.b64 	%rd10, %rd9, 2;
	add.s64 	%rd11, %rd3, %rd10;
	st.global.u32 	[%rd11], %r8;
$L__BB3_4:
	cvt.u32.u64 	%r9, %rd5;
	add.s32 	%r10, %r9, 256;
	cvt.u64.u32 	%rd6, %r10;
	setp.le.s64 	%p3, %rd4, %rd6;
	@%p3 bra 	$L__BB3_6;
	add.s64 	%rd12, %rd1, %rd6;
	shl.b64 	%rd13, %rd12, 2;
	cvt.u32.u64 	%r11, %rd12;
	mad.lo.s32 	%r12, %r4, %r11, %r3;
	add.s64 	%rd14, %rd13, %rd3;
	st.global.u32 	[%rd14], %r12;
$L__BB3_6:
	ret;

}
	// .globl	_ZN3cub18CUB_300001_SM_10006detail9transform16transform_kernelINS2_10policy_hubILb1EN4cuda3std3__45tupleIJN6thrust24THRUST_300001_SM_1000_NS12zip_iteratorINS8_IJNSA_6detail15normal_iteratorINSA_10device_ptrIfEEEESG_NSD_INSE_IiEEEEEEEEEEEEE10policy1000Ei11SumAndCountNSB_INS8_IJSG_SI_EEEEEJSK_EEEvT0_iT1_T2_DpNS2_10kernel_argIT3_EE
.visible .entry _ZN3cub18CUB_300001_SM_10006detail9transform16transform_kernelINS2_10policy_hubILb1EN4cuda3std3__45tupleIJN6thrust24THRUST_300001_SM_1000_NS12zip_iteratorINS8_IJNSA_6detail15normal_iteratorINSA_10device_ptrIfEEEESG_NSD_INSE_IiEEEEEEEEEEEEE10policy1000Ei11SumAndCountNSB_INS8_IJSG_SI_EEEEEJSK_EEEvT0_iT1_T2_DpNS2_10kernel_argIT3_EE(
	.param .u32 _ZN3cub18CUB_300001_SM_10006detail9transform16transform_kernelINS2_10policy_hubILb1EN4cuda3std3__45tupleIJN6thrust24THRUST_300001_SM_1000_NS12zip_iteratorINS8_IJNSA_6detail15normal_iteratorINSA_10device_ptrIfEEEESG_NSD_INSE_IiEEEEEEEEEEEEE10policy1000Ei11SumAndCountNSB_INS8_IJSG_SI_EEEEEJSK_EEEvT0_iT1_T2_DpNS2_10kernel_argIT3_EE_param_0,
	.param .u32 _ZN3cub18CUB_300001_SM_10006detail9transform16transform_kernelINS2_10policy_hubILb1EN4cuda3std3__45tupleIJN6thrust24THRUST_300001_SM_1000_NS12zip_iteratorINS8_IJNSA_6detail15normal_iteratorINSA_10device_ptrIfEEEESG_NSD_INSE_IiEEEEEEEEEEEEE10policy1000Ei11SumAndCountNSB_INS8_IJSG_SI_EEEEEJSK_EEEvT0_iT1_T2_DpNS2_10kernel_argIT3_EE_param_1,
	.param .align 8 .b8 _ZN3cub18CUB_300001_SM_10006detail9transform16transform_kernelINS2_10policy_hubILb1EN4cuda3std3__45tupleIJN6thrust24THRUST_300001_SM_1000_NS12zip_iteratorINS8_IJNSA_6detail15normal_iteratorINSA_10device_ptrIfEEEESG_NSD_INSE_IiEEEEEEEEEEEEE10policy1000Ei11SumAndCountNSB_INS8_IJSG_SI_EEEEEJSK_EEEvT0_iT1_T2_DpNS2_10kernel_argIT3_EE_param_2[24],
	.param .align 8 .b8 _ZN3cub18CUB_300001_SM_10006detail9transform16transform_kernelINS2_10policy_hubILb1EN4cuda3std3__45tupleIJN6thrust24THRUST_300001_SM_1000_NS12zip_iteratorINS8_IJNSA_6detail15normal_iteratorINSA_10device_ptrIfEEEESG_NSD_INSE_IiEEEEEEEEEEEEE10policy1000Ei11SumAndCountNSB_INS8_IJSG_SI_EEEEEJSK_EEEvT0_iT1_T2_DpNS2_10kernel_argIT3_EE_param_3[16],
	.param .align 8 .b8 _ZN3cub18CUB_300001_SM_10006detail9transform16transform_kernelINS2_10policy_hubILb1EN4cuda3std3__45tupleIJN6thrust24THRUST_300001_SM_1000_NS12zip_iteratorINS8_IJNSA_6detail15normal_iteratorINSA_10device_ptrIfEEEESG_NSD_INSE_IiEEEEEEEEEEEEE10policy1000Ei11SumAndCountNSB_INS8_IJSG_SI_EEEEEJSK_EEEvT0_iT1_T2_DpNS2_10kernel_argIT3_EE_param_4[24]
)
.maxntid 128
{
	.reg .pred 	%p<70>;
	.reg .b32 	%r<254>;
	.reg .b32 	%f<270>;
	.reg .b64 	%rd<116>;

	ld.param.u32 	%r1, [_ZN3cub18CUB_300001_SM_10006detail9transform16transform_kernelINS2_10policy_hubILb1EN4cuda3std3__45tupleIJN6thrust24THRUST_300001_SM_1000_NS12zip_iteratorINS8_IJNSA_6detail15normal_iteratorINSA_10device_ptrIfEEEESG_NSD_INSE_IiEEEEEEEEEEEEE10policy1000Ei11SumAndCountNSB_INS8_IJSG_SI_EEEEEJSK_EEEvT0_iT1_T2_DpNS2_10kernel_argIT3_EE_param_2+16];
	ld.param.f32 	%f1, [_ZN3cub18CUB_300001_SM_10006detail9transform16transform_kernelINS2_10policy_hubILb1EN4cuda3std3__45tupleIJN6thrust24THRUST_300001_SM_1000_NS12zip_iteratorINS8_IJNSA_6detail15normal_iteratorINSA_10device_ptrIfEEEESG_NSD_INSE_IiEEEEEEEEEEEEE10policy1000Ei11SumAndCountNSB_INS8_IJSG_SI_EEEEEJSK_EEEvT0_iT1_T2_DpNS2_10kernel_argIT3_EE_param_2+20];
	ld.param.u32 	%r137, [_ZN3cub18CUB_300001_SM_10006detail9transform16transform_kernelINS2_10policy_hubILb1EN4cuda3std3__45tupleIJN6thrust24THRUST_300001_SM_1000_NS12zip_iteratorINS8_IJNSA_6detail15normal_iteratorINSA_10device_ptrIfEEEESG_NSD_INSE_IiEEEEEEEEEEEEE10policy1000Ei11SumAndCountNSB_INS8_IJSG_SI_EEEEEJSK_EEEvT0_iT1_T2_DpNS2_10kernel_argIT3_EE_param_0];
	ld.param.u64 	%rd24, [_ZN3cub18CUB_300001_SM_10006detail9transform16transform_kernelINS2_10policy_hubILb1EN4cuda3std3__45tupleIJN6thrust24THRUST_300001_SM_1000_NS12zip_iteratorINS8_IJNSA_6detail15normal_iteratorINSA_10device_ptrIfEEEESG_NSD_INSE_IiEEEEEEEEEEEEE10policy1000Ei11SumAndCountNSB_INS8_IJSG_SI_EEEEEJSK_EEEvT0_iT1_T2_DpNS2_10kernel_argIT3_EE_param_4+16];
	ld.param.u64 	%rd25, [_ZN3cub18CUB_300001_SM_10006detail9transform16transform_kernelINS2_10policy_hubILb1EN4cuda3std3__45tupleIJN6thrust24THRUST_300001_SM_1000_NS12zip_iteratorINS8_IJNSA_6detail15normal_iteratorINSA_10device_ptrIfEEEESG_NSD_INSE_IiEEEEEEEEEEEEE10policy1000Ei11SumAndCountNSB_INS8_IJSG_SI_EEEEEJSK_EEEvT0_iT1_T2_DpNS2_10kernel_argIT3_EE_param_4+8];
	ld.param.u64 	%rd26, [_ZN3cub18CUB_300001_SM_10006detail9transform16transform_kernelINS2_10policy_hubILb1EN4cuda3std3__45tupleIJN6thrust24THRUST_300001_SM_1000_NS12zip_iteratorINS8_IJNSA_6detail15normal_iteratorINSA_10device_ptrIfEEEESG_NSD_INSE_IiEEEEEEEEEEEEE10policy1000Ei11SumAndCountNSB_INS8_IJSG_SI_EEEEEJSK_EEEvT0_iT1_T2_DpNS2_10kernel_argIT3_EE_param_4];
	ld.param.u64 	%rd27, [_ZN3cub18CUB_300001_SM_10006detail9transform16transform_kernelINS2_10policy_hubILb1EN4cuda3std3__45tupleIJN6thrust24THRUST_300001_SM_1000_NS12zip_iteratorINS8_IJNSA_6detail15normal_iteratorINSA_10device_ptrIfEEEESG_NSD_INSE_IiEEEEEEEEEEEEE10policy1000Ei11SumAndCountNSB_INS8_IJSG_SI_EEEEEJSK_EEEvT0_iT1_T2_DpNS2_10kernel_argIT3_EE_param_3+8];
	ld.param.u64 	%rd28, [_ZN3cub18CUB_300001_SM_10006detail9transform16transform_kernelINS2_10policy_hubILb1EN4cuda3std3__45tupleIJN6thrust24THRUST_300001_SM_1000_NS12zip_iteratorINS8_IJNSA_6detail15normal_iteratorINSA_10device_ptrIfEEEESG_NSD_INSE_IiEEEEEEEEEEEEE10policy1000Ei11SumAndCountNSB_INS8_IJSG_SI_EEEEEJSK_EEEvT0_iT1_T2_DpNS2_10kernel_argIT3_EE_param_3];
	ld.param.u64 	%rd29, [_ZN3cub18CUB_300001_SM_10006detail9transform16transform_kernelINS2_10policy_hubILb1EN4cuda3std3__45tupleIJN6thrust24THRUST_300001_SM_1000_NS12zip_iteratorINS8_IJNSA_6detail15normal_iteratorINSA_10device_ptrIfEEEESG_NSD_INSE_IiEEEEEEEEEEEEE10policy1000Ei11SumAndCountNSB_INS8_IJSG_SI_EEEEEJSK_EEEvT0_iT1_T2_DpNS2_10kernel_argIT3_EE_param_2+8];
	ld.param.u64 	%rd30, [_ZN3cub18CUB_300001_SM_10006detail9transform16transform_kernelINS2_10policy_hubILb1EN4cuda3std3__45tupleIJN6thrust24THRUST_300001_SM_1000_NS12zip_iteratorINS8_IJNSA_6detail15normal_iteratorINSA_10device_ptrIfEEEESG_NSD_INSE_IiEEEEEEEEEEEEE10policy1000Ei11SumAndCountNSB_INS8_IJSG_SI_EEEEEJSK_EEEvT0_iT1_T2_DpNS2_10kernel_argIT3_EE_param_2];
	ld.param.u32 	%r136, [_ZN3cub18CUB_300001_SM_10006detail9transform16transform_kernelINS2_10policy_hubILb1EN4cuda3std3__45tupleIJN6thrust24THRUST_300001_SM_1000_NS12zip_iteratorINS8_IJNSA_6detail15normal_iteratorINSA_10device_ptrIfEEEESG_NSD_INSE_IiEEEEEEEEEEEEE10policy1000Ei11SumAndCountNSB_INS8_IJSG_SI_EEEEEJSK_EEEvT0_iT1_T2_DpNS2_10kernel_argIT3_EE_param_1];
	cvta.to.global.u64 	%rd1, %rd30;
	cvta.to.global.u64 	%rd2, %rd29;
	cvta.to.global.u64 	%rd31, %rd28;
	cvta.to.global.u64 	%rd32, %rd27;
	cvta.to.global.u64 	%rd33, %rd26;
	cvta.to.global.u64 	%rd34, %rd25;
	cvta.to.global.u64 	%rd35, %rd24;
	shl.b32 	%r138, %r136, 7;
	mov.u32 	%r139, %ctaid.x;
	mul.lo.s32 	%r140, %r138, %r139;
	sub.s32 	%r141, %r137, %r140;
	min.s32 	%r2, %r138, %r141;
	mul.wide.s32 	%rd36, %r140, 4;
	add.s64 	%rd3, %rd33, %rd36;
	add.s64 	%rd4, %rd34, %rd36;
	add.s64 	%rd5, %rd35, %rd36;
	add.s64 	%rd6, %rd31, %rd36;
	add.s64 	%rd7, %rd32, %rd36;
	setp.gt.s32 	%p1, %r138, %r141;
	@%p1 bra 	$L__BB4_56;
	setp.lt.s32 	%p2, %r136, 1;
	@%p2 bra 	$L__BB4_118;
	mov.u32 	%r3, %tid.x;
	setp.lt.s32 	%p3, %r1, 1;
	@%p3 bra 	$L__BB4_45;
	and.b32  	%r4, %r1, 7;
	add.s32 	%r5, %r4, -1;
	and.b32  	%r6, %r1, 3;
	and.b32  	%r7, %r1, 2147483640;
	and.b32  	%r8, %r1, 1;
	mov.b32 	%r192, 0;
$L__BB4_4:
	setp.lt.u32 	%p12, %r1, 8;
	shl.b32 	%r172, %r192, 7;
	add.s32 	%r10, %r172, %r3;
	mul.wide.s32 	%rd62, %r10, 4;
	add.s64 	%rd63, %rd3, %rd62;
	add.s64 	%rd64, %rd4, %rd62;
	add.s64 	%rd65, %rd5, %rd62;
	ld.global.f32 	%f2, [%rd63];
	ld.global.u32 	%r195, [%rd65];
	ld.global.f32 	%f227, [%rd64];
	mov.b32 	%r211, 0;
	@%p12 bra 	$L__BB4_23;
	mov.b32 	%r193, 0;
$L__BB4_6:
	.pragma "nounroll";
	mul.wide.u32 	%rd66, %r193, 4;
	add.s64 	%rd8, %rd1, %rd66;
	ld.global.f32 	%f96, [%rd8];
	sub.f32 	%f97, %f96, %f2;
	abs.f32 	%f98, %f97;
	setp.geu.f32 	%p13, %f98, %f1;
	add.s64 	%rd9, %rd2, %rd66;
	@%p13 bra 	$L__BB4_8;
	ld.global.f32 	%f99, [%rd9];
	add.f32 	%f227, %f227, %f99;
	add.s32 	%r195, %r195, 1;
$L__BB4_8:
	ld.global.f32 	%f100, [%rd8+4];
	sub.f32 	%f101, %f100, %f2;
	abs.f32 	%f102, %f101;
	setp.geu.f32 	%p14, %f102, %f1;
	@%p14 bra 	$L__BB4_10;
	ld.global.f32 	%f103, [%rd9+4];
	add.f32 	%f227, %f227, %f103;
	add.s32 	%r195, %r195, 1;
$L__BB4_10:
	ld.global.f32 	%f104, [%rd8+8];
	sub.f32 	%f105, %f104, %f2;
	abs.f32 	%f106, %f105;
	setp.geu.f32 	%p15, %f106, %f1;
	@%p15 bra 	$L__BB4_12;
	ld.global.f32 	%f107, [%rd9+8];
	add.f32 	%f227, %f227, %f107;
	add.s32 	%r195, %r195, 1;
$L__BB4_12:
	ld.global.f32 	%f108, [%rd8+12];
	sub.f32 	%f109, %f108, %f2;
	abs.f32 	%f110, %f109;
	setp.geu.f32 	%p16, %f110, %f1;
	@%p16 bra 	$L__BB4_14;
	ld.global.f32 	%f111, [%rd9+12];
	add.f32 	%f227, %f227, %f111;
	add.s32 	%r195, %r195, 1;
$L__BB4_14:
	ld.global.f32 	%f112, [%rd8+16];
	sub.f32 	%f113, %f112, %f2;
	abs.f32 	%f114, %f113;
	setp.geu.f32 	%p17, %f114, %f1;
	@%p17 bra 	$L__BB4_16;
	ld.global.f32 	%f115, [%rd9+16];
	add.f32 	%f227, %f227, %f115;
	add.s32 	%r195, %r195, 1;
$L__BB4_16:
	ld.global.f32 	%f116, [%rd8+20];
	sub.f32 	%f117, %f116, %f2;
	abs.f32 	%f118, %f117;
	setp.geu.f32 	%p18, %f118, %f1;
	@%p18 bra 	$L__BB4_18;
	ld.global.f32 	%f119, [%rd9+20];
	add.f32 	%f227, %f227, %f119;
	add.s32 	%r195, %r195, 1;
$L__BB4_18:
	ld.global.f32 	%f120, [%rd8+24];
	sub.f32 	%f121, %f120, %f2;
	abs.f32 	%f122, %f121;
	setp.geu.f32 	%p19, %f122, %f1;
	@%p19 bra 	$L__BB4_20;
	ld.global.f32 	%f123, [%rd9+24];
	add.f32 	%f227, %f227, %f123;
	add.s32 	%r195, %r195, 1;
$L__BB4_20:
	ld.global.f32 	%f124, [%rd8+28];
	sub.f32 	%f125, %f124, %f2;
	abs.f32 	%f126, %f125;
	setp.geu.f32 	%p20, %f126, %f1;
	@%p20 bra 	$L__BB4_22;
	ld.global.f32 	%f127, [%rd9+28];
	add.f32 	%f227, %f227, %f127;
	add.s32 	%r195, %r195, 1;
$L__BB4_22:
	add.s32 	%r193, %r193, 8;
	setp.ne.s32 	%p21, %r193, %r7;
	mov.u32 	%r211, %r7;
	@%p21 bra 	$L__BB4_6;
$L__BB4_23:
	setp.eq.s32 	%p22, %r4, 0;
	@%p22 bra 	$L__BB4_44;
	setp.lt.u32 	%p23, %r5, 3;
	@%p23 bra 	$L__BB4_34;
	mul.wide.u32 	%rd67, %r211, 4;
	add.s64 	%rd10, %rd1, %rd67;
	ld.global.f32 	%f129, [%rd10];
	sub.f32 	%f130, %f129, %f2;
	abs.f32 	%f131, %f130;
	setp.geu.f32 	%p24, %f131, %f1;
	add.s64 	%rd11, %rd2, %rd67;
	@%p24 bra 	$L__BB4_27;
	ld.global.f32 	%f132, [%rd11];
	add.f32 	%f227, %f227, %f132;
	add.s32 	%r195, %r195, 1;
$L__BB4_27:
	ld.global.f32 	%f133, [%rd10+4];
	sub.f32 	%f134, %f133, %f2;
	abs.f32 	%f135, %f134;
	setp.geu.f32 	%p25, %f135, %f1;
	@%p25 bra 	$L__BB4_29;
	ld.global.f32 	%f136, [%rd11+4];
	add.f32 	%f227, %f227, %f136;
	add.s32 	%r195, %r195, 1;
$L__BB4_29:
	ld.global.f32 	%f137, [%rd10+8];
	sub.f32 	%f138, %f137, %f2;
	abs.f32 	%f139, %f138;
	setp.geu.f32 	%p26, %f139, %f1;
	@%p26 bra 	$L__BB4_31;
	ld.global.f32 	%f140, [%rd11+8];
	add.f32 	%f227, %f227, %f140;
	add.s32 	%r195, %r195, 1;
$L__BB4_31:
	ld.global.f32 	%f141, [%rd10+12];
	sub.f32 	%f142, %f141, %f2;
	abs.f32 	%f143, %f142;
	setp.geu.f32 	%p27, %f143, %f1;
	@%p27 bra 	$L__BB4_33;
	ld.global.f32 	%f144, [%rd11+12];
	add.f32 	%f227, %f227, %f144;
	add.s32 	%r195, %r195, 1;
$L__BB4_33:
	add.s32 	%r211, %r211, 4;
$L__BB4_34:
	setp.eq.s32 	%p28, %r6, 0;
	@%p28 bra 	$L__BB4_44;
	setp.eq.s32 	%p29, %r6, 1;
	@%p29 bra 	$L__BB4_41;
	mul.wide.u32 	%rd68, %r211, 4;
	add.s64 	%rd12, %rd1, %rd68;
	ld.global.f32 	%f146, [%rd12];
	sub.f32 	%f147, %f146, %f2;
	abs.f32 	%f148, %f147;
	setp.geu.f32 	%p30, %f148, %f1;
	add.s64 	%rd13, %rd2, %rd68;
	@%p30 bra 	$L__BB4_38;
	ld.global.f32 	%f149, [%rd13];
	add.f32 	%f227, %f227, %f149;
	add.s32 	%r195, %r195, 1;
$L__BB4_38:
	ld.global.f32 	%f150, [%rd12+4];
	sub.f32 	%f151, %f150, %f2;
	abs.f32 	%f152, %f151;
	setp.geu.f32 	%p31, %f152, %f1;
	@%p31 bra 	$L__BB4_40;
	ld.global.f32 	%f153, [%rd13+4];
	add.f32 	%f227, %f227, %f153;
	add.s32 	%r195, %r195, 1;
$L__BB4_40:
	add.s32 	%r211, %r211, 2;
$L__BB4_41:
	setp.eq.s32 	%p32, %r8, 0;
	@%p32 bra 	$L__BB4_44;
	mul.wide.u32 	%rd69, %r211, 4;
	add.s64 	%rd70, %rd1, %rd69;
	ld.global.f32 	%f154, [%rd70];
	sub.f32 	%f155, %f154, %f2;
	abs.f32 	%f156, %f155;
	setp.geu.f32 	%p33, %f156, %f1;
	@%p33 bra 	$L__BB4_44;
	add.s64 	%rd72, %rd2, %rd69;
	ld.global.f32 	%f157, [%rd72];
	add.f32 	%f227, %f227, %f157;
	add.s32 	%r195, %r195, 1;
$L__BB4_44:
	mul.wide.s32 	%rd73, %r10, 4;
	add.s64 	%rd74, %rd6, %rd73;
	add.s64 	%rd75, %rd7, %rd73;
	st.global.f32 	[%rd74], %f227;
	st.global.u32 	[%rd75], %r195;
	add.s32 	%r192, %r192, 1;
	setp.eq.s32 	%p34, %r192, %r136;
	@%p34 bra 	$L__BB4_118;
	bra.uni 	$L__BB4_4;
$L__BB4_45:
	and.b32  	%r57, %r136, 7;
	setp.lt.u32 	%p4, %r136, 8;
	mov.b32 	%r251, 0;
	@%p4 bra 	$L__BB4_48;
	and.b32  	%r251, %r136, 2147483640;
	mov.b32 	%r246, 0;
$L__BB4_47:
	.pragma "nounroll";
	shl.b32 	%r144, %r246, 7;
	add.s32 	%r145, %r144, %r3;
	mul.wide.u32 	%rd37, %r145, 4;
	add.s64 	%rd38, %rd4, %rd37;
	add.s64 	%rd39, %rd5, %rd37;
	ld.global.u32 	%r146, [%rd39];
	ld.global.f32 	%f80, [%rd38];
	add.s64 	%rd40, %rd6, %rd37;
	add.s64 	%rd41, %rd7, %rd37;
	st.global.f32 	[%rd40], %f80;
	st.global.u32 	[%rd41], %r146;
	add.s32 	%r147, %r145, 128;
	mul.wide.s32 	%rd42, %r147, 4;
	add.s64 	%rd43, %rd4, %rd42;
	add.s64 	%rd44, %rd5, %rd42;
	ld.global.u32 	%r148, [%rd44];
	ld.global.f32 	%f81, [%rd43];
	add.s64 	%rd45, %rd6, %rd42;
	add.s64 	%rd46, %rd7, %rd42;
	st.global.f32 	[%rd45], %f81;
	st.global.u32 	[%rd46], %r148;
	ld.global.u32 	%r149, [%rd44+512];
	ld.global.f32 	%f82, [%rd43+512];
	st.global.f32 	[%rd45+512], %f82;
	st.global.u32 	[%rd46+512], %r149;
	ld.global.u32 	%r150, [%rd44+1024];
	ld.global.f32 	%f83, [%rd43+1024];
	st.global.f32 	[%rd45+1024], %f83;
	st.global.u32 	[%rd46+1024], %r150;
	ld.global.u32 	%r151, [%rd44+1536];
	ld.global.f32 	%f84, [%rd43+1536];
	st.global.f32 	[%rd45+1536], %f84;
	st.global.u32 	[%rd46+1536], %r151;
	ld.global.u32 	%r152, [%rd44+2048];
	ld.global.f32 	%f85, [%rd43+2048];
	st.global.f32 	[%rd45+2048], %f85;
	st.global.u32 	[%rd46+2048], %r152;
	ld.global.u32 	%r153, [%rd44+2560];
	ld.global.f32 	%f86, [%rd43+2560];
	st.global.f32 	[%rd45+2560], %f86;
	st.global.u32 	[%rd46+2560], %r153;
	ld.global.u32 	%r154, [%rd44+3072];
	ld.global.f32 	%f87, [%rd43+3072];
	st.global.f32 	[%rd45+3072], %f87;
	st.global.u32 	[%rd46+3072], %r154;
	add.s32 	%r246, %r246, 8;
	setp.eq.s32 	%p5, %r246, %r251;
	@%p5 bra 	$L__BB4_48;
	bra.uni 	$L__BB4_47;
$L__BB4_48:
	setp.eq.s32 	%p6, %r57, 0;
	@%p6 bra 	$L__BB4_118;
	and.b32  	%r131, %r136, 3;
	setp.lt.u32 	%p7, %r57, 4;
	@%p7 bra 	$L__BB4_51;
	shl.b32 	%r155, %r251, 7;
	add.s32 	%r156, %r155, %r3;
	mul.wide.s32 	%rd47, %r156, 4;
	add.s64 	%rd48, %rd4, %rd47;
	add.s64 	%rd49, %rd5, %rd47;
	ld.global.u32 	%r157, [%rd49];
	ld.global.f32 	%f88, [%rd48];
	add.s64 	%rd50, %rd6, %rd47;
	add.s64 	%rd51, %rd7, %rd47;
	st.global.f32 	[%rd50], %f88;
	st.global.u32 	[%rd51], %r157;
	ld.global.u32 	%r158, [%rd49+512];
	ld.global.f32 	%f89, [%rd48+512];
	st.global.f32 	[%rd50+512], %f89;
	st.global.u32 	[%rd51+512], %r158;
	ld.global.u32 	%r159, [%rd49+1024];
	ld.global.f32 	%f90, [%rd48+1024];
	st.global.f32 	[%rd50+1024], %f90;
	st.global.u32 	[%rd51+1024], %r159;
	ld.global.u32 	%r160, [%rd49+1536];
	ld.global.f32 	%f91, [%rd48+1536];
	st.global.f32 	[%rd50+1536], %f91;
	st.global.u32 	[%rd51+1536], %r160;
	add.s32 	%r251, %r251, 4;
$L__BB4_51:
	setp.eq.s32 	%p8, %r131, 0;
	@%p8 bra 	$L__BB4_118;
	setp.eq.s32 	%p9, %r131, 1;
	@%p9 bra 	$L__BB4_54;
	shl.b32 	%r161, %r251, 7;
	add.s32 	%r162, %r161, %r3;
	mul.wide.s32 	%rd52, %r162, 4;
	add.s64 	%rd53, %rd4, %rd52;
	add.s64 	%rd54, %rd5, %rd52;
	ld.global.u32 	%r163, [%rd54];
	ld.global.f32 	%f92, [%rd53];
	add.s64 	%rd55, %rd6, %rd52;
	add.s64 	%rd56, %rd7, %rd52;
	st.global.f32 	[%rd55], %f92;
	st.global.u32 	[%rd56], %r163;
	ld.global.u32 	%r164, [%rd54+512];
	ld.global.f32 	%f93, [%rd53+512];
	st.global.f32 	[%rd55+512], %f93;
	st.global.u32 	[%rd56+512], %r164;
	add.s32 	%r251, %r251, 2;
$L__BB4_54:
	and.b32  	%r165, %r136, 1;
	setp.eq.b32 	%p10, %r165, 1;
	not.pred 	%p11, %p10;
	@%p11 bra 	$L__BB4_118;
	shl.b32 	%r166, %r251, 7;
	add.s32 	%r167, %r166, %r3;
	mul.wide.s32 	%rd57, %r167, 4;
	add.s64 	%rd58, %rd4, %rd57;
	add.s64 	%rd59, %rd5, %rd57;
	ld.global.u32 	%r168, [%rd59];
	ld.global.f32 	%f94, [%rd58];
	add.s64 	%rd60, %rd6, %rd57;
	add.s64 	%rd61, %rd7, %rd57;
	st.global.f32 	[%rd60], %f94;
	st.global.u32 	[%rd61], %r168;
	bra.uni 	$L__BB4_118;
$L__BB4_56:
	setp.lt.s32 	%p35, %r136, 1;
	@%p35 bra 	$L__BB4_118;
	mov.u32 	%r59, %tid.x;
	setp.lt.s32 	%p36, %r1, 1;
	@%p36 bra 	$L__BB4_102;
	and.b32  	%r60, %r1, 7;
	add.s32 	%r61, %r60, -1;
	and.b32  	%r62, %r1, 3;
	and.b32  	%r63, %r1, 2147483640;
	and.b32  	%r64, %r1, 1;
	neg.s32 	%r65, %r63;
	add.s64 	%rd14, %rd1, 16;
	mov.b32 	%r219, 0;
$L__BB4_59:
	shl.b32 	%r187, %r219, 7;
	add.s32 	%r67, %r187, %r59;
	setp.ge.s32 	%p46, %r67, %r2;
	@%p46 bra 	$L__BB4_101;
	setp.lt.u32 	%p47, %r1, 8;
	mul.wide.s32 	%rd101, %r67, 4;
	add.s64 	%rd102, %rd3, %rd101;
	add.s64 	%rd103, %rd4, %rd101;
	add.s64 	%rd104, %rd5, %rd101;
	ld.global.f32 	%f41, [%rd102];
	ld.global.u32 	%r222, [%rd104];
	ld.global.f32 	%f249, [%rd103];
	mov.b32 	%r238, 0;
	@%p47 bra 	$L__BB4_79;
	add.s64 	%rd114, %rd2, 16;
	mov.u64 	%rd115, %rd14;
	mov.u32 	%r220, %r65;
$L__BB4_62:
	.pragma "nounroll";
	ld.global.f32 	%f164, [%rd115+-16];
	sub.f32 	%f165, %f164, %f41;
	abs.f32 	%f166, %f165;
	setp.geu.f32 	%p48, %f166, %f1;
	@%p48 bra 	$L__BB4_64;
	ld.global.f32 	%f167, [%rd114+-16];
	add.f32 	%f249, %f249, %f167;
	add.s32 	%r222, %r222, 1;
$L__BB4_64:
	ld.global.f32 	%f168, [%rd115+-12];
	sub.f32 	%f169, %f168, %f41;
	abs.f32 	%f170, %f169;
	setp.geu.f32 	%p49, %f170, %f1;
	@%p49 bra 	$L__BB4_66;
	ld.global.f32 	%f171, [%rd114+-12];
	add.f32 	%f249, %f249, %f171;
	add.s32 	%r222, %r222, 1;
$L__BB4_66:
	ld.global.f32 	%f172, [%rd115+-8];
	sub.f32 	%f173, %f172, %f41;
	abs.f32 	%f174, %f173;
	setp.geu.f32 	%p50, %f174, %f1;
	@%p50 bra 	$L__BB4_68;
	ld.global.f32 	%f175, [%rd114+-8];
	add.f32 	%f249, %f249, %f175;
	add.s32 	%r222, %r222, 1;
$L__BB4_68:
	ld.global.f32 	%f176, [%rd115+-4];
	sub.f32 	%f177, %f176, %f41;
	abs.f32 	%f178, %f177;
	setp.geu.f32 	%p51, %f178, %f1;
	@%p51 bra 	$L__BB4_70;
	ld.global.f32 	%f179, [%rd114+-4];
	add.f32 	%f249, %f249, %f179;
	add.s32 	%r222, %r222, 1;
$L__BB4_70:
	ld.global.f32 	%f180, [%rd115];
	sub.f32 	%f181, %f180, %f41;
	abs.f32 	%f182, %f181;
	setp.geu.f32 	%p52, %f182, %f1;
	@%p52 bra 	$L__BB4_72;
	ld.global.f32 	%f183, [%rd114];
	add.f32 	%f249, %f249, %f183;
	add.s32 	%r222, %r222, 1;
$L__BB4_72:
	ld.global.f32 	%f184, [%rd115+4];
	sub.f32 	%f185, %f184, %f41;
	abs.f32 	%f186, %f185;
	setp.geu.f32 	%p53, %f186, %f1;
	@%p53 bra 	$L__BB4_74;
	ld.global.f32 	%f187, [%rd114+4];
	add.f32 	%f249, %f249, %f187;
	add.s32 	%r222, %r222, 1;
$L__BB4_74:
	ld.global.f32 	%f188, [%rd115+8];
	sub.f32 	%f189, %f188, %f41;
	abs.f32 	%f190, %f189;
	setp.geu.f32 	%p54, %f190, %f1;
	@%p54 bra 	$L__BB4_76;
	ld.global.f32 	%f191, [%rd114+8];
	add.f32 	%f249, %f249, %f191;
	add.s32 	%r222, %r222, 1;
$L__BB4_76:
	ld.global.f32 	%f192, [%rd115+12];
	sub.f32 	%f193, %f192, %f41;
	abs.f32 	%f194, %f193;
	setp.geu.f32 	%p55, %f194, %f1;
	@%p55 bra 	$L__BB4_78;
	ld.global.f32 	%f195, [%rd114+12];
	add.f32 	%f249, %f249, %f195;
	add.s32 	%r222, %r222, 1;
$L__BB4_78:
	add.s32 	%r220, %r220, 8;
	add.s64 	%rd115, %rd115, 32;
	add.s64 	%rd114, %rd114, 32;
	setp.ne.s32 	%p56, %r220, 0;
	mov.u32 	%r238, %r63;
	@%p56 bra 	$L__BB4_62;
$L__BB4_79:
	setp.eq.s32 	%p57, %r60, 0;
	@%p57 bra 	$L__BB4_100;
	setp.lt.u32 	%p58, %r61, 3;
	@%p58 bra 	$L__BB4_90;
	mul.wide.u32 	%rd105, %r238, 4;
	add.s64 	%rd20, %rd1, %rd105;
	ld.global.f32 	%f197, [%rd20];
	sub.f32 	%f198, %f197, %f41;
	abs.f32 	%f199, %f198;
	setp.geu.f32 	%p59, %f199, %f1;
	add.s64 	%rd21, %rd2, %rd105;
	@%p59 bra 	$L__BB4_83;
	ld.global.f32 	%f200, [%rd21];
	add.f32 	%f249, %f249, %f200;
	add.s32 	%r222, %r222, 1;
$L__BB4_83:
	ld.global.f32 	%f201, [%rd20+4];
	sub.f32 	%f202, %f201, %f41;
	abs.f32 	%f203, %f202;
	setp.geu.f32 	%p60, %f203, %f1;
	@%p60 bra 	$L__BB4_85;
	ld.global.f32 	%f204, [%rd21+4];
	add.f32 	%f249, %f249, %f204;
	add.s32 	%r222, %r222, 1;
$L__BB4_85:
	ld.global.f32 	%f205, [%rd20+8];
	sub.f32 	%f206, %f205, %f41;
	abs.f32 	%f207, %f206;
	setp.geu.f32 	%p61, %f207, %f1;
	@%p61 bra 	$L__BB4_87;
	ld.global.f32 	%f208, [%rd21+8];
	add.f32 	%f249, %f249, %f208;
	add.s32 	%r222, %r222, 1;
$L__BB4_87:
	ld.global.f32 	%f209, [%rd20+12];
	sub.f32 	%f210, %f209, %f41;
	abs.f32 	%f211, %f210;
	setp.geu.f32 	%p62, %f211, %f1;
	@%p62 bra 	$L__BB4_89;
	ld.global.f32 	%f212, [%rd21+12];
	add.f32 	%f249, %f249, %f212;
	add.s32 	%r222, %r222, 1;
$L__BB4_89:
	add.s32 	%r238, %r238, 4;
$L__BB4_90:
	setp.eq.s32 	%p63, %r62, 0;
	@%p63 bra 	$L__BB4_100;
	setp.eq.s32 	%p64, %r62, 1;
	@%p64 bra 	$L__BB4_97;
	mul.wide.u32 	%rd106, %r238, 4;
	add.s64 	%rd22, %rd1, %rd106;
	ld.global.f32 	%f214, [%rd22];
	sub.f32 	%f215, %f214, %f41;
	abs.f32 	%f216, %f215;
	setp.geu.f32 	%p65, %f216, %f1;
	add.s64 	%rd23, %rd2, %rd106;
	@%p65 bra 	$L__BB4_94;
	ld.global.f32 	%f217, [%rd23];
	add.f32 	%f249, %f249, %f217;
	add.s32 	%r222, %r222, 1;
$L__BB4_94:
	ld.global.f32 	%f218, [%rd22+4];
	sub.f32 	%f219, %f218, %f41;
	abs.f32 	%f220, %f219;
	setp.geu.f32 	%p66, %f220, %f1;
	@%p66 bra 	$L__BB4_96;
	ld.global.f32 	%f221, [%rd23+4];
	add.f32 	%f249, %f249, %f221;
	add.s32 	%r222, %r222, 1;
$L__BB4_96:
	add.s32 	%r238, %r238, 2;
$L__BB4_97:
	setp.eq.s32 	%p67, %r64, 0;
	@%p67 bra 	$L__BB4_100;
	mul.wide.u32 	%rd107, %r238, 4;
	add.s64 	%rd108, %rd1, %rd107;
	ld.global.f32 	%f222, [%rd108];
	sub.f32 	%f223, %f222, %f41;
	abs.f32 	%f224, %f223;
	setp.geu.f32 	%p68, %f224, %f1;
	@%p68 bra 	$L__BB4_100;
	mul.wide.u32 	%rd109, %r238, 4;
	add.s64 	%rd110, %rd2, %rd109;
	ld.global.f32 	%f225, [%rd110];
	add.f32 	%f249, %f249, %f225;
	add.s32 	%r222, %r222, 1;
$L__BB4_100:
	mul.wide.s32 	%rd111, %r67, 4;
	add.s64 	%rd112, %rd6, %rd111;
	add.s64 	%rd113, %rd7, %rd111;
	st.global.f32 	[%rd112], %f249;
	st.global.u32 	[%rd113], %r222;
$L__BB4_101:
	add.s32 	%r219, %r219, 1;
	setp.eq.s32 	%p69, %r219, %r136;
	@%p69 bra 	$L__BB4_118;
	bra.uni 	$L__BB4_59;
$L__BB4_102:
	and.b32  	%r114, %r136, 3;
	setp.lt.u32 	%p37, %r136, 4;
	mov.b32 	%r248, 0;
	@%p37 bra 	$L__BB4_113;
	and.b32  	%r248, %r136, 2147483644;
	mov.b32 	%r247, 0;
$L__BB4_104:
	shl.b32 	%r178, %r247, 7;
	add.s32 	%r119, %r178, %r59;
	setp.ge.s32 	%p38, %r119, %r2;
	@%p38 bra 	$L__BB4_106;
	mul.wide.s32 	%rd76, %r119, 4;
	add.s64 	%rd77, %rd4, %rd76;
	add.s64 	%rd78, %rd5, %rd76;
	ld.global.u32 	%r179, [%rd78];
	ld.global.f32 	%f158, [%rd77];
	add.s64 	%rd79, %rd6, %rd76;
	add.s64 	%rd80, %rd7, %rd76;
	st.global.f32 	[%rd79], %f158;
	st.global.u32 	[%rd80], %r179;
$L__BB4_106:
	add.s32 	%r120, %r119, 128;
	setp.ge.s32 	%p39, %r120, %r2;
	@%p39 bra 	$L__BB4_108;
	mul.wide.s32 	%rd81, %r120, 4;
	add.s64 	%rd82, %rd4, %rd81;
	add.s64 	%rd83, %rd5, %rd81;
	ld.global.u32 	%r180, [%rd83];
	ld.global.f32 	%f159, [%rd82];
	add.s64 	%rd84, %rd6, %rd81;
	add.s64 	%rd85, %rd7, %rd81;
	st.global.f32 	[%rd84], %f159;
	st.global.u32 	[%rd85], %r180;
$L__BB4_108:
	add.s32 	%r121, %r119, 256;
	setp.ge.s32 	%p40, %r121, %r2;
	@%p40 bra 	$L__BB4_110;
	mul.wide.s32 	%rd86, %r121, 4;
	add.s64 	%rd87, %rd4, %rd86;
	add.s64 	%rd88, %rd5, %rd86;
	ld.global.u32 	%r181, [%rd88];
	ld.global.f32 	%f160, [%rd87];
	add.s64 	%rd89, %rd6, %rd86;
	add.s64 	%rd90, %rd7, %rd86;
	st.global.f32 	[%rd89], %f160;
	st.global.u32 	[%rd90], %r181;
$L__BB4_110:
	add.s32 	%r122, %r119, 384;
	setp.ge.s32 	%p41, %r122, %r2;
	@%p41 bra 	$L__BB4_112;
	mul.wide.s32 	%rd91, %r122, 4;
	add.s64 	%rd92, %rd4, %rd91;
	add.s64 	%rd93, %rd5, %rd91;
	ld.global.u32 	%r182, [%rd93];
	ld.global.f32 	%f161, [%rd92];
	add.s64 	%rd94, %rd6, %rd91;
	add.s64 	%rd95, %rd7, %rd91;
	st.global.f32 	[%rd94], %f161;
	st.global.u32 	[%rd95], %r182;
$L__BB4_112:
	add.s32 	%r247, %r247, 4;
	setp.ne.s32 	%p42, %r247, %r248;
	@%p42 bra 	$L__BB4_104;
$L__BB4_113:
	setp.eq.s32 	%p43, %r114, 0;
	@%p43 bra 	$L__BB4_118;
	mov.b32 	%r250, 0;
$L__BB4_115:
	.pragma "nounroll";
	shl.b32 	%r184, %r248, 7;
	add.s32 	%r127, %r184, %r59;
	setp.ge.s32 	%p44, %r127, %r2;
	@%p44 bra 	$L__BB4_117;
	mul.wide.s32 	%rd96, %r127, 4;
	add.s64 	%rd97, %rd4, %rd96;
	add.s64 	%rd98, %rd5, %rd96;
	ld.global.u32 	%r185, [%rd98];
	ld.global.f32 	%f162, [%rd97];
	add.s64 	%rd99, %rd6, %rd96;
	add.s64 	%rd100, %rd7, %rd96;
	st.global.f32 	[%rd99], %f162;
	st.global.u32 	[%rd100], %r185;
$L__BB4_117:
	add.s32 	%r248, %r248, 1;
	add.s32 	%r250, %r250, 1;
	setp.eq.s32 	%p45, %r250, %r114;
	@%p45 bra 	$L__BB4_118;
	bra.uni 	$L__BB4_115;
$L__BB4_118:
	ret;

}
	// .globl	_ZN3cub18CUB_300001_SM_10006detail9transform16transform_kernelINS2_10policy_hubILb1EN4cuda3std3__45tupleIJN6thrust24THRUST_300001_SM_1000_NS12zip_iteratorINS8_IJNSA_6detail15normal_iteratorINSA_10device_ptrIfEEEESG_NSD_INSE_IiEEEEEEEEEEEEE10policy1000El11SumAndCountNSB_INS8_IJSG_SI_EEEEEJSK_EEEvT0_iT1_T2_DpNS2_10kernel_argIT3_EE
.visible .entry _ZN3cub18CUB_300001_SM_10006detail9transform16transform_kernelINS2_10policy_hubILb1EN4cuda3std3__45tupleIJN6thrust24THRUST_300001_SM_1000_NS12zip_iteratorINS8_IJNSA_6detail15normal_iteratorINSA_10device_ptrIfEEEESG_NSD_INSE_IiEEEEEEEEEEEEE10policy1000El11SumAndCountNSB_INS8_IJSG_SI_EEEEEJSK_EEEvT0_iT1_T2_DpNS2_10kernel_argIT3_EE(
	.param .u64 _ZN3cub18CUB_300001_SM_10006detail9transform16transform_kernelINS2_10policy_hubILb1EN4cuda3std3__45tupleIJN6thrust24THRUST_300001_SM_1000_NS12zip_iteratorINS8_IJNSA_6detail15normal_iteratorINSA_10device_ptrIfEEEESG_NSD_INSE_IiEEEEEEEEEEEEE10policy1000El11SumAndCountNSB_INS8_IJSG_SI_EEEEEJSK_EEEvT0_iT1_T2_DpNS2_10kernel_argIT3_EE_param_0,
	.param .u32 _ZN3cub18CUB_300001_SM_10006detail9transform16transform_kernelINS2_10policy_hubILb1EN4cuda3std3__45tupleIJN6thrust24THRUST_300001_SM_1000_NS12zip_iteratorINS8_IJNSA_6detail15normal_iteratorINSA_10device_ptrIfEEEESG_NSD_INSE_IiEEEEEEEEEEEEE10policy1000El11SumAndCountNSB_INS8_IJSG_SI_EEEEEJSK_EEEvT0_iT1_T2_DpNS2_10kernel_argIT3_EE_param_1,
	.param .align 8 .b8 _ZN3cub18CUB_300001_SM_10006detail9transform16transform_kernelINS2_10policy_hubILb1EN4cuda3std3__45tupleIJN6thrust24THRUST_300001_SM_1000_NS12zip_iteratorINS8_IJNSA_6detail15normal_iteratorINSA_10device_ptrIfEEEESG_NSD_INSE_IiEEEEEEEEEEEEE10policy1000El11SumAndCountNSB_INS8_IJSG_SI_EEEEEJSK_EEEvT0_iT1_T2_DpNS2_10kernel_argIT3_EE_param_2[24],
	.param .align 8 .b8 _ZN3cub18CUB_300001_SM_10006detail9transform16transform_kernelINS2_10policy_hubILb1EN4cuda3std3__45tupleIJN6thrust24THRUST_300001_SM_1000_NS12zip_iteratorINS8_IJNSA_6detail15normal_iteratorINSA_10device_ptrIfEEEESG_NSD_INSE_IiEEEEEEEEEEEEE10policy1000El11SumAndCountNSB_INS8_IJSG_SI_EEEEEJSK_EEEvT0_iT1_T2_DpNS2_10kernel_argIT3_EE_param_3[16],
	.param .align 8 .b8 _ZN3cub18CUB_300001_SM_10006detail9transform16transform_kernelINS2_10policy_hubILb1EN4cuda3std3__45tupleIJN6thrust24THRUST_300001_SM_1000_NS12zip_iteratorINS8_IJNSA_6detail15normal_iteratorINSA_10device_ptrIfEEEESG_NSD_INSE_IiEEEEEEEEEEEEE10policy1000El11SumAndCountNSB_INS8_IJSG_SI_EEEEEJSK_EEEvT0_iT1_T2_DpNS2_10kernel_argIT3_EE_param_4[24]
)
.maxntid 128
{
	.reg .pred 	%p<72>;
	.reg .b32 	%r<254>;
	.reg .b32 	%f<271>;
	.reg .b64 	%rd<122>;

	ld.param.f32 	%f80, [_ZN3cub18CUB_300001_SM_10006detail9transform16transform_kernelINS2_10policy_hubILb1EN4cuda3std3__45tupleIJN6thrust24THRUST_300001_SM_1000_NS12zip_iteratorINS8_IJNSA_6detail15normal_iteratorINSA_10device_ptrIfEEEESG_NSD_INSE_IiEEEEEEEEEEEEE10policy1000El11SumAndCountNSB_INS8_IJSG_SI_EEEEEJSK_EEEvT0_iT1_T2_DpNS2_10kernel_argIT3_EE_param_2+20];
	ld.param.u32 	%r132, [_ZN3cub18CUB_300001_SM_10006detail9transform16transform_kernelINS2_10policy_hubILb1EN4cuda3std3__45tupleIJN6thrust24THRUST_300001_SM_1000_NS12zip_iteratorINS8_IJNSA_6detail15normal_iteratorINSA_10device_ptrIfEEEESG_NSD_INSE_IiEEEEEEEEEEEEE10policy1000El11SumAndCountNSB_INS8_IJSG_SI_EEEEEJSK_EEEvT0_iT1_T2_DpNS2_10kernel_argIT3_EE_param_2+16];
	ld.param.u64 	%rd26, [_ZN3cub18CUB_300001_SM_10006detail9transform16transform_kernelINS2_10policy_hubILb1EN4cuda3std3__45tupleIJN6thrust24THRUST_300001_SM_1000_NS12zip_iteratorINS8_IJNSA_6detail15normal_iteratorINSA_10device_ptrIfEEEESG_NSD_INSE_IiEEEEEEEEEEEEE10policy1000El11SumAndCountNSB_INS8_IJSG_SI_EEEEEJSK_EEEvT0_iT1_T2_DpNS2_10kernel_argIT3_EE_param_0];
	ld.param.u64 	%rd27, [_ZN3cub18CUB_300001_SM_10006detail9transform16transform_kernelINS2_10policy_hubILb1EN4cuda3std3__45tupleIJN6thrust24THRUST_300001_SM_1000_NS12zip_iteratorINS8_IJNSA_6detail15normal_iteratorINSA_10device_ptrIfEEEESG_NSD_INSE_IiEEEEEEEEEEEEE10policy1000El11SumAndCountNSB_INS8_IJSG_SI_EEEEEJSK_EEEvT0_iT1_T2_DpNS2_10kernel_argIT3_EE_param_4+16];
	ld.param.u64 	%rd28, [_ZN3cub18CUB_300001_SM_10006detail9transform16transform_kernelINS2_10policy_hubILb1EN4cuda3std3__45tupleIJN6thrust24THRUST_300001_SM_1000_NS12zip_iteratorINS8_IJNSA_6detail15normal_iteratorINSA_10device_ptrIfEEEESG_NSD_INSE_IiEEEEEEEEEEEEE10policy1000El11SumAndCountNSB_INS8_IJSG_SI_EEEEEJSK_EEEvT0_iT1_T2_DpNS2_10kernel_argIT3_EE_param_4+8];
	ld.param.u64 	%rd29, [_ZN3cub18CUB_300001_SM_10006detail9transform16transform_kernelINS2_10policy_hubILb1EN4cuda3std3__45tupleIJN6thrust24THRUST_300001_SM_1000_NS12zip_iteratorINS8_IJNSA_6detail15normal_iteratorINSA_10device_ptrIfEEEESG_NSD_INSE_IiEEEEEEEEEEEEE10policy1000El11SumAndCountNSB_INS8_IJSG_SI_EEEEEJSK_EEEvT0_iT1_T2_DpNS2_10kernel_argIT3_EE_param_4];
	ld.param.u64 	%rd30, [_ZN3cub18CUB_300001_SM_10006detail9transform16transform_kernelINS2_10policy_hubILb1EN4cuda3std3__45tupleIJN6thrust24THRUST_300001_SM_1000_NS12zip_iteratorINS8_IJNSA_6detail15normal_iteratorINSA_10device_ptrIfEEEESG_NSD_INSE_IiEEEEEEEEEEEEE10policy1000El11SumAndCountNSB_INS8_IJSG_SI_EEEEEJSK_EEEvT0_iT1_T2_DpNS2_10kernel_argIT3_EE_param_3+8];
	ld.param.u64 	%rd31, [_ZN3cub18CUB_300001_SM_10006detail9transform16transform_kernelINS2_10policy_hubILb1EN4cuda3std3__45tupleIJN6thrust24THRUST_300001_SM_1000_NS12zip_iteratorINS8_IJNSA_6detail15normal_iteratorINSA_10device_ptrIfEEEESG_NSD_INSE_IiEEEEEEEEEEEEE10policy1000El11SumAndCountNSB_INS8_IJSG_SI_EEEEEJSK_EEEvT0_iT1_T2_DpNS2_10kernel_argIT3_EE_param_3];
	ld.param.u64 	%rd25, [_ZN3cub18CUB_300001_SM_10006detail9transform16transform_kernelINS2_10policy_hubILb1EN4cuda3std3__45tupleIJN6thrust24THRUST_300001_SM_1000_NS12zip_iteratorINS8_IJNSA_6detail15normal_iteratorINSA_10device_ptrIfEEEESG_NSD_INSE_IiEEEEEEEEEEEEE10policy1000El11SumAndCountNSB_INS8_IJSG_SI_EEEEEJSK_EEEvT0_iT1_T2_DpNS2_10kernel_argIT3_EE_param_2+8];
	ld.param.u64 	%rd24, [_ZN3cub18CUB_300001_SM_10006detail9transform16transform_kernelINS2_10policy_hubILb1EN4cuda3std3__45tupleIJN6thrust24THRUST_300001_SM_1000_NS12zip_iteratorINS8_IJNSA_6detail15normal_iteratorINSA_10device_ptrIfEEEESG_NSD_INSE_IiEEEEEEEEEEEEE10policy1000El11SumAndCountNSB_INS8_IJSG_SI_EEEEEJSK_EEEvT0_iT1_T2_DpNS2_10kernel_argIT3_EE_param_2];
	ld.param.u32 	%r131, [_ZN3cub18CUB_300001_SM_10006detail9transform16transform_kernelINS2_10policy_hubILb1EN4cuda3std3__45tupleIJN6thrust24THRUST_300001_SM_1000_NS12zip_iteratorINS8_IJNSA_6detail15normal_iteratorINSA_10device_ptrIfEEEESG_NSD_INSE_IiEEEEEEEEEEEEE10policy1000El11SumAndCountNSB_INS8_IJSG_SI_EEEEEJSK_EEEvT0_iT1_T2_DpNS2_10kernel_argIT3_EE_param_1];
	cvta.to.global.u64 	%rd1, %rd24;
	cvta.to.global.u64 	%rd2, %rd25;
	cvta.to.global.u64 	%rd32, %rd31;
	cvta.to.global.u64 	%rd33, %rd30;
	cvta.to.global.u64 	%rd34, %rd29;
	cvta.to.global.u64 	%rd35, %rd28;
	cvta.to.global.u64 	%rd36, %rd27;
	shl.b32 	%r133, %r131, 7;
	mov.u32 	%r134, %ctaid.x;
	cvt.u64.u32 	%rd37, %r134;
	cvt.s64.s32 	%rd38, %r133;
	mul.lo.s64 	%rd39, %rd38, %rd37;
	sub.s64 	%rd40, %rd26, %rd39;
	min.s64 	%rd41, %rd40, %rd38;
	cvt.u32.u64 	%r2, %rd41;
	shl.b64 	%rd42, %rd39, 2;
	add.s64 	%rd3, %rd34, %rd42;
	add.s64 	%rd4, %rd35, %rd42;
	add.s64 	%rd5, %rd36, %rd42;
	add.s64 	%rd6, %rd32, %rd42;
	add.s64 	%rd7, %rd33, %rd42;
	setp.eq.s32 	%p1, %r133, %r2;
	@%p1 bra 	$L__BB5_63;
	setp.lt.s32 	%p2, %r131, 1;
	@%p2 bra 	$L__BB5_118;
	mov.u32 	%r3, %tid.x;
	setp.lt.s32 	%p3, %r132, 1;
	@%p3 bra 	$L__BB5_47;
	and.b32  	%r4, %r132, 7;
	mov.b32 	%r192, 0;
$L__BB5_4:
	shl.b32 	%r146, %r192, 7;
	add.s32 	%r6, %r146, %r3;
	setp.ge.s32 	%p13, %r6, %r2;
	@%p13 bra 	$L__BB5_46;
	setp.lt.u32 	%p14, %r132, 8;
	mul.wide.s32 	%rd68, %r6, 4;
	add.s64 	%rd69, %rd3, %rd68;
	add.s64 	%rd70, %rd4, %rd68;
	add.s64 	%rd71, %rd5, %rd68;
	ld.global.f32 	%f2, [%rd69];
	ld.global.u32 	%r195, [%rd71];
	ld.global.f32 	%f228, [%rd70];
	mov.b32 	%r211, 0;
	@%p14 bra 	$L__BB5_24;
	mov.b32 	%r193, 0;
$L__BB5_7:
	.pragma "nounroll";
	mul.wide.u32 	%rd72, %r193, 4;
	add.s64 	%rd8, %rd1, %rd72;
	ld.global.f32 	%f87, [%rd8];
	sub.f32 	%f88, %f87, %f2;
	abs.f32 	%f89, %f88;
	setp.geu.f32 	%p15, %f89, %f80;
	add.s64 	%rd9, %rd2, %rd72;
	@%p15 bra 	$L__BB5_9;
	ld.global.f32 	%f90, [%rd9];
	add.f32 	%f228, %f228, %f90;
	add.s32 	%r195, %r195, 1;
$L__BB5_9:
	ld.global.f32 	%f91, [%rd8+4];
	sub.f32 	%f92, %f91, %f2;
	abs.f32 	%f93, %f92;
	setp.geu.f32 	%p16, %f93, %f80;
	@%p16 bra 	$L__BB5_11;
	ld.global.f32 	%f94, [%rd9+4];
	add.f32 	%f228, %f228, %f94;
	add.s32 	%r195, %r195, 1;
$L__BB5_11:
	ld.global.f32 	%f95, [%rd8+8];
	sub.f32 	%f96, %f95, %f2;
	abs.f32 	%f97, %f96;
	setp.geu.f32 	%p17, %f97, %f80;
	@%p17 bra 	$L__BB5_13;
	ld.global.f32 	%f98, [%rd9+8];
	add.f32 	%f228, %f228, %f98;
	add.s32 	%r195, %r195, 1;
$L__BB5_13:
	ld.global.f32 	%f99, [%rd8+12];
	sub.f32 	%f100, %f99, %f2;
	abs.f32 	%f101, %f100;
	setp.geu.f32 	%p18, %f101, %f80;
	@%p18 bra 	$L__BB5_15;
	ld.global.f32 	%f102, [%rd9+12];
	add.f32 	%f228, %f228, %f102;
	add.s32 	%r195, %r195, 1;
$L__BB5_15:
	ld.global.f32 	%f103, [%rd8+16];
	sub.f32 	%f104, %f103, %f2;
	abs.f32 	%f105, %f104;
	setp.geu.f32 	%p19, %f105, %f80;
	@%p19 bra 	$L__BB5_17;
	ld.global.f32 	%f106, [%rd9+16];
	add.f32 	%f228, %f228, %f106;
	add.s32 	%r195, %r195, 1;
$L__BB5_17:
	ld.global.f32 	%f107, [%rd8+20];
	sub.f32 	%f108, %f107, %f2;
	abs.f32 	%f109, %f108;
	setp.geu.f32 	%p20, %f109, %f80;
	@%p20 bra 	$L__BB5_19;
	ld.global.f32 	%f110, [%rd9+20];
	add.f32 	%f228, %f228, %f110;
	add.s32 	%r195, %r195, 1;
$L__BB5_19:
	ld.global.f32 	%f111, [%rd8+24];
	sub.f32 	%f112, %f111, %f2;
	abs.f32 	%f113, %f112;
	setp.geu.f32 	%p21, %f113, %f80;
	@%p21 bra 	$L__BB5_21;
	ld.global.f32 	%f114, [%rd9+24];
	add.f32 	%f228, %f228, %f114;
	add.s32 	%r195, %r195, 1;
$L__BB5_21:
	ld.global.f32 	%f115, [%rd8+28];
	sub.f32 	%f116, %f115, %f2;
	abs.f32 	%f117, %f116;
	setp.geu.f32 	%p22, %f117, %f80;
	@%p22 bra 	$L__BB5_23;
	ld.global.f32 	%f118, [%rd9+28];
	add.f32 	%f228, %f228, %f118;
	add.s32 	%r195, %r195, 1;
$L__BB5_23:
	add.s32 	%r193, %r193, 8;
	and.b32  	%r211, %r132, 2147483640;
	setp.ne.s32 	%p23, %r193, %r211;
	@%p23 bra 	$L__BB5_7;
$L__BB5_24:
	setp.eq.s32 	%p24, %r4, 0;
	@%p24 bra 	$L__BB5_45;
	add.s32 	%r151, %r4, -1;
	setp.lt.u32 	%p25, %r151, 3;
	@%p25 bra 	$L__BB5_35;
	mul.wide.u32 	%rd73, %r211, 4;
	add.s64 	%rd10, %rd1, %rd73;
	ld.global.f32 	%f120, [%rd10];
	sub.f32 	%f121, %f120, %f2;
	abs.f32 	%f122, %f121;
	setp.geu.f32 	%p26, %f122, %f80;
	add.s64 	%rd11, %rd2, %rd73;
	@%p26 bra 	$L__BB5_28;
	ld.global.f32 	%f123, [%rd11];
	add.f32 	%f228, %f228, %f123;
	add.s32 	%r195, %r195, 1;
$L__BB5_28:
	ld.global.f32 	%f124, [%rd10+4];
	sub.f32 	%f125, %f124, %f2;
	abs.f32 	%f126, %f125;
	setp.geu.f32 	%p27, %f126, %f80;
	@%p27 bra 	$L__BB5_30;
	ld.global.f32 	%f127, [%rd11+4];
	add.f32 	%f228, %f228, %f127;
	add.s32 	%r195, %r195, 1;
$L__BB5_30:
	ld.global.f32 	%f128, [%rd10+8];
	sub.f32 	%f129, %f128, %f2;
	abs.f32 	%f130, %f129;
	setp.geu.f32 	%p28, %f130, %f80;
	@%p28 bra 	$L__BB5_32;
	ld.global.f32 	%f131, [%rd11+8];
	add.f32 	%f228, %f228, %f131;
	add.s32 	%r195, %r195, 1;
$L__BB5_32:
	ld.global.f32 	%f132, [%rd10+12];
	sub.f32 	%f133, %f132, %f2;
	abs.f32 	%f134, %f133;
	setp.geu.f32 	%p29, %f134, %f80;
	@%p29 bra 	$L__BB5_34;
	ld.global.f32 	%f135, [%rd11+12];
	add.f32 	%f228, %f228, %f135;
	add.s32 	%r195, %r195, 1;
$L__BB5_34:
	add.s32 	%r211, %r211, 4;
$L__BB5_35:
	and.b32  	%r153, %r132, 3;
	setp.eq.s32 	%p30, %r153, 0;
	@%p30 bra 	$L__BB5_45;
	setp.eq.s32 	%p31, %r153, 1;
	@%p31 bra 	$L__BB5_42;
	mul.wide.u32 	%rd74, %r211, 4;
	add.s64 	%rd12, %rd1, %rd74;
	ld.global.f32 	%f137, [%rd12];
	sub.f32 	%f138, %f137, %f2;
	abs.f32 	%f139, %f138;
	setp.geu.f32 	%p32, %f139, %f80;
	add.s64 	%rd13, %rd2, %rd74;
	@%p32 bra 	$L__BB5_39;
	ld.global.f32 	%f140, [%rd13];
	add.f32 	%f228, %f228, %f140;
	add.s32 	%r195, %r195, 1;
$L__BB5_39:
	ld.global.f32 	%f141, [%rd12+4];
	sub.f32 	%f142, %f141, %f2;
	abs.f32 	%f143, %f142;
	setp.geu.f32 	%p33, %f143, %f80;
	@%p33 bra 	$L__BB5_41;
	ld.global.f32 	%f144, [%rd13+4];
	add.f32 	%f228, %f228, %f144;
	add.s32 	%r195, %r195, 1;
$L__BB5_41:
	add.s32 	%r211, %r211, 2;
$L__BB5_42:
	and.b32  	%r154, %r132, 1;
	setp.eq.b32 	%p34, %r154, 1;
	not.pred 	%p35, %p34;
	@%p35 bra 	$L__BB5_45;
	mul.wide.u32 	%rd75, %r211, 4;
	add.s64 	%rd76, %rd1, %rd75;
	ld.global.f32 	%f145, [%rd76];
	sub.f32 	%f146, %f145, %f2;
	abs.f32 	%f147, %f146;
	setp.geu.f32 	%p36, %f147, %f80;
	@%p36 bra 	$L__BB5_45;
	add.s64 	%rd78, %rd2, %rd75;
	ld.global.f32 	%f148, [%rd78];
	add.f32 	%f228, %f228, %f148;
	add.s32 	%r195, %r195, 1;
$L__BB5_45:
	mul.wide.s32 	%rd79, %r6, 4;
	add.s64 	%rd80, %rd6, %rd79;
	add.s64 	%rd81, %rd7, %rd79;
	st.global.f32 	[%rd80], %f228;
	st.global.u32 	[%rd81], %r195;
$L__BB5_46:
	add.s32 	%r192, %r192, 1;
	setp.eq.s32 	%p37, %r192, %r131;
	@%p37 bra 	$L__BB5_118;
	bra.uni 	$L__BB5_4;
$L__BB5_47:
	and.b32  	%r54, %r131, 3;
	setp.lt.u32 	%p4, %r131, 4;
	mov.b32 	%r251, 0;
	@%p4 bra 	$L__BB5_58;
	and.b32  	%r251, %r131, 2147483644;
	mov.b32 	%r247, 0;
$L__BB5_49:
	shl.b32 	%r137, %r247, 7;
	add.s32 	%r114, %r137, %r3;
	setp.ge.s32 	%p5, %r114, %r2;
	@%p5 bra 	$L__BB5_51;
	mul.wide.s32 	%rd43, %r114, 4;
	add.s64 	%rd44, %rd4, %rd43;
	add.s64 	%rd45, %rd5, %rd43;
	ld.global.u32 	%r138, [%rd45];
	ld.global.f32 	%f81, [%rd44];
	add.s64 	%rd46, %rd6, %rd43;
	add.s64 	%rd47, %rd7, %rd43;
	st.global.f32 	[%rd46], %f81;
	st.global.u32 	[%rd47], %r138;
$L__BB5_51:
	add.s32 	%r115, %r114, 128;
	setp.ge.s32 	%p6, %r115, %r2;
	@%p6 bra 	$L__BB5_53;
	mul.wide.s32 	%rd48, %r115, 4;
	add.s64 	%rd49, %rd4, %rd48;
	add.s64 	%rd50, %rd5, %rd48;
	ld.global.u32 	%r139, [%rd50];
	ld.global.f32 	%f82, [%rd49];
	add.s64 	%rd51, %rd6, %rd48;
	add.s64 	%rd52, %rd7, %rd48;
	st.global.f32 	[%rd51], %f82;
	st.global.u32 	[%rd52], %r139;
$L__BB5_53:
	add.s32 	%r116, %r114, 256;
	setp.ge.s32 	%p7, %r116, %r2;
	@%p7 bra 	$L__BB5_55;
	mul.wide.s32 	%rd53, %r116, 4;
	add.s64 	%rd54, %rd4, %rd53;
	add.s64 	%rd55, %rd5, %rd53;
	ld.global.u32 	%r140, [%rd55];
	ld.global.f32 	%f83, [%rd54];
	add.s64 	%rd56, %rd6, %rd53;
	add.s64 	%rd57, %rd7, %rd53;
	st.global.f32 	[%rd56], %f83;
	st.global.u32 	[%rd57], %r140;
$L__BB5_55:
	add.s32 	%r117, %r114, 384;
	setp.ge.s32 	%p8, %r117, %r2;
	@%p8 bra 	$L__BB5_57;
	mul.wide.s32 	%rd58, %r117, 4;
	add.s64 	%rd59, %rd4, %rd58;
	add.s64 	%rd60, %rd5, %rd58;
	ld.global.u32 	%r141, [%rd60];
	ld.global.f32 	%f84, [%rd59];
	add.s64 	%rd61, %rd6, %rd58;
	add.s64 	%rd62, %rd7, %rd58;
	st.global.f32 	[%rd61], %f84;
	st.global.u32 	[%rd62], %r141;
$L__BB5_57:
	add.s32 	%r247, %r247, 4;
	setp.eq.s32 	%p9, %r247, %r251;
	@%p9 bra 	$L__BB5_58;
	bra.uni 	$L__BB5_49;
$L__BB5_58:
	setp.eq.s32 	%p10, %r54, 0;
	@%p10 bra 	$L__BB5_118;
	mov.b32 	%r253, 0;
$L__BB5_60:
	.pragma "nounroll";
	shl.b32 	%r143, %r251, 7;
	add.s32 	%r128, %r143, %r3;
	setp.ge.s32 	%p11, %r128, %r2;
	@%p11 bra 	$L__BB5_62;
	mul.wide.s32 	%rd63, %r128, 4;
	add.s64 	%rd64, %rd4, %rd63;
	add.s64 	%rd65, %rd5, %rd63;
	ld.global.u32 	%r144, [%rd65];
	ld.global.f32 	%f85, [%rd64];
	add.s64 	%rd66, %rd6, %rd63;
	add.s64 	%rd67, %rd7, %rd63;
	st.global.f32 	[%rd66], %f85;
	st.global.u32 	[%rd67], %r144;
$L__BB5_62:
	add.s32 	%r251, %r251, 1;
	add.s32 	%r253, %r253, 1;
	setp.ne.s32 	%p12, %r253, %r54;
	@%p12 bra 	$L__BB5_60;
	bra.uni 	$L__BB5_118;
$L__BB5_63:
	setp.lt.s32 	%p38, %r131, 1;
	@%p38 bra 	$L__BB5_118;
	mov.u32 	%r56, %tid.x;
	setp.lt.s32 	%p39, %r132, 1;
	@%p39 bra 	$L__BB5_107;
	and.b32  	%r57, %r132, 7;
	mov.b32 	%r219, 0;
$L__BB5_66:
	setp.lt.u32 	%p48, %r132, 8;
	shl.b32 	%r185, %r219, 7;
	add.s32 	%r60, %r185, %r56;
	mul.wide.s32 	%rd107, %r60, 4;
	add.s64 	%rd108, %rd3, %rd107;
	add.s64 	%rd109, %rd4, %rd107;
	add.s64 	%rd110, %rd5, %rd107;
	ld.global.f32 	%f41, [%rd108];
	ld.global.u32 	%r222, [%rd110];
	ld.global.f32 	%f250, [%rd109];
	mov.b32 	%r238, 0;
	@%p48 bra 	$L__BB5_85;
	and.b32  	%r186, %r132, 2147483640;
	neg.s32 	%r220, %r186;
	add.s64 	%rd121, %rd1, 16;
	add.s64 	%rd120, %rd2, 16;
$L__BB5_68:
	.pragma "nounroll";
	ld.global.f32 	%f165, [%rd121+-16];
	sub.f32 	%f166, %f165, %f41;
	abs.f32 	%f167, %f166;
	setp.geu.f32 	%p49, %f167, %f80;
	@%p49 bra 	$L__BB5_70;
	ld.global.f32 	%f168, [%rd120+-16];
	add.f32 	%f250, %f250, %f168;
	add.s32 	%r222, %r222, 1;
$L__BB5_70:
	ld.global.f32 	%f169, [%rd121+-12];
	sub.f32 	%f170, %f169, %f41;
	abs.f32 	%f171, %f170;
	setp.geu.f32 	%p50, %f171, %f80;
	@%p50 bra 	$L__BB5_72;
	ld.global.f32 	%f172, [%rd120+-12];
	add.f32 	%f250, %f250, %f172;
	add.s32 	%r222, %r222, 1;
$L__BB5_72:
	ld.global.f32 	%f173, [%rd121+-8];
	sub.f32 	%f174, %f173, %f41;
	abs.f32 	%f175, %f174;
	setp.geu.f32 	%p51, %f175, %f80;
	@%p51 bra 	$L__BB5_74;
	ld.global.f32 	%f176, [%rd120+-8];
	add.f32 	%f250, %f250, %f176;
	add.s32 	%r222, %r222, 1;
$L__BB5_74:
	ld.global.f32 	%f177, [%rd121+-4];
	sub.f32 	%f178, %f177, %f41;
	abs.f32 	%f179, %f178;
	setp.geu.f32 	%p52, %f179, %f80;
	@%p52 bra 	$L__BB5_76;
	ld.global.f32 	%f180, [%rd120+-4];
	add.f32 	%f250, %f250, %f180;
	add.s32 	%r222, %r222, 1;
$L__BB5_76:
	ld.global.f32 	%f181, [%rd121];
	sub.f32 	%f182, %f181, %f41;
	abs.f32 	%f183, %f182;
	setp.geu.f32 	%p53, %f183, %f80;
	@%p53 bra 	$L__BB5_78;
	ld.global.f32 	%f184, [%rd120];
	add.f32 	%f250, %f250, %f184;
	add.s32 	%r222, %r222, 1;
$L__BB5_78:
	ld.global.f32 	%f185, [%rd121+4];
	sub.f32 	%f186, %f185, %f41;
	abs.f32 	%f187, %f186;
	setp.geu.f32 	%p54, %f187, %f80;
	@%p54 bra 	$L__BB5_80;
	ld.global.f32 	%f188, [%rd120+4];
	add.f32 	%f250, %f250, %f188;
	add.s32 	%r222, %r222, 1;
$L__BB5_80:
	ld.global.f32 	%f189, [%rd121+8];
	sub.f32 	%f190, %f189, %f41;
	abs.f32 	%f191, %f190;
	setp.geu.f32 	%p55, %f191, %f80;
	@%p55 bra 	$L__BB5_82;
	ld.global.f32 	%f192, [%rd120+8];
	add.f32 	%f250, %f250, %f192;
	add.s32 	%r222, %r222, 1;
$L__BB5_82:
	ld.global.f32 	%f193, [%rd121+12];
	sub.f32 	%f194, %f193, %f41;
	abs.f32 	%f195, %f194;
	setp.geu.f32 	%p56, %f195, %f80;
	@%p56 bra 	$L__BB5_84;
	ld.global.f32 	%f196, [%rd120+12];
	add.f32 	%f250, %f250, %f196;
	add.s32 	%r222, %r222, 1;
$L__BB5_84:
	and.b32  	%r238, %r132, 2147483640;
	add.s32 	%r220, %r220, 8;
	add.s64 	%rd121, %rd121, 32;
	add.s64 	%rd120, %rd120, 32;
	setp.ne.s32 	%p57, %r220, 0;
	@%p57 bra 	$L__BB5_68;
$L__BB5_85:
	setp.eq.s32 	%p58, %r57, 0;
	@%p58 bra 	$L__BB5_106;
	add.s32 	%r188, %r57, -1;
	setp.lt.u32 	%p59, %r188, 3;
	@%p59 bra 	$L__BB5_96;
	mul.wide.u32 	%rd111, %r238, 4;
	add.s64 	%rd20, %rd1, %rd111;
	ld.global.f32 	%f198, [%rd20];
	sub.f32 	%f199, %f198, %f41;
	abs.f32 	%f200, %f199;
	setp.geu.f32 	%p60, %f200, %f80;
	add.s64 	%rd21, %rd2, %rd111;
	@%p60 bra 	$L__BB5_89;
	ld.global.f32 	%f201, [%rd21];
	add.f32 	%f250, %f250, %f201;
	add.s32 	%r222, %r222, 1;
$L__BB5_89:
	ld.global.f32 	%f202, [%rd20+4];
	sub.f32 	%f203, %f202, %f41;
	abs.f32 	%f204, %f203;
	setp.geu.f32 	%p61, %f204, %f80;
	@%p61 bra 	$L__BB5_91;
	ld.global.f32 	%f205, [%rd21+4];
	add.f32 	%f250, %f250, %f205;
	add.s32 	%r222, %r222, 1;
$L__BB5_91:
	ld.global.f32 	%f206, [%rd20+8];
	sub.f32 	%f207, %f206, %f41;
	abs.f32 	%f208, %f207;
	setp.geu.f32 	%p62, %f208, %f80;
	@%p62 bra 	$L__BB5_93;
	ld.global.f32 	%f209, [%rd21+8];
	add.f32 	%f250, %f250, %f209;
	add.s32 	%r222, %r222, 1;
$L__BB5_93:
	ld.global.f32 	%f210, [%rd20+12];
	sub.f32 	%f211, %f210, %f41;
	abs.f32 	%f212, %f211;
	setp.geu.f32 	%p63, %f212, %f80;
	@%p63 bra 	$L__BB5_95;
	ld.global.f32 	%f213, [%rd21+12];
	add.f32 	%f250, %f250, %f213;
	add.s32 	%r222, %r222, 1;
$L__BB5_95:
	add.s32 	%r238, %r238, 4;
$L__BB5_96:
	and.b32  	%r190, %r132, 3;
	setp.eq.s32 	%p64, %r190, 0;
	@%p64 bra 	$L__BB5_106;
	setp.eq.s32 	%p65, %r190, 1;
	@%p65 bra 	$L__BB5_103;
	mul.wide.u32 	%rd112, %r238, 4;
	add.s64 	%rd22, %rd1, %rd112;
	ld.global.f32 	%f215, [%rd22];
	sub.f32 	%f216, %f215, %f41;
	abs.f32 	%f217, %f216;
	setp.geu.f32 	%p66, %f217, %f80;
	add.s64 	%rd23, %rd2, %rd112;
	@%p66 bra 	$L__BB5_100;
	ld.global.f32 	%f218, [%rd23];
	add.f32 	%f250, %f250, %f218;
	add.s32 	%r222, %r222, 1;
$L__BB5_100:
	ld.global.f32 	%f219, [%rd22+4];
	sub.f32 	%f220, %f219, %f41;
	abs.f32 	%f221, %f220;
	setp.geu.f32 	%p67, %f221, %f80;
	@%p67 bra 	$L__BB5_102;
	ld.global.f32 	%f222, [%rd23+4];
	add.f32 	%f250, %f250, %f222;
	add.s32 	%r222, %r222, 1;
$L__BB5_102:
	add.s32 	%r238, %r238, 2;
$L__BB5_103:
	and.b32  	%r191, %r132, 1;
	setp.eq.b32 	%p68, %r191, 1;
	not.pred 	%p69, %p68;
	@%p69 bra 	$L__BB5_106;
	mul.wide.u32 	%rd113, %r238, 4;
	add.s64 	%rd114, %rd1, %rd113;
	ld.global.f32 	%f223, [%rd114];
	sub.f32 	%f224, %f223, %f41;
	abs.f32 	%f225, %f224;
	setp.geu.f32 	%p70, %f225, %f80;
	@%p70 bra 	$L__BB5_106;
	add.s64 	%rd116, %rd2, %rd113;
	ld.global.f32 	%f226, [%rd116];
	add.f32 	%f250, %f250, %f226;
	add.s32 	%r222, %r222, 1;
$L__BB5_106:
	mul.wide.s32 	%rd117, %r60, 4;
	add.s64 	%rd118, %rd6, %rd117;
	add.s64 	%rd119, %rd7, %rd117;
	st.global.f32 	[%rd118], %f250;
	st.global.u32 	[%rd119], %r222;
	add.s32 	%r219, %r219, 1;
	setp.eq.s32 	%p71, %r219, %r131;
	@%p71 bra 	$L__BB5_118;
	bra.uni 	$L__BB5_66;
$L__BB5_107:
	and.b32  	%r109, %r131, 7;
	setp.lt.u32 	%p40, %r131, 8;
	mov.b32 	%r249, 0;
	@%p40 bra 	$L__BB5_110;
	and.b32  	%r249, %r131, 2147483640;
	mov.b32 	%r246, 0;
$L__BB5_109:
	.pragma "nounroll";
	shl.b32 	%r157, %r246, 7;
	add.s32 	%r158, %r157, %r56;
	mul.wide.u32 	%rd82, %r158, 4;
	add.s64 	%rd83, %rd4, %rd82;
	add.s64 	%rd84, %rd5, %rd82;
	ld.global.u32 	%r159, [%rd84];
	ld.global.f32 	%f149, [%rd83];
	add.s64 	%rd85, %rd6, %rd82;
	add.s64 	%rd86, %rd7, %rd82;
	st.global.f32 	[%rd85], %f149;
	st.global.u32 	[%rd86], %r159;
	add.s32 	%r160, %r158, 128;
	mul.wide.s32 	%rd87, %r160, 4;
	add.s64 	%rd88, %rd4, %rd87;
	add.s64 	%rd89, %rd5, %rd87;
	ld.global.u32 	%r161, [%rd89];
	ld.global.f32 	%f150, [%rd88];
	add.s64 	%rd90, %rd6, %rd87;
	add.s64 	%rd91, %rd7, %rd87;
	st.global.f32 	[%rd90], %f150;
	st.global.u32 	[%rd91], %r161;
	ld.global.u32 	%r162, [%rd89+512];
	ld.global.f32 	%f151, [%rd88+512];
	st.global.f32 	[%rd90+512], %f151;
	st.global.u32 	[%rd91+512], %r162;
	ld.global.u32 	%r163, [%rd89+1024];
	ld.global.f32 	%f152, [%rd88+1024];
	st.global.f32 	[%rd90+1024], %f152;
	st.global.u32 	[%rd91+1024], %r163;
	ld.global.u32 	%r164, [%rd89+1536];
	ld.global.f32 	%f153, [%rd88+1536];
	st.global.f32 	[%rd90+1536], %f153;
	st.global.u32 	[%rd91+1536], %r164;
	ld.global.u32 	%r165, [%rd89+2048];
	ld.global.f32 	%f154, [%rd88+2048];
	st.global.f32 	[%rd90+2048], %f154;
	st.global.u32 	[%rd91+2048], %r165;
	ld.global.u32 	%r166, [%rd89+2560];
	ld.global.f32 	%f155, [%rd88+2560];
	st.global.f32 	[%rd90+2560], %f155;
	st.global.u32 	[%rd91+2560], %r166;
	ld.global.u32 	%r167, [%rd89+3072];
	ld.global.f32 	%f156, [%rd88+3072];
	st.global.f32 	[%rd90+3072], %f156;
	st.global.u32 	[%rd91+3072], %r167;
	add.s32 	%r246, %r246, 8;
	setp.eq.s32 	%p41, %r246, %r249;
	@%p41 bra 	$L__BB5_110;
	bra.uni 	$L__BB5_109;
$L__BB5_110:
	setp.eq.s32 	%p42, %r109, 0;
	@%p42 bra 	$L__BB5_118;
	and.b32  	%r120, %r131, 3;
	setp.lt.u32 	%p43, %r109, 4;
	@%p43 bra 	$L__BB5_113;
	shl.b32 	%r168, %r249, 7;
	add.s32 	%r169, %r168, %r56;
	mul.wide.s32 	%rd92, %r169, 4;
	add.s64 	%rd93, %rd4, %rd92;
	add.s64 	%rd94, %rd5, %rd92;
	ld.global.u32 	%r170, [%rd94];
	ld.global.f32 	%f157, [%rd93];
	add.s64 	%rd95, %rd6, %rd92;
	add.s64 	%rd96, %rd7, %rd92;
	st.global.f32 	[%rd95], %f157;
	st.global.u32 	[%rd96], %r170;
	ld.global.u32 	%r171, [%rd94+512];
	ld.global.f32 	%f158, [%rd93+512];
	st.global.f32 	[%rd95+512], %f158;
	st.global.u32 	[%rd96+512], %r171;
	ld.global.u32 	%r172, [%rd94+1024];
	ld.global.f32 	%f159, [%rd93+1024];
	st.global.f32 	[%rd95+1024], %f159;
	st.global.u32 	[%rd96+1024], %r172;
	ld.global.u32 	%r173, [%rd94+1536];
	ld.global.f32 	%f160, [%rd93+1536];
	st.global.f32 	[%rd95+1536], %f160;
	st.global.u32 	[%rd96+1536], %r173;
	add.s32 	%r249, %r249, 4;
$L__BB5_113:
	setp.eq.s32 	%p44, %r120, 0;
	@%p44 bra 	$L__BB5_118;
	setp.eq.s32 	%p45, %r120, 1;
	@%p45 bra 	$L__BB5_116;
	shl.b32 	%r174, %r249, 7;
	add.s32 	%r175, %r174, %r56;
	mul.wide.s32 	%rd97, %r175, 4;
	add.s64 	%rd98, %rd4, %rd97;
	add.s64 	%rd99, %rd5, %rd97;
	ld.global.u32 	%r176, [%rd99];
	ld.global.f32 	%f161, [%rd98];
	add.s64 	%rd100, %rd6, %rd97;
	add.s64 	%rd101, %rd7, %rd97;
	st.global.f32 	[%rd100], %f161;
	st.global.u32 	[%rd101], %r176;
	ld.global.u32 	%r177, [%rd99+512];
	ld.global.f32 	%f162, [%rd98+512];
	st.global.f32 	[%rd100+512], %f162;
	st.global.u32 	[%rd101+512], %r177;
	add.s32 	%r249, %r249, 2;
$L__BB5_116:
	and.b32  	%r178, %r131, 1;
	setp.eq.b32 	%p46, %r178, 1;
	not.pred 	%p47, %p46;
	@%p47 bra 	$L__BB5_118;
	shl.b32 	%r179, %r249, 7;
	add.s32 	%r180, %r179, %r56;
	mul.wide.s32 	%rd102, %r180, 4;
	add.s64 	%rd103, %rd4, %rd102;
	add.s64 	%rd104, %rd5, %rd102;
	ld.global.u32 	%r181, [%rd104];
	ld.global.f32 	%f163, [%rd103];
	add.s64 	%rd105, %rd6, %rd102;
	add.s64 	%rd106, %rd7, %rd102;
	st.global.f32 	[%rd105], %f163;
	st.global.u32 	[%rd106], %r181;
$L__BB5_118:
	ret;

}
	// .globl	_ZN3cub18CUB_300001_SM_10006detail9transform16transform_kernelINS2_10policy_hubILb1EN4cuda3std3__45tupleIJN6thrust24THRUST_300001_SM_1000_NS6detail15normal_iteratorINSA_10device_ptrIfEEEENSC_INSD_IiEEEEEEEE10policy1000Ei4MeanSF_JPfPiEEEvT0_iT1_T2_DpNS2_10kernel_argIT3_EE
.visible .entry _ZN3cub18CUB_300001_SM_10006detail9transform16transform_kernelINS2_10policy_hubILb1EN4cuda3std3__45tupleIJN6thrust24THRUST_300001_SM_1000_NS6detail15normal_iteratorINSA_10device_ptrIfEEEENSC_INSD_IiEEEEEEEE10policy1000Ei4MeanSF_JPfPiEEEvT0_iT1_T2_DpNS2_10kernel_argIT3_EE(
	.param .u32 _ZN3cub18CUB_300001_SM_10006detail9transform16transform_kernelINS2_10policy_hubILb1EN4cuda3std3__45tupleIJN6thrust24THRUST_300001_SM_1000_NS6detail15normal_iteratorINSA_10device_ptrIfEEEENSC_INSD_IiEEEEEEEE10policy1000Ei4MeanSF_JPfPiEEEvT0_iT1_T2_DpNS2_10kernel_argIT3_EE_param_0,
	.param .u32 _ZN3cub18CUB_300001_SM_10006detail9transform16transform_kernelINS2_10policy_hubILb1EN4cuda3std3__45tupleIJN6thrust24THRUST_300001_SM_1000_NS6detail15normal_iteratorINSA_10device_ptrIfEEEENSC_INSD_IiEEEEEEEE10policy1000Ei4MeanSF_JPfPiEEEvT0_iT1_T2_DpNS2_10kernel_argIT3_EE_param_1,
	.param .align 1 .b8 _ZN3cub18CUB_300001_SM_10006detail9transform16transform_kernelINS2_10policy_hubILb1EN4cuda3std3__45tupleIJN6thrust24THRUST_300001_SM_1000_NS6detail15normal_iteratorINSA_10device_ptrIfEEEENSC_INSD_IiEEEEEEEE10policy1000Ei4MeanSF_JPfPiEEEvT0_iT1_T2_DpNS2_10kernel_argIT3_EE_param_2[1],
	.param .align 8 .b8 _ZN3cub18CUB_300001_SM_10006detail9transform16transform_kernelINS2_10policy_hubILb1EN4cuda3std3__45tupleIJN6thrust24THRUST_300001_SM_1000_NS6detail15normal_iteratorINSA_10device_ptrIfEEEENSC_INSD_IiEEEEEEEE10policy1000Ei4MeanSF_JPfPiEEEvT0_iT1_T2_DpNS2_10kernel_argIT3_EE_param_3[8],
	.param .align 8 .b8 _ZN3cub18CUB_300001_SM_10006detail9transform16transform_kernelINS2_10policy_hubILb1EN4cuda3std3__45tupleIJN6thrust24THRUST_300001_SM_1000_NS6detail15normal_iteratorINSA_10device_ptrIfEEEENSC_INSD_IiEEEEEEEE10policy1000Ei4MeanSF_JPfPiEEEvT0_iT1_T2_DpNS2_10kernel_argIT3_EE_param_4[16],
	.param .align 8 .b8 _ZN3cub18CUB_300001_SM_10006detail9transform16transform_kernelINS2_10policy_hubILb1EN4cuda3std3__45tupleIJN6thrust24THRUST_300001_SM_1000_NS6detail15normal_iteratorINSA_10device_ptrIfEEEENSC_INSD_IiEEEEEEEE10policy1000Ei4MeanSF_JPfPiEEEvT0_iT1_T2_DpNS2_10kernel_argIT3_EE_param_5[16]
)
.maxntid 128
{
	.reg .pred 	%p<38>;
	.reg .b32 	%r<110>;
	.reg .b32 	%f<91>;
	.reg .b64 	%rd<97>;

	ld.param.u32 	%r45, [_ZN3cub18CUB_300001_SM_10006detail9transform16transform_kernelINS2_10policy_hubILb1EN4cuda3std3__45tupleIJN6thrust24THRUST_300001_SM_1000_NS6detail15normal_iteratorINSA_10device_ptrIfEEEENSC_INSD_IiEEEEEEEE10policy1000Ei4MeanSF_JPfPiEEEvT0_iT1_T2_DpNS2_10kernel_argIT3_EE_param_0];
	ld.param.u64 	%rd27, [_ZN3cub18CUB_300001_SM_10006detail9transform16transform_kernelINS2_10policy_hubILb1EN4cuda3std3__45tupleIJN6thrust24THRUST_300001_SM_1000_NS6detail15normal_iteratorINSA_10device_ptrIfEEEENSC_INSD_IiEEEEEEEE10policy1000Ei4MeanSF_JPfPiEEEvT0_iT1_T2_DpNS2_10kernel_argIT3_EE_param_5];
	ld.param.u64 	%rd25, [_ZN3cub18CUB_300001_SM_10006detail9transform16transform_kernelINS2_10policy_hubILb1EN4cuda3std3__45tupleIJN6thrust24THRUST_300001_SM_1000_NS6detail15normal_iteratorINSA_10device_ptrIfEEEENSC_INSD_IiEEEEEEEE10policy1000Ei4MeanSF_JPfPiEEEvT0_iT1_T2_DpNS2_10kernel_argIT3_EE_param_4];
	ld.param.u64 	%rd29, [_ZN3cub18CUB_300001_SM_10006detail9transform16transform_kernelINS2_10policy_hubILb1EN4cuda3std3__45tupleIJN6thrust24THRUST_300001_SM_1000_NS6detail15normal_iteratorINSA_10device_ptrIfEEEENSC_INSD_IiEEEEEEEE10policy1000Ei4MeanSF_JPfPiEEEvT0_iT1_T2_DpNS2_10kernel_argIT3_EE_param_3];
	ld.param.u32 	%r44, [_ZN3cub18CUB_300001_SM_10006detail9transform16transform_kernelINS2_10policy_hubILb1EN4cuda3std3__45tupleIJN6thrust24THRUST_300001_SM_1000_NS6detail15normal_iteratorINSA_10device_ptrIfEEEENSC_INSD_IiEEEEEEEE10policy1000Ei4MeanSF_JPfPiEEEvT0_iT1_T2_DpNS2_10kernel_argIT3_EE_param_1];
	cvta.to.global.u64 	%rd1, %rd29;
	cvta.to.global.u64 	%rd2, %rd25;
	cvta.to.global.u64 	%rd3, %rd27;
	shl.b32 	%r1, %r44, 7;
	mov.u32 	%r46, %ctaid.x;
	mul.lo.s32 	%r2, %r1, %r46;
	sub.s32 	%r3, %r45, %r2;
	min.s32 	%r4, %r1, %r3;
	shl.b32 	%r5, %r4, 2;
	mov.u32 	%r6, %tid.x;
	shl.b32 	%r100, %r6, 7;
	setp.ge.s32 	%p1, %r100, %r5;
	@%p1 bra 	$L__BB6_5;
	mul.wide.u32 	%rd4, %r6, 128;
	add.s64 	%rd30, %rd2, %rd4;
	mul.wide.s32 	%rd5, %r2, 4;
	add.s64 	%rd94, %rd30, %rd5;
	mov.u32 	%r99, %r100;
$L__BB6_2:
	.pragma "nounroll";
	// begin inline asm
	prefetch.global.L2 [%rd94];
	// end inline asm
	add.s32 	%r99, %r99, 16384;
	add.s64 	%rd94, %rd94, 16384;
	setp.lt.s32 	%p2, %r99, %r5;
	@%p2 bra 	$L__BB6_2;
	add.s64 	%rd32, %rd3, %rd4;
	add.s64 	%rd95, %rd32, %rd5;
$L__BB6_4:
	.pragma "nounroll";
	// begin inline asm
	prefetch.global.L2 [%rd95];
	// end inline asm
	add.s32 	%r100, %r100, 16384;
	add.s64 	%rd95, %rd95, 16384;
	setp.lt.s32 	%p3, %r100, %r5;
	@%p3 bra 	$L__BB6_4;
$L__BB6_5:
	mul.wide.s32 	%rd96, %r2, 4;
	add.s64 	%rd12, %rd2, %rd96;
	add.s64 	%rd13, %rd3, %rd96;
	add.s64 	%rd14, %rd1, %rd96;
	setp.gt.s32 	%p4, %r1, %r3;
	@%p4 bra 	$L__BB6_18;
	setp.lt.s32 	%p5, %r44, 1;
	@%p5 bra 	$L__BB6_59;
	and.b32  	%r12, %r44, 7;
	setp.lt.u32 	%p6, %r44, 8;
	mov.b32 	%r107, 0;
	@%p6 bra 	$L__BB6_10;
	and.b32  	%r107, %r44, 2147483640;
	neg.s32 	%r102, %r107;
	mul.wide.u32 	%rd35, %r6, 4;
	add.s64 	%rd15, %rd1, %rd35;
	add.s64 	%rd36, %rd96, 1536;
	add.s64 	%rd17, %rd2, %rd36;
	add.s32 	%r101, %r6, 128;
	add.s64 	%rd18, %rd3, %rd36;
	add.s64 	%rd19, %rd1, %rd36;
$L__BB6_9:
	.pragma "nounroll";
	mul.wide.s32 	%rd37, %r101, 4;
	add.s64 	%rd38, %rd17, %rd37;
	add.s64 	%rd39, %rd18, %rd37;
	add.s64 	%rd40, %rd19, %rd37;
	cvta.to.global.u64 	%rd41, %rd25;
	mul.wide.u32 	%rd42, %r6, 4;
	add.s64 	%rd43, %rd41, %rd42;
	add.s64 	%rd44, %rd43, %rd96;
	ld.global.f32 	%f1, [%rd44];
	cvta.to.global.u64 	%rd45, %rd27;
	add.s64 	%rd46, %rd45, %rd42;
	add.s64 	%rd47, %rd46, %rd96;
	ld.global.u32 	%r48, [%rd47];
	cvt.rn.f32.s32 	%f2, %r48;
	div.rn.f32 	%f3, %f1, %f2;
	add.s64 	%rd48, %rd15, %rd96;
	st.global.f32 	[%rd48], %f3;
	ld.global.f32 	%f4, [%rd38+-1536];
	ld.global.u32 	%r49, [%rd39+-1536];
	cvt.rn.f32.s32 	%f5, %r49;
	div.rn.f32 	%f6, %f4, %f5;
	st.global.f32 	[%rd40+-1536], %f6;
	ld.global.f32 	%f7, [%rd38+-1024];
	ld.global.u32 	%r50, [%rd39+-1024];
	cvt.rn.f32.s32 	%f8, %r50;
	div.rn.f32 	%f9, %f7, %f8;
	st.global.f32 	[%rd40+-1024], %f9;
	ld.global.f32 	%f10, [%rd38+-512];
	ld.global.u32 	%r51, [%rd39+-512];
	cvt.rn.f32.s32 	%f11, %r51;
	div.rn.f32 	%f12, %f10, %f11;
	st.global.f32 	[%rd40+-512], %f12;
	ld.global.f32 	%f13, [%rd38];
	ld.global.u32 	%r52, [%rd39];
	cvt.rn.f32.s32 	%f14, %r52;
	div.rn.f32 	%f15, %f13, %f14;
	st.global.f32 	[%rd40], %f15;
	ld.global.f32 	%f16, [%rd38+512];
	ld.global.u32 	%r53, [%rd39+512];
	cvt.rn.f32.s32 	%f17, %r53;
	div.rn.f32 	%f18, %f16, %f17;
	st.global.f32 	[%rd40+512], %f18;
	ld.global.f32 	%f19, [%rd38+1024];
	ld.global.u32 	%r54, [%rd39+1024];
	cvt.rn.f32.s32 	%f20, %r54;
	div.rn.f32 	%f21, %f19, %f20;
	st.global.f32 	[%rd40+1024], %f21;
	ld.global.f32 	%f22, [%rd38+1536];
	ld.global.u32 	%r55, [%rd39+1536];
	cvt.rn.f32.s32 	%f23, %r55;
	div.rn.f32 	%f24, %f22, %f23;
	st.global.f32 	[%rd40+1536], %f24;
	add.s32 	%r102, %r102, 8;
	add.s64 	%rd96, %rd96, 4096;
	add.s32 	%r101, %r101, 1024;
	setp.eq.s32 	%p7, %r102, 0;
	@%p7 bra 	$L__BB6_10;
	bra.uni 	$L__BB6_9;
$L__BB6_10:
	setp.eq.s32 	%p8, %r12, 0;
	@%p8 bra 	$L__BB6_59;
	and.b32  	%r39, %r44, 3;
	setp.lt.u32 	%p9, %r12, 4;
	@%p9 bra 	$L__BB6_13;
	shl.b32 	%r56, %r107, 7;
	add.s32 	%r57, %r56, %r6;
	mul.wide.s32 	%rd49, %r57, 4;
	add.s64 	%rd50, %rd12, %rd49;
	ld.global.f32 	%f25, [%rd50];
	add.s64 	%rd51, %rd13, %rd49;
	ld.global.u32 	%r58, [%rd51];
	cvt.rn.f32.s32 	%f26, %r58;
	div.rn.f32 	%f27, %f25, %f26;
	add.s64 	%rd52, %rd14, %rd49;
	st.global.f32 	[%rd52], %f27;
	ld.global.f32 	%f28, [%rd50+512];
	ld.global.u32 	%r59, [%rd51+512];
	cvt.rn.f32.s32 	%f29, %r59;
	div.rn.f32 	%f30, %f28, %f29;
	st.global.f32 	[%rd52+512], %f30;
	ld.global.f32 	%f31, [%rd50+1024];
	ld.global.u32 	%r60, [%rd51+1024];
	cvt.rn.f32.s32 	%f32, %r60;
	div.rn.f32 	%f33, %f31, %f32;
	st.global.f32 	[%rd52+1024], %f33;
	ld.global.f32 	%f34, [%rd50+1536];
	ld.global.u32 	%r61, [%rd51+1536];
	cvt.rn.f32.s32 	%f35, %r61;
	div.rn.f32 	%f36, %f34, %f35;
	st.global.f32 	[%rd52+1536], %f36;
	add.s32 	%r107, %r107, 4;
$L__BB6_13:
	setp.eq.s32 	%p10, %r39, 0;
	@%p10 bra 	$L__BB6_59;
	setp.eq.s32 	%p11, %r39, 1;
	@%p11 bra 	$L__BB6_16;
	shl.b32 	%r62, %r107, 7;
	add.s32 	%r63, %r62, %r6;
	mul.wide.s32 	%rd53, %r63, 4;
	add.s64 	%rd54, %rd12, %rd53;
	ld.global.f32 	%f37, [%rd54];
	add.s64 	%rd55, %rd13, %rd53;
	ld.global.u32 	%r64, [%rd55];
	cvt.rn.f32.s32 	%f38, %r64;
	div.rn.f32 	%f39, %f37, %f38;
	add.s64 	%rd56, %rd14, %rd53;
	st.global.f32 	[%rd56], %f39;
	ld.global.f32 	%f40, [%rd54+512];
	ld.global.u32 	%r65, [%rd55+512];
	cvt.rn.f32.s32 	%f41, %r65;
	div.rn.f32 	%f42, %f40, %f41;
	st.global.f32 	[%rd56+512], %f42;
	add.s32 	%r107, %r107, 2;
$L__BB6_16:
	and.b32  	%r66, %r44, 1;
	setp.eq.b32 	%p12, %r66, 1;
	not.pred 	%p13, %p12;
	@%p13 bra 	$L__BB6_59;
	shl.b32 	%r67, %r107, 7;
	add.s32 	%r68, %r67, %r6;
	mul.wide.s32 	%rd57, %r68, 4;
	add.s64 	%rd58, %rd12, %rd57;
	ld.global.f32 	%f43, [%rd58];
	add.s64 	%rd59, %rd13, %rd57;
	ld.global.u32 	%r69, [%rd59];
	cvt.rn.f32.s32 	%f44, %r69;
	div.rn.f32 	%f45, %f43, %f44;
	add.s64 	%rd60, %rd14, %rd57;
	st.global.f32 	[%rd60], %f45;
	bra.uni 	$L__BB6_59;
$L__BB6_18:
	setp.lt.s32 	%p14, %r44, 1;
	@%p14 bra 	$L__BB6_59;
	and.b32  	%r16, %r44, 7;
	setp.lt.u32 	%p15, %r44, 8;
	mov.b32 	%r104, 0;
	@%p15 bra 	$L__BB6_38;
	and.b32  	%r104, %r44, 2147483640;
	mov.b32 	%r103, 0;
$L__BB6_21:
	.pragma "nounroll";
	shl.b32 	%r72, %r103, 7;
	add.s32 	%r23, %r72, %r6;
	setp.ge.s32 	%p16, %r23, %r4;
	@%p16 bra 	$L__BB6_23;
	mul.wide.u32 	%rd61, %r23, 4;
	add.s64 	%rd62, %rd12, %rd61;
	ld.global.f32 	%f46, [%rd62];
	add.s64 	%rd63, %rd13, %rd61;
	ld.global.u32 	%r73, [%rd63];
	cvt.rn.f32.s32 	%f47, %r73;
	div.rn.f32 	%f48, %f46, %f47;
	add.s64 	%rd64, %rd14, %rd61;
	st.global.f32 	[%rd64], %f48;
$L__BB6_23:
	add.s32 	%r74, %r23, 128;
	setp.ge.s32 	%p17, %r74, %r4;
	mul.wide.s32 	%rd65, %r74, 4;
	add.s64 	%rd22, %rd12, %rd65;
	add.s64 	%rd23, %rd13, %rd65;
	add.s64 	%rd24, %rd14, %rd65;
	@%p17 bra 	$L__BB6_25;
	ld.global.f32 	%f49, [%rd22];
	ld.global.u32 	%r75, [%rd23];
	cvt.rn.f32.s32 	%f50, %r75;
	div.rn.f32 	%f51, %f49, %f50;
	st.global.f32 	[%rd24], %f51;
$L__BB6_25:
	add.s32 	%r76, %r23, 256;
	setp.ge.s32 	%p18, %r76, %r4;
	@%p18 bra 	$L__BB6_27;
	ld.global.f32 	%f52, [%rd22+512];
	ld.global.u32 	%r77, [%rd23+512];
	cvt.rn.f32.s32 	%f53, %r77;
	div.rn.f32 	%f54, %f52, %f53;
	st.global.f32 	[%rd24+512], %f54;
$L__BB6_27:
	add.s32 	%r78, %r23, 384;
	setp.ge.s32 	%p19, %r78, %r4;
	@%p19 bra 	$L__BB6_29;
	ld.global.f32 	%f55, [%rd22+1024];
	ld.global.u32 	%r79, [%rd23+1024];
	cvt.rn.f32.s32 	%f56, %r79;
	div.rn.f32 	%f57, %f55, %f56;
	st.global.f32 	[%rd24+1024], %f57;
$L__BB6_29:
	add.s32 	%r80, %r23, 512;
	setp.ge.s32 	%p20, %r80, %r4;
	@%p20 bra 	$L__BB6_31;
	ld.global.f32 	%f58, [%rd22+1536];
	ld.global.u32 	%r81, [%rd23+1536];
	cvt.rn.f32.s32 	%f59, %r81;
	div.rn.f32 	%f60, %f58, %f59;
	st.global.f32 	[%rd24+1536], %f60;
$L__BB6_31:
	add.s32 	%r82, %r23, 640;
	setp.ge.s32 	%p21, %r82, %r4;
	@%p21 bra 	$L__BB6_33;
	ld.global.f32 	%f61, [%rd22+2048];
	ld.global.u32 	%r83, [%rd23+2048];
	cvt.rn.f32.s32 	%f62, %r83;
	div.rn.f32 	%f63, %f61, %f62;
	st.global.f32 	[%rd24+2048], %f63;
$L__BB6_33:
	add.s32 	%r84, %r23, 768;
	setp.ge.s32 	%p22, %r84, %r4;
	@%p22 bra 	$L__BB6_35;
	ld.global.f32 	%f64, [%rd22+2560];
	ld.global.u32 	%r85, [%rd23+2560];
	cvt.rn.f32.s32 	%f65, %r85;
	div.rn.f32 	%f66, %f64, %f65;
	st.global.f32 	[%rd24+2560], %f66;
$L__BB6_35:
	add.s32 	%r86, %r23, 896;
	setp.ge.s32 	%p23, %r86, %r4;
	@%p23 bra 	$L__BB6_37;
	ld.global.f32 	%f67, [%rd22+3072];
	ld.global.u32 	%r87, [%rd23+3072];
	cvt.rn.f32.s32 	%f68, %r87;
	div.rn.f32 	%f69, %f67, %f68;
	st.global.f32 	[%rd24+3072], %f69;
$L__BB6_37:
	add.s32 	%r103, %r103, 8;
	setp.ne.s32 	%p24, %r103, %r104;
	@%p24 bra 	$L__BB6_21;
$L__BB6_38:
	setp.eq.s32 	%p25, %r16, 0;
	@%p25 bra 	$L__BB6_59;
	and.b32  	%r26, %r44, 3;
	setp.lt.u32 	%p26, %r16, 4;
	@%p26 bra 	$L__BB6_49;
	shl.b32 	%r88, %r104, 7;
	add.s32 	%r27, %r88, %r6;
	setp.ge.s32 	%p27, %r27, %r4;
	@%p27 bra 	$L__BB6_42;
	mul.wide.s32 	%rd66, %r27, 4;
	add.s64 	%rd67, %rd12, %rd66;
	ld.global.f32 	%f70, [%rd67];
	add.s64 	%rd68, %rd13, %rd66;
	ld.global.u32 	%r89, [%rd68];
	cvt.rn.f32.s32 	%f71, %r89;
	div.rn.f32 	%f72, %f70, %f71;
	add.s64 	%rd69, %rd14, %rd66;
	st.global.f32 	[%rd69], %f72;
$L__BB6_42:
	add.s32 	%r28, %r27, 128;
	setp.ge.s32 	%p28, %r28, %r4;
	@%p28 bra 	$L__BB6_44;
	mul.wide.s32 	%rd70, %r28, 4;
	add.s64 	%rd71, %rd12, %rd70;
	ld.global.f32 	%f73, [%rd71];
	add.s64 	%rd72, %rd13, %rd70;
	ld.global.u32 	%r90, [%rd72];
	cvt.rn.f32.s32 	%f74, %r90;
	div.rn.f32 	%f75, %f73, %f74;
	add.s64 	%rd73, %rd14, %rd70;
	st.global.f32 	[%rd73], %f75;
$L__BB6_44:
	add.s32 	%r29, %r27, 256;
	setp.ge.s32 	%p29, %r29, %r4;
	@%p29 bra 	$L__BB6_46;
	mul.wide.s32 	%rd74, %r29, 4;
	add.s64 	%rd75, %rd12, %rd74;
	ld.global.f32 	%f76, [%rd75];
	add.s64 	%rd76, %rd13, %rd74;
	ld.global.u32 	%r91, [%rd76];
	cvt.rn.f32.s32 	%f77, %r91;
	div.rn.f32 	%f78, %f76, %f77;
	add.s64 	%rd77, %rd14, %rd74;
	st.global.f32 	[%rd77], %f78;
$L__BB6_46:
	add.s32 	%r30, %r27, 384;
	setp.ge.s32 	%p30, %r30, %r4;
	@%p30 bra 	$L__BB6_48;
	mul.wide.s32 	%rd78, %r30, 4;
	add.s64 	%rd79, %rd12, %rd78;
	ld.global.f32 	%f79, [%rd79];
	add.s64 	%rd80, %rd13, %rd78;
	ld.global.u32 	%r92, [%rd80];
	cvt.rn.f32.s32 	%f80, %r92;
	div.rn.f32 	%f81, %f79, %f80;
	add.s64 	%rd81, %rd14, %rd78;
	st.global.f32 	[%rd81], %f81;
$L__BB6_48:
	add.s32 	%r104, %r104, 4;
$L__BB6_49:
	setp.eq.s32 	%p31, %r26, 0;
	@%p31 bra 	$L__BB6_59;
	setp.eq.s32 	%p32, %r26, 1;
	@%p32 bra 	$L__BB6_56;
	shl.b32 	%r93, %r104, 7;
	add.s32 	%r33, %r93, %r6;
	setp.ge.s32 	%p33, %r33, %r4;
	@%p33 bra 	$L__BB6_53;
	mul.wide.s32 	%rd82, %r33, 4;
	add.s64 	%rd83, %rd12, %rd82;
	ld.global.f32 	%f82, [%rd83];
	add.s64 	%rd84, %rd13, %rd82;
	ld.global.u32 	%r94, [%rd84];
	cvt.rn.f32.s32 	%f83, %r94;
	div.rn.f32 	%f84, %f82, %f83;
	add.s64 	%rd85, %rd14, %rd82;
	st.global.f32 	[%rd85], %f84;
$L__BB6_53:
	add.s32 	%r34, %r33, 128;
	setp.ge.s32 	%p34, %r34, %r4;
	@%p34 bra 	$L__BB6_55;
	mul.wide.s32 	%rd86, %r34, 4;
	add.s64 	%rd87, %rd12, %rd86;
	ld.global.f32 	%f85, [%rd87];
	add.s64 	%rd88, %rd13, %rd86;
	ld.global.u32 	%r95, [%rd88];
	cvt.rn.f32.s32 	%f86, %r95;
	div.rn.f32 	%f87, %f85, %f86;
	add.s64 	%rd89, %rd14, %rd86;
	st.global.f32 	[%rd89], %f87;
$L__BB6_55:
	add.s32 	%r104, %r104, 2;
$L__BB6_56:
	and.b32  	%r96, %r44, 1;
	setp.eq.b32 	%p35, %r96, 1;
	not.pred 	%p36, %p35;
	@%p36 bra 	$L__BB6_59;
	shl.b32 	%r97, %r104, 7;
	add.s32 	%r37, %r97, %r6;
	setp.ge.s32 	%p37, %r37, %r4;
	@%p37 bra 	$L__BB6_59;
	mul.wide.s32 	%rd90, %r37, 4;
	add.s64 	%rd91, %rd12, %rd90;
	ld.global.f32 	%f88, [%rd91];
	add.s64 	%rd92, %rd13, %rd90;
	ld.global.u32 	%r98, [%rd92];
	cvt.rn.f32.s32 	%f89, %r98;
	div.rn.f32 	%f90, %f88, %f89;
	add.s64 	%rd93, %rd14, %rd90;
	st.global.f32 	[%rd93], %f90;
$L__BB6_59:
	ret;

}
	// .globl	_ZN3cub18CUB_300001_SM_10006detail9transform16transform_kernelINS2_10policy_hubILb1EN4cuda3std3__45tupleIJN6thrust24THRUST_300001_SM_1000_NS6detail15normal_iteratorINSA_10device_ptrIfEEEENSC_INSD_IiEEEEEEEE10policy1000El4MeanSF_JPfPiEEEvT0_iT1_T2_DpNS2_10kernel_argIT3_EE
.visible .entry _ZN3cub18CUB_300001_SM_10006detail9transform16transform_kernelINS2_10policy_hubILb1EN4cuda3std3__45tupleIJN6thrust24THRUST_300001_SM_1000_NS6detail15normal_iteratorINSA_10device_ptrIfEEEENSC_INSD_IiEEEEEEEE10policy1000El4MeanSF_JPfPiEEEvT0_iT1_T2_DpNS2_10kernel_argIT3_EE(
	.param .u64 _ZN3cub18CUB_300001_SM_10006detail9transform16transform_kernelINS2_10policy_hubILb1EN4cuda3std3__45tupleIJN6thrust24THRUST_300001_SM_1000_NS6detail15normal_iteratorINSA_10device_ptrIfEEEENSC_INSD_IiEEEEEEEE10policy1000El4MeanSF_JPfPiEEEvT0_iT1_T2_DpNS2_10kernel_argIT3_EE_param_0,
	.param .u32 _ZN3cub18CUB_300001_SM_10006detail9transform16transform_kernelINS2_10policy_hubILb1EN4cuda3std3__45tupleIJN6thrust24THRUST_300001_SM_1000_NS6detail15normal_iteratorINSA_10device_ptrIfEEEENSC_INSD_IiEEEEEEEE10policy1000El4MeanSF_JPfPiEEEvT0_iT1_T2_DpNS2_10kernel_argIT3_EE_param_1,
	.param .align 1 .b8 _ZN3cub18CUB_300001_SM_10006detail9transform16transform_kernelINS2_10policy_hubILb1EN4cuda3std3__45tupleIJN6thrust24THRUST_300001_SM_1000_NS6detail15normal_iteratorINSA_10device_ptrIfEEEENSC_INSD_IiEEEEEEEE10policy1000El4MeanSF_JPfPiEEEvT0_iT1_T2_DpNS2_10kernel_argIT3_EE_param_2[1],
	.param .align 8 .b8 _ZN3cub18CUB_300001_SM_10006detail9transform16transform_kernelINS2_10policy_hubILb1EN4cuda3std3__45tupleIJN6thrust24THRUST_300001_SM_1000_NS6detail15normal_iteratorINSA_10device_ptrIfEEEENSC_INSD_IiEEEEEEEE10policy1000El4MeanSF_JPfPiEEEvT0_iT1_T2_DpNS2_10kernel_argIT3_EE_param_3[8],
	.param .align 8 .b8 _ZN3cub18CUB_300001_SM_10006detail9transform16transform_kernelINS2_10policy_hubILb1EN4cuda3std3__45tupleIJN6thrust24THRUST_300001_SM_1000_NS6detail15normal_iteratorINSA_10device_ptrIfEEEENSC_INSD_IiEEEEEEEE10policy1000El4MeanSF_JPfPiEEEvT0_iT1_T2_DpNS2_10kernel_argIT3_EE_param_4[16],
	.param .align 8 .b8 _ZN3cub18CUB_300001_SM_10006detail9transform16transform_kernelINS2_10policy_hubILb1EN4cuda3std3__45tupleIJN6thrust24THRUST_300001_SM_1000_NS6detail15normal_iteratorINSA_10device_ptrIfEEEENSC_INSD_IiEEEEEEEE10policy1000El4MeanSF_JPfPiEEEvT0_iT1_T2_DpNS2_10kernel_argIT3_EE_param_5[16]
)
.maxntid 128
{
	.reg .pred 	%p<38>;
	.reg .b32 	%r<107>;
	.reg .b32 	%f<91>;
	.reg .b64 	%rd<103>;

	ld.param.u64 	%rd30, [_ZN3cub18CUB_300001_SM_10006detail9transform16transform_kernelINS2_10policy_hubILb1EN4cuda3std3__45tupleIJN6thrust24THRUST_300001_SM_1000_NS6detail15normal_iteratorINSA_10device_ptrIfEEEENSC_INSD_IiEEEEEEEE10policy1000El4MeanSF_JPfPiEEEvT0_iT1_T2_DpNS2_10kernel_argIT3_EE_param_0];
	ld.param.u64 	%rd28, [_ZN3cub18CUB_300001_SM_10006detail9transform16transform_kernelINS2_10policy_hubILb1EN4cuda3std3__45tupleIJN6thrust24THRUST_300001_SM_1000_NS6detail15normal_iteratorINSA_10device_ptrIfEEEENSC_INSD_IiEEEEEEEE10policy1000El4MeanSF_JPfPiEEEvT0_iT1_T2_DpNS2_10kernel_argIT3_EE_param_5];
	ld.param.u64 	%rd26, [_ZN3cub18CUB_300001_SM_10006detail9transform16transform_kernelINS2_10policy_hubILb1EN4cuda3std3__45tupleIJN6thrust24THRUST_300001_SM_1000_NS6detail15normal_iteratorINSA_10device_ptrIfEEEENSC_INSD_IiEEEEEEEE10policy1000El4MeanSF_JPfPiEEEvT0_iT1_T2_DpNS2_10kernel_argIT3_EE_param_4];
	ld.param.u64 	%rd31, [_ZN3cub18CUB_300001_SM_10006detail9transform16transform_kernelINS2_10policy_hubILb1EN4cuda3std3__45tupleIJN6thrust24THRUST_300001_SM_1000_NS6detail15normal_iteratorINSA_10device_ptrIfEEEENSC_INSD_IiEEEEEEEE10policy1000El4MeanSF_JPfPiEEEvT0_iT1_T2_DpNS2_10kernel_argIT3_EE_param_3];
	ld.param.u32 	%r42, [_ZN3cub18CUB_300001_SM_10006detail9transform16transform_kernelINS2_10policy_hubILb1EN4cuda3std3__45tupleIJN6thrust24THRUST_300001_SM_1000_NS6detail15normal_iteratorINSA_10device_ptrIfEEEENSC_INSD_IiEEEEEEEE10policy1000El4MeanSF_JPfPiEEEvT0_iT1_T2_DpNS2_10kernel_argIT3_EE_param_1];
	cvta.to.global.u64 	%rd1, %rd31;
	cvta.to.global.u64 	%rd2, %rd26;
	cvta.to.global.u64 	%rd3, %rd28;
	shl.b32 	%r1, %r42, 7;
	mov.u32 	%r43, %ctaid.x;
	cvt.u64.u32 	%rd32, %r43;
	cvt.s64.s32 	%rd33, %r1;
	mul.lo.s64 	%rd4, %rd33, %rd32;
	sub.s64 	%rd34, %rd30, %rd4;
	min.s64 	%rd35, %rd34, %rd33;
	cvt.u32.u64 	%r2, %rd35;
	shl.b32 	%r3, %r2, 2;
	mov.u32 	%r4, %tid.x;
	shl.b32 	%r97, %r4, 7;
	setp.ge.s32 	%p1, %r97, %r3;
	@%p1 bra 	$L__BB7_5;
	shl.b64 	%rd5, %rd4, 2;
	add.s64 	%rd36, %rd2, %rd5;
	mul.wide.u32 	%rd6, %r4, 128;
	add.s64 	%rd100, %rd36, %rd6;
	mov.u32 	%r96, %r97;
$L__BB7_2:
	.pragma "nounroll";
	// begin inline asm
	prefetch.global.L2 [%rd100];
	// end inline asm
	add.s32 	%r96, %r96, 16384;
	add.s64 	%rd100, %rd100, 16384;
	setp.lt.s32 	%p2, %r96, %r3;
	@%p2 bra 	$L__BB7_2;
	add.s64 	%rd38, %rd3, %rd5;
	add.s64 	%rd101, %rd38, %rd6;
$L__BB7_4:
	.pragma "nounroll";
	// begin inline asm
	prefetch.global.L2 [%rd101];
	// end inline asm
	add.s32 	%r97, %r97, 16384;
	add.s64 	%rd101, %rd101, 16384;
	setp.lt.s32 	%p3, %r97, %r3;
	@%p3 bra 	$L__BB7_4;
$L__BB7_5:
	shl.b64 	%rd102, %rd4, 2;
	add.s64 	%rd13, %rd2, %rd102;
	add.s64 	%rd14, %rd3, %rd102;
	add.s64 	%rd15, %rd1, %rd102;
	setp.eq.s32 	%p4, %r1, %r2;
	@%p4 bra 	$L__BB7_47;
	setp.lt.s32 	%p5, %r42, 1;
	@%p5 bra 	$L__BB7_59;
	and.b32  	%r10, %r42, 7;
	setp.lt.u32 	%p6, %r42, 8;
	mov.b32 	%r104, 0;
	@%p6 bra 	$L__BB7_26;
	and.b32  	%r104, %r42, 2147483640;
	mov.b32 	%r100, 0;
$L__BB7_9:
	.pragma "nounroll";
	shl.b32 	%r46, %r100, 7;
	add.s32 	%r21, %r46, %r4;
	setp.ge.s32 	%p7, %r21, %r2;
	@%p7 bra 	$L__BB7_11;
	mul.wide.u32 	%rd41, %r21, 4;
	add.s64 	%rd42, %rd13, %rd41;
	ld.global.f32 	%f1, [%rd42];
	add.s64 	%rd43, %rd14, %rd41;
	ld.global.u32 	%r47, [%rd43];
	cvt.rn.f32.s32 	%f2, %r47;
	div.rn.f32 	%f3, %f1, %f2;
	add.s64 	%rd44, %rd15, %rd41;
	st.global.f32 	[%rd44], %f3;
$L__BB7_11:
	add.s32 	%r48, %r21, 128;
	setp.ge.s32 	%p8, %r48, %r2;
	mul.wide.s32 	%rd45, %r48, 4;
	add.s64 	%rd23, %rd13, %rd45;
	add.s64 	%rd24, %rd14, %rd45;
	add.s64 	%rd25, %rd15, %rd45;
	@%p8 bra 	$L__BB7_13;
	ld.global.f32 	%f4, [%rd23];
	ld.global.u32 	%r49, [%rd24];
	cvt.rn.f32.s32 	%f5, %r49;
	div.rn.f32 	%f6, %f4, %f5;
	st.global.f32 	[%rd25], %f6;
$L__BB7_13:
	add.s32 	%r50, %r21, 256;
	setp.ge.s32 	%p9, %r50, %r2;
	@%p9 bra 	$L__BB7_15;
	ld.global.f32 	%f7, [%rd23+512];
	ld.global.u32 	%r51, [%rd24+512];
	cvt.rn.f32.s32 	%f8, %r51;
	div.rn.f32 	%f9, %f7, %f8;
	st.global.f32 	[%rd25+512], %f9;
$L__BB7_15:
	add.s32 	%r52, %r21, 384;
	setp.ge.s32 	%p10, %r52, %r2;
	@%p10 bra 	$L__BB7_17;
	ld.global.f32 	%f10, [%rd23+1024];
	ld.global.u32 	%r53, [%rd24+1024];
	cvt.rn.f32.s32 	%f11, %r53;
	div.rn.f32 	%f12, %f10, %f11;
	st.global.f32 	[%rd25+1024], %f12;
$L__BB7_17:
	add.s32 	%r54, %r21, 512;
	setp.ge.s32 	%p11, %r54, %r2;
	@%p11 bra 	$L__BB7_19;
	ld.global.f32 	%f13, [%rd23+1536];
	ld.global.u32 	%r55, [%rd24+1536];
	cvt.rn.f32.s32 	%f14, %r55;
	div.rn.f32 	%f15, %f13, %f14;
	st.global.f32 	[%rd25+1536], %f15;
$L__BB7_19:
	add.s32 	%r56, %r21, 640;
	setp.ge.s32 	%p12, %r56, %r2;
	@%p12 bra 	$L__BB7_21;
	ld.global.f32 	%f16, [%rd23+2048];
	ld.global.u32 	%r57, [%rd24+2048];
	cvt.rn.f32.s32 	%f17, %r57;
	div.rn.f32 	%f18, %f16, %f17;
	st.global.f32 	[%rd25+2048], %f18;
$L__BB7_21:
	add.s32 	%r58, %r21, 768;
	setp.ge.s32 	%p13, %r58, %r2;
	@%p13 bra 	$L__BB7_23;
	ld.global.f32 	%f19, [%rd23+2560];
	ld.global.u32 	%r59, [%rd24+2560];
	cvt.rn.f32.s32 	%f20, %r59;
	div.rn.f32 	%f21, %f19, %f20;
	st.global.f32 	[%rd25+2560], %f21;
$L__BB7_23:
	add.s32 	%r60, %r21, 896;
	setp.ge.s32 	%p14, %r60, %r2;
	@%p14 bra 	$L__BB7_25;
	ld.global.f32 	%f22, [%rd23+3072];
	ld.global.u32 	%r61, [%rd24+3072];
	cvt.rn.f32.s32 	%f23, %r61;
	div.rn.f32 	%f24, %f22, %f23;
	st.global.f32 	[%rd25+3072], %f24;
$L__BB7_25:
	add.s32 	%r100, %r100, 8;
	setp.eq.s32 	%p15, %r100, %r104;
	@%p15 bra 	$L__BB7_26;
	bra.uni 	$L__BB7_9;
$L__BB7_26:
	setp.eq.s32 	%p16, %r10, 0;
	@%p16 bra 	$L__BB7_59;
	and.b32  	%r30, %r42, 3;
	setp.lt.u32 	%p17, %r10, 4;
	@%p17 bra 	$L__BB7_37;
	shl.b32 	%r62, %r104, 7;
	add.s32 	%r31, %r62, %r4;
	setp.ge.s32 	%p18, %r31, %r2;
	@%p18 bra 	$L__BB7_30;
	mul.wide.s32 	%rd46, %r31, 4;
	add.s64 	%rd47, %rd13, %rd46;
	ld.global.f32 	%f25, [%rd47];
	add.s64 	%rd48, %rd14, %rd46;
	ld.global.u32 	%r63, [%rd48];
	cvt.rn.f32.s32 	%f26, %r63;
	div.rn.f32 	%f27, %f25, %f26;
	add.s64 	%rd49, %rd15, %rd46;
	st.global.f32 	[%rd49], %f27;
$L__BB7_30:
	add.s32 	%r32, %r31, 128;
	setp.ge.s32 	%p19, %r32, %r2;
	@%p19 bra 	$L__BB7_32;
	mul.wide.s32 	%rd50, %r32, 4;
	add.s64 	%rd51, %rd13, %rd50;
	ld.global.f32 	%f28, [%rd51];
	add.s64 	%rd52, %rd14, %rd50;
	ld.global.u32 	%r64, [%rd52];
	cvt.rn.f32.s32 	%f29, %r64;
	div.rn.f32 	%f30, %f28, %f29;
	add.s64 	%rd53, %rd15, %rd50;
	st.global.f32 	[%rd53], %f30;
$L__BB7_32:
	add.s32 	%r33, %r31, 256;
	setp.ge.s32 	%p20, %r33, %r2;
	@%p20 bra 	$L__BB7_34;
	mul.wide.s32 	%rd54, %r33, 4;
	add.s64 	%rd55, %rd13, %rd54;
	ld.global.f32 	%f31, [%rd55];
	add.s64 	%rd56, %rd14, %rd54;
	ld.global.u32 	%r65, [%rd56];
	cvt.rn.f32.s32 	%f32, %r65;
	div.rn.f32 	%f33, %f31, %f32;
	add.s64 	%rd57, %rd15, %rd54;
	st.global.f32 	[%rd57], %f33;
$L__BB7_34:
	add.s32 	%r34, %r31, 384;
	setp.ge.s32 	%p21, %r34, %r2;
	@%p21 bra 	$L__BB7_36;
	mul.wide.s32 	%rd58, %r34, 4;
	add.s64 	%rd59, %rd13, %rd58;
	ld.global.f32 	%f34, [%rd59];
	add.s64 	%rd60, %rd14, %rd58;
	ld.global.u32 	%r66, [%rd60];
	cvt.rn.f32.s32 	%f35, %r66;
	div.rn.f32 	%f36, %f34, %f35;
	add.s64 	%rd61, %rd15, %rd58;
	st.global.f32 	[%rd61], %f36;
$L__BB7_36:
	add.s32 	%r104, %r104, 4;
$L__BB7_37:
	setp.eq.s32 	%p22, %r30, 0;
	@%p22 bra 	$L__BB7_59;
	setp.eq.s32 	%p23, %r30, 1;
	@%p23 bra 	$L__BB7_44;
	shl.b32 	%r67, %r104, 7;
	add.s32 	%r37, %r67, %r4;
	setp.ge.s32 	%p24, %r37, %r2;
	@%p24 bra 	$L__BB7_41;
	mul.wide.s32 	%rd62, %r37, 4;
	add.s64 	%rd63, %rd13, %rd62;
	ld.global.f32 	%f37, [%rd63];
	add.s64 	%rd64, %rd14, %rd62;
	ld.global.u32 	%r68, [%rd64];
	cvt.rn.f32.s32 	%f38, %r68;
	div.rn.f32 	%f39, %f37, %f38;
	add.s64 	%rd65, %rd15, %rd62;
	st.global.f32 	[%rd65], %f39;
$L__BB7_41:
	add.s32 	%r38, %r37, 128;
	setp.ge.s32 	%p25, %r38, %r2;
	@%p25 bra 	$L__BB7_43;
	mul.wide.s32 	%rd66, %r38, 4;
	add.s64 	%rd67, %rd13, %rd66;
	ld.global.f32 	%f40, [%rd67];
	add.s64 	%rd68, %rd14, %rd66;
	ld.global.u32 	%r69, [%rd68];
	cvt.rn.f32.s32 	%f41, %r69;
	div.rn.f32 	%f42, %f40, %f41;
	add.s64 	%rd69, %rd15, %rd66;
	st.global.f32 	[%rd69], %f42;
$L__BB7_43:
	add.s32 	%r104, %r104, 2;
$L__BB7_44:
	and.b32  	%r70, %r42, 1;
	setp.eq.b32 	%p26, %r70, 1;
	not.pred 	%p27, %p26;
	@%p27 bra 	$L__BB7_59;
	shl.b32 	%r71, %r104, 7;
	add.s32 	%r41, %r71, %r4;
	setp.ge.s32 	%p28, %r41, %r2;
	@%p28 bra 	$L__BB7_59;
	mul.wide.s32 	%rd70, %r41, 4;
	add.s64 	%rd71, %rd13, %rd70;
	ld.global.f32 	%f43, [%rd71];
	add.s64 	%rd72, %rd14, %rd70;
	ld.global.u32 	%r72, [%rd72];
	cvt.rn.f32.s32 	%f44, %r72;
	div.rn.f32 	%f45, %f43, %f44;
	add.s64 	%rd73, %rd15, %rd70;
	st.global.f32 	[%rd73], %f45;
	bra.uni 	$L__BB7_59;
$L__BB7_47:
	setp.lt.s32 	%p29, %r42, 1;
	@%p29 bra 	$L__BB7_59;
	and.b32  	%r12, %r42, 7;
	setp.lt.u32 	%p30, %r42, 8;
	mov.b32 	%r102, 0;
	@%p30 bra 	$L__BB7_51;
	and.b32  	%r102, %r42, 2147483640;
	neg.s32 	%r99, %r102;
	mul.wide.u32 	%rd74, %r4, 4;
	add.s64 	%rd16, %rd1, %rd74;
	add.s64 	%rd75, %rd102, 1536;
	add.s64 	%rd18, %rd2, %rd75;
	add.s32 	%r98, %r4, 128;
	add.s64 	%rd19, %rd3, %rd75;
	add.s64 	%rd20, %rd1, %rd75;
$L__BB7_50:
	.pragma "nounroll";
	mul.wide.s32 	%rd76, %r98, 4;
	add.s64 	%rd77, %rd18, %rd76;
	add.s64 	%rd78, %rd19, %rd76;
	add.s64 	%rd79, %rd20, %rd76;
	cvta.to.global.u64 	%rd80, %rd26;
	mul.wide.u32 	%rd81, %r4, 4;
	add.s64 	%rd82, %rd80, %rd81;
	add.s64 	%rd83, %rd82, %rd102;
	ld.global.f32 	%f46, [%rd83];
	cvta.to.global.u64 	%rd84, %rd28;
	add.s64 	%rd85, %rd84, %rd81;
	add.s64 	%rd86, %rd85, %rd102;
	ld.global.u32 	%r74, [%rd86];
	cvt.rn.f32.s32 	%f47, %r74;
	div.rn.f32 	%f48, %f46, %f47;
	add.s64 	%rd87, %rd16, %rd102;
	st.global.f32 	[%rd87], %f48;
	ld.global.f32 	%f49, [%rd77+-1536];
	ld.global.u32 	%r75, [%rd78+-1536];
	cvt.rn.f32.s32 	%f50, %r75;
	div.rn.f32 	%f51, %f49, %f50;
	st.global.f32 	[%rd79+-1536], %f51;
	ld.global.f32 	%f52, [%rd77+-1024];
	ld.global.u32 	%r76, [%rd78+-1024];
	cvt.rn.f32.s32 	%f53, %r76;
	div.rn.f32 	%f54, %f52, %f53;
	st.global.f32 	[%rd79+-1024], %f54;
	ld.global.f32 	%f55, [%rd77+-512];
	ld.global.u32 	%r77, [%rd78+-512];
	cvt.rn.f32.s32 	%f56, %r77;
	div.rn.f32 	%f57, %f55, %f56;
	st.global.f32 	[%rd79+-512], %f57;
	ld.global.f32 	%f58, [%rd77];
	ld.global.u32 	%r78, [%rd78];
	cvt.rn.f32.s32 	%f59, %r78;
	div.rn.f32 	%f60, %f58, %f59;
	st.global.f32 	[%rd79], %f60;
	ld.global.f32 	%f61, [%rd77+512];
	ld.global.u32 	%r79, [%rd78+512];
	cvt.rn.f32.s32 	%f62, %r79;
	div.rn.f32 	%f63, %f61, %f62;
	st.global.f32 	[%rd79+512], %f63;
	ld.global.f32 	%f64, [%rd77+1024];
	ld.global.u32 	%r80, [%rd78+1024];
	cvt.rn.f32.s32 	%f65, %r80;
	div.rn.f32 	%f66, %f64, %f65;
	st.global.f32 	[%rd79+1024], %f66;
	ld.global.f32 	%f67, [%rd77+1536];
	ld.global.u32 	%r81, [%rd78+1536];
	cvt.rn.f32.s32 	%f68, %r81;
	div.rn.f32 	%f69, %f67, %f68;
	st.global.f32 	[%rd79+1536], %f69;
	add.s32 	%r99, %r99, 8;
	add.s64 	%rd102, %rd102, 4096;
	add.s32 	%r98, %r98, 1024;
	setp.eq.s32 	%p31, %r99, 0;
	@%p31 bra 	$L__BB7_51;
	bra.uni 	$L__BB7_50;
$L__BB7_51:
	setp.eq.s32 	%p32, %r12, 0;
	@%p32 bra 	$L__BB7_59;
	and.b32  	%r24, %r42, 3;
	setp.lt.u32 	%p33, %r12, 4;
	@%p33 bra 	$L__BB7_54;
	shl.b32 	%r82, %r102, 7;
	add.s32 	%r83, %r82, %r4;
	mul.wide.s32 	%rd88, %r83, 4;
	add.s64 	%rd89, %rd13, %rd88;
	ld.global.f32 	%f70, [%rd89];
	add.s64 	%rd90, %rd14, %rd88;
	ld.global.u32 	%r84, [%rd90];
	cvt.rn.f32.s32 	%f71, %r84;
	div.rn.f32 	%f72, %f70, %f71;
	add.s64 	%rd91, %rd15, %rd88;
	st.global.f32 	[%rd91], %f72;
	ld.global.f32 	%f73, [%rd89+512];
	ld.global.u32 	%r85, [%rd90+512];
	cvt.rn.f32.s32 	%f74, %r85;
	div.rn.f32 	%f75, %f73, %f74;
	st.global.f32 	[%rd91+512], %f75;
	ld.global.f32 	%f76, [%rd89+1024];
	ld.global.u32 	%r86, [%rd90+1024];
	cvt.rn.f32.s32 	%f77, %r86;
	div.rn.f32 	%f78, %f76, %f77;
	st.global.f32 	[%rd91+1024], %f78;
	ld.global.f32 	%f79, [%rd89+1536];
	ld.global.u32 	%r87, [%rd90+1536];
	cvt.rn.f32.s32 	%f80, %r87;
	div.rn.f32 	%f81, %f79, %f80;
	st.global.f32 	[%rd91+1536], %f81;
	add.s32 	%r102, %r102, 4;
$L__BB7_54:
	setp.eq.s32 	%p34, %r24, 0;
	@%p34 bra 	$L__BB7_59;
	setp.eq.s32 	%p35, %r24, 1;
	@%p35 bra 	$L__BB7_57;
	shl.b32 	%r88, %r102, 7;
	add.s32 	%r89, %r88, %r4;
	mul.wide.s32 	%rd92, %r89, 4;
	add.s64 	%rd93, %rd13, %rd92;
	ld.global.f32 	%f82, [%rd93];
	add.s64 	%rd94, %rd14, %rd92;
	ld.global.u32 	%r90, [%rd94];
	cvt.rn.f32.s32 	%f83, %r90;
	div.rn.f32 	%f84, %f82, %f83;
	add.s64 	%rd95, %rd15, %rd92;
	st.global.f32 	[%rd95], %f84;
	ld.global.f32 	%f85, [%rd93+512];
	ld.global.u32 	%r91, [%rd94+512];
	cvt.rn.f32.s32 	%f86, %r91;
	div.rn.f32 	%f87, %f85, %f86;
	st.global.f32 	[%rd95+512], %f87;
	add.s32 	%r102, %r102, 2;
$L__BB7_57:
	and.b32  	%r92, %r42, 1;
	setp.eq.b32 	%p36, %r92, 1;
	not.pred 	%p37, %p36;
	@%p37 bra 	$L__BB7_59;
	shl.b32 	%r93, %r102, 7;
	add.s32 	%r94, %r93, %r4;
	mul.wide.s32 	%rd96, %r94, 4;
	add.s64 	%rd97, %rd13, %rd96;
	ld.global.f32 	%f88, [%rd97];
	add.s64 	%rd98, %rd14, %rd96;
	ld.global.u32 	%r95, [%rd98];
	cvt.rn.f32.s32 	%f89, %r95;
	div.rn.f32 	%f90, %f88, %f89;
	add.s64 	%rd99, %rd15, %rd96;
	st.global.f32 	[%rd99], %f90;
$L__BB7_59:
	ret;

}


// ===== COMPILED SASS (sm_100) =====

	.target	sm_100

	.elftype	@"ET_EXEC"


//--------------------- .note.nv.tkinfo           --------------------------
	.section	.note.nv.tkinfo,"",@"SHT_NOTE"
	.sectionflags	@"SHF_NOTE_NV_TKINFO"
	.tkinfo
        /*0018*/ 	.word	0x00000002
        /*0030*/ 	.string	""
        /*0030*/ 	.string	"ptxas"
        /*0030*/ 	.string	"Cuda compilation tools, release 13.0, V13.0.88"
        /*0030*/ 	.string	"Build cuda_13.0.r13.0/compiler.36424714_0"
        /*0030*/ 	.string	"-arch sm_100 -m 64 "



//--------------------- .note.nv.cuinfo           --------------------------
	.section	.note.nv.cuinfo,"",@"SHT_NOTE"
	.sectionflags	@"SHF_NOTE_NV_CUINFO"
        /*0018*/ 	.short	0x0002
        /*001a*/ 	.short	0x0064
        /*001c*/ 	.short	0x0082
	.zero		2


//--------------------- .nv.info                  --------------------------
	.section	.nv.info,"",@"SHT_CUDA_INFO"
	.align	4


	//----- nvinfo : EIATTR_REGCOUNT
	.align		4
        /*0000*/ 	.byte	0x04, 0x2f
        /*0002*/ 	.short	(.L_46 - .L_45)
	.align		4
.L_45:
        /*0004*/ 	.word	index@(_ZN3cub18CUB_300001_SM_10006detail11EmptyKernelIvEEvv)
        /*0008*/ 	.word	0x00000004


	//----- nvinfo : EIATTR_FRAME_SIZE
	.align		4
.L_46:
        /*000c*/ 	.byte	0x04, 0x11
        /*000e*/ 	.short	(.L_48 - .L_47)
	.align		4
.L_47:
        /*0010*/ 	.word	index@(_ZN3cub18CUB_300001_SM_10006detail11EmptyKernelIvEEvv)
        /*0014*/ 	.word	0x00000000


	//----- nvinfo : EIATTR_REGCOUNT
	.align		4
.L_48:
        /*0018*/ 	.byte	0x04, 0x2f
        /*001a*/ 	.short	(.L_50 - .L_49)
	.align		4
.L_49:
        /*001c*/ 	.word	index@(_ZN3cub18CUB_300001_SM_10006detail8for_each13static_kernelINS2_12policy_hub_t12policy_500_tEmN6thrust24THRUST_300001_SM_1000_NS8cuda_cub20__uninitialized_fill7functorINS7_10device_ptrIfEEfEEEEvT0_T1_)
        /*0020*/ 	.word	0x00000008


	//----- nvinfo : EIATTR_FRAME_SIZE
	.align		4
.L_50:
        /*0024*/ 	.byte	0x04, 0x11
        /*0026*/ 	.short	(.L_52 - .L_51)
	.align		4
.L_51:
        /*0028*/ 	.word	index@(_ZN3cub18CUB_300001_SM_10006detail8for_each13static_kernelINS2_12policy_hub_t12policy_500_tEmN6thrust24THRUST_300001_SM_1000_NS8cuda_cub20__uninitialized_fill7functorINS7_10device_ptrIfEEfEEEEvT0_T1_)
        /*002c*/ 	.word	0x00000000


	//----- nvinfo : EIATTR_REGCOUNT
	.align		4
.L_52:
        /*0030*/ 	.byte	0x04, 0x2f
        /*0032*/ 	.short	(.L_54 - .L_53)
	.align		4
.L_53:
        /*0034*/ 	.word	index@(_ZN3cub18CUB_300001_SM_10006detail8for_each13static_kernelINS2_12policy_hub_t12policy_500_tEmN6thrust24THRUST_300001_SM_1000_NS8cuda_cub20__uninitialized_fill7functorINS7_10device_ptrIiEEiEEEEvT0_T1_)
        /*0038*/ 	.word	0x00000008


	//----- nvinfo : EIATTR_FRAME_SIZE
	.align		4
.L_54:
        /*003c*/ 	.byte	0x04, 0x11
        /*003e*/ 	.short	(.L_56 - .L_55)
	.align		4
.L_55:
        /*0040*/ 	.word	index@(_ZN3cub18CUB_300001_SM_10006detail8for_each13static_kernelINS2_12policy_hub_t12policy_500_tEmN6thrust24THRUST_300001_SM_1000_NS8cuda_cub20__uninitialized_fill7functorINS7_10device_ptrIiEEiEEEEvT0_T1_)
        /*0044*/ 	.word	0x00000000


	//----- nvinfo : EIATTR_REGCOUNT
	.align		4
.L_56:
        /*0048*/ 	.byte	0x04, 0x2f
        /*004a*/ 	.short	(.L_58 - .L_57)
	.align		4
.L_57:
        /*004c*/ 	.word	index@(_ZN3cub18CUB_300001_SM_10006detail8for_each13static_kernelINS2_12policy_hub_t12policy_500_tElN6thrust24THRUST_300001_SM_1000_NS8cuda_cub10__tabulate7functorINS7_6detail15normal_iteratorINS7_10device_ptrIiEEEENS7_6system6detail7generic6detail22compute_sequence_valueIivEElEEEEvT0_T1_)
        /*0050*/ 	.word	0x0000000a


	//----- nvinfo : EIATTR_FRAME_SIZE
	.align		4
.L_58:
        /*0054*/ 	.byte	0x04, 0x11
        /*0056*/ 	.short	(.L_60 - .L_59)
	.align		4
.L_59:
        /*0058*/ 	.word	index@(_ZN3cub18CUB_300001_SM_10006detail8for_each13static_kernelINS2_12policy_hub_t12policy_500_tElN6thrust24THRUST_300001_SM_1000_NS8cuda_cub10__tabulate7functorINS7_6detail15normal_iteratorINS7_10device_ptrIiEEEENS7_6system6detail7generic6detail22compute_sequence_valueIivEElEEEEvT0_T1_)
        /*005c*/ 	.word	0x00000000


	//----- nvinfo : EIATTR_REGCOUNT
	.align		4
.L_60:
        /*0060*/ 	.byte	0x04, 0x2f
        /*0062*/ 	.short	(.L_62 - .L_61)
	.align		4
.L_61:
        /*0064*/ 	.word	index@(_ZN3cub18CUB_300001_SM_10006detail9transform16transform_kernelINS2_10policy_hubILb1EN4cuda3std3__45tupleIJN6thrust24THRUST_300001_SM_1000_NS12zip_iteratorINS8_IJNSA_6detail15normal_iteratorINSA_10device_ptrIfEEEESG_NSD_INSE_IiEEEEEEEEEEEEE10policy1000Ei11SumAndCountNSB_INS8_IJSG_SI_EEEEEJSK_EEEvT0_iT1_T2_DpNS2_10kernel_argIT3_EE)
        /*0068*/ 	.word	0x00000020


	//----- nvinfo : EIATTR_FRAME_SIZE
	.align		4
.L_62:
        /*006c*/ 	.byte	0x04, 0x11
        /*006e*/ 	.short	(.L_64 - .L_63)
	.align		4
.L_63:
        /*0070*/ 	.word	index@(_ZN3cub18CUB_300001_SM_10006detail9transform16transform_kernelINS2_10policy_hubILb1EN4cuda3std3__45tupleIJN6thrust24THRUST_300001_SM_1000_NS12zip_iteratorINS8_IJNSA_6detail15normal_iteratorINSA_10device_ptrIfEEEESG_NSD_INSE_IiEEEEEEEEEEEEE10policy1000Ei11SumAndCountNSB_INS8_IJSG_SI_EEEEEJSK_EEEvT0_iT1_T2_DpNS2_10kernel_argIT3_EE)
        /*0074*/ 	.word	0x00000000


	//----- nvinfo : EIATTR_REGCOUNT
	.align		4
.L_64:
        /*0078*/ 	.byte	0x04, 0x2f
        /*007a*/ 	.short	(.L_66 - .L_65)
	.align		4
.L_65:
        /*007c*/ 	.word	index@(_ZN3cub18CUB_300001_SM_10006detail9transform16transform_kernelINS2_10policy_hubILb1EN4cuda3std3__45tupleIJN6thrust24THRUST_300001_SM_1000_NS12zip_iteratorINS8_IJNSA_6detail15normal_iteratorINSA_10device_ptrIfEEEESG_NSD_INSE_IiEEEEEEEEEEEEE10policy1000El11SumAndCountNSB_INS8_IJSG_SI_EEEEEJSK_EEEvT0_iT1_T2_DpNS2_10kernel_argIT3_EE)
        /*0080*/ 	.word	0x00000020


	//----- nvinfo : EIATTR_FRAME_SIZE
	.align		4
.L_66:
        /*0084*/ 	.byte	0x04, 0x11
        /*0086*/ 	.short	(.L_68 - .L_67)
	.align		4
.L_67:
        /*0088*/ 	.word	index@(_ZN3cub18CUB_300001_SM_10006detail9transform16transform_kernelINS2_10policy_hubILb1EN4cuda3std3__45tupleIJN6thrust24THRUST_300001_SM_1000_NS12zip_iteratorINS8_IJNSA_6detail15normal_iteratorINSA_10device_ptrIfEEEESG_NSD_INSE_IiEEEEEEEEEEEEE10policy1000El11SumAndCountNSB_INS8_IJSG_SI_EEEEEJSK_EEEvT0_iT1_T2_DpNS2_10kernel_argIT3_EE)
        /*008c*/ 	.word	0x00000000


	//----- nvinfo : EIATTR_REGCOUNT
	.align		4
.L_68:
        /*0090*/ 	.byte	0x04, 0x2f
        /*0092*/ 	.short	(.L_70 - .L_69)
	.align		4
.L_69:
        /*0094*/ 	.word	index@(_ZN3cub18CUB_300001_SM_10006detail9transform16transform_kernelINS2_10policy_hubILb1EN4cuda3std3__45tupleIJN6thrust24THRUST_300001_SM_1000_NS6detail15normal_iteratorINSA_10device_ptrIfEEEENSC_INSD_IiEEEEEEEE10policy1000Ei4MeanSF_JPfPiEEEvT0_iT1_T2_DpNS2_10kernel_argIT3_EE)
        /*0098*/ 	.word	0x00000020


	//----- nvinfo : EIATTR_FRAME_SIZE
	.align		4
.L_70:
        /*009c*/ 	.byte	0x04, 0x11
        /*009e*/ 	.short	(.L_72 - .L_71)
	.align		4
.L_71:
        /*00a0*/ 	.word	index@($__internal_1_$__cuda_sm3x_div_rn_noftz_f32_slowpath)
        /*00a4*/ 	.word	0x00000000


	//----- nvinfo : EIATTR_FRAME_SIZE
	.align		4
.L_72:
        /*00a8*/ 	.byte	0x04, 0x11
        /*00aa*/ 	.short	(.L_74 - .L_73)
	.align		4
.L_73:
        /*00ac*/ 	.word	index@(_ZN3cub18CUB_300001_SM_10006detail9transform16transform_kernelINS2_10policy_hubILb1EN4cuda3std3__45tupleIJN6thrust24THRUST_300001_SM_1000_NS6detail15normal_iteratorINSA_10device_ptrIfEEEENSC_INSD_IiEEEEEEEE10policy1000Ei4MeanSF_JPfPiEEEvT0_iT1_T2_DpNS2_10kernel_argIT3_EE)
        /*00b0*/ 	.word	0x00000000


	//----- nvinfo : EIATTR_REGCOUNT
	.align		4
.L_74:
        /*00b4*/ 	.byte	0x04, 0x2f
        /*00b6*/ 	.short	(.L_76 - .L_75)
	.align		4
.L_75:
        /*00b8*/ 	.word	index@(_ZN3cub18CUB_300001_SM_10006detail9transform16transform_kernelINS2_10policy_hubILb1EN4cuda3std3__45tupleIJN6thrust24THRUST_300001_SM_1000_NS6detail15normal_iteratorINSA_10device_ptrIfEEEENSC_INSD_IiEEEEEEEE10policy1000El4MeanSF_JPfPiEEEvT0_iT1_T2_DpNS2_10kernel_argIT3_EE)
        /*00bc*/ 	.word	0x00000020


	//----- nvinfo : EIATTR_FRAME_SIZE
	.align		4
.L_76:
        /*00c0*/ 	.byte	0x04, 0x11
        /*00c2*/ 	.short	(.L_78 - .L_77)
	.align		4
.L_77:
        /*00c4*/ 	.word	index@($__internal_0_$__cuda_sm3x_div_rn_noftz_f32_slowpath)
        /*00c8*/ 	.word	0x00000000


	//----- nvinfo : EIATTR_FRAME_SIZE
	.align		4
.L_78:
        /*00cc*/ 	.byte	0x04, 0x11
        /*00ce*/ 	.short	(.L_80 - .L_79)
	.align		4
.L_79:
        /*00d0*/ 	.word	index@(_ZN3cub18CUB_300001_SM_10006detail9transform16transform_kernelINS2_10policy_hubILb1EN4cuda3std3__45tupleIJN6thrust24THRUST_300001_SM_1000_NS6detail15normal_iteratorINSA_10device_ptrIfEEEENSC_INSD_IiEEEEEEEE10policy1000El4MeanSF_JPfPiEEEvT0_iT1_T2_DpNS2_10kernel_argIT3_EE)
        /*00d4*/ 	.word	0x00000000


	//----- nvinfo : EIATTR_MIN_STACK_SIZE
	.align		4
.L_80:
        /*00d8*/ 	.byte	0x04, 0x12
        /*00da*/ 	.short	(.L_82 - .L_81)
	.align		4
.L_81:
        /*00dc*/ 	.word	index@(_ZN3cub18CUB_300001_SM_10006detail9transform16transform_kernelINS2_10policy_hubILb1EN4cuda3std3__45tupleIJN6thrust24THRUST_300001_SM_1000_NS6detail15normal_iteratorINSA_10device_ptrIfEEEENSC_INSD_IiEEEEEEEE10policy1000El4MeanSF_JPfPiEEEvT0_iT1_T2_DpNS2_10kernel_argIT3_EE)
        /*00e0*/ 	.word	0x00000000


	//----- nvinfo : EIATTR_MIN_STACK_SIZE
	.align		4
.L_82:
        /*00e4*/ 	.byte	0x04, 0x12
        /*00e6*/ 	.short	(.L_84 - .L_83)
	.align		4
.L_83:
        /*00e8*/ 	.word	index@(_ZN3cub18CUB_300001_SM_10006detail9transform16transform_kernelINS2_10policy_hubILb1EN4cuda3std3__45tupleIJN6thrust24THRUST_300001_SM_1000_NS6detail15normal_iteratorINSA_10device_ptrIfEEEENSC_INSD_IiEEEEEEEE10policy1000Ei4MeanSF_JPfPiEEEvT0_iT1_T2_DpNS2_10kernel_argIT3_EE)
        /*00ec*/ 	.word	0x00000000


	//----- nvinfo : EIATTR_MIN_STACK_SIZE
	.align		4
.L_84:
        /*00f0*/ 	.byte	0x04, 0x12
        /*00f2*/ 	.short	(.L_86 - .L_85)
	.align		4
.L_85:
        /*00f4*/ 	.word	index@(_ZN3cub18CUB_300001_SM_10006detail9transform16transform_kernelINS2_10policy_hubILb1EN4cuda3std3__45tupleIJN6thrust24THRUST_300001_SM_1000_NS12zip_iteratorINS8_IJNSA_6detail15normal_iteratorINSA_10device_ptrIfEEEESG_NSD_INSE_IiEEEEEEEEEEEEE10policy1000El11SumAndCountNSB_INS8_IJSG_SI_EEEEEJSK_EEEvT0_iT1_T2_DpNS2_10kernel_argIT3_EE)
        /*00f8*/ 	.word	0x00000000


	//----- nvinfo : EIATTR_MIN_STACK_SIZE
	.align		4
.L_86:
        /*00fc*/ 	.byte	0x04, 0x12
        /*00fe*/ 	.short	(.L_88 - .L_87)
	.align		4
.L_87:
        /*0100*/ 	.word	index@(_ZN3cub18CUB_300001_SM_10006detail9transform16transform_kernelINS2_10policy_hubILb1EN4cuda3std3__45tupleIJN6thrust24THRUST_300001_SM_1000_NS12zip_iteratorINS8_IJNSA_6detail15normal_iteratorINSA_10device_ptrIfEEEESG_NSD_INSE_IiEEEEEEEEEEEEE10policy1000Ei11SumAndCountNSB_INS8_IJSG_SI_EEEEEJSK_EEEvT0_iT1_T2_DpNS2_10kernel_argIT3_EE)
        /*0104*/ 	.word	0x00000000


	//----- nvinfo : EIATTR_MIN_STACK_SIZE
	.align		4
.L_88:
        /*0108*/ 	.byte	0x04, 0x12
        /*010a*/ 	.short	(.L_90 - .L_89)
	.align		4
.L_89:
        /*010c*/ 	.word	index@(_ZN3cub18CUB_300001_SM_10006detail8for_each13static_kernelINS2_12policy_hub_t12policy_500_tElN6thrust24THRUST_300001_SM_1000_NS8cuda_cub10__tabulate7functorINS7_6detail15normal_iteratorINS7_10device_ptrIiEEEENS7_6system6detail7generic6detail22compute_sequence_valueIivEElEEEEvT0_T1_)
        /*0110*/ 	.word	0x00000000


	//----- nvinfo : EIATTR_MIN_STACK_SIZE
	.align		4
.L_90:
        /*0114*/ 	.byte	0x04, 0x12
        /*0116*/ 	.short	(.L_92 - .L_91)
	.align		4
.L_91:
        /*0118*/ 	.word	index@(_ZN3cub18CUB_300001_SM_10006detail8for_each13static_kernelINS2_12policy_hub_t12policy_500_tEmN6thrust24THRUST_300001_SM_1000_NS8cuda_cub20__uninitialized_fill7functorINS7_10device_ptrIiEEiEEEEvT0_T1_)
        /*011c*/ 	.word	0x00000000


	//----- nvinfo : EIATTR_MIN_STACK_SIZE
	.align		4
.L_92:
        /*0120*/ 	.byte	0x04, 0x12
        /*0122*/ 	.short	(.L_94 - .L_93)
	.align		4
.L_93:
        /*0124*/ 	.word	index@(_ZN3cub18CUB_300001_SM_10006detail8for_each13static_kernelINS2_12policy_hub_t12policy_500_tEmN6thrust24THRUST_300001_SM_1000_NS8cuda_cub20__uninitialized_fill7functorINS7_10device_ptrIfEEfEEEEvT0_T1_)
        /*0128*/ 	.word	0x00000000


	//----- nvinfo : EIATTR_MIN_STACK_SIZE
	.align		4
.L_94:
        /*012c*/ 	.byte	0x04, 0x12
        /*012e*/ 	.short	(.L_96 - .L_95)
	.align		4
.L_95:
        /*0130*/ 	.word	index@(_ZN3cub18CUB_300001_SM_10006detail11EmptyKernelIvEEvv)
        /*0134*/ 	.word	0x00000000
.L_96:


//--------------------- .nv.compat                --------------------------
	.section	.nv.compat,"",@"SHT_CUDA_COMPAT_INFO"
	.align	4
        /*0000*/ 	.byte	0x02, 0x09, 0x00, 0x00, 0x02, 0x02, 0x01, 0x00, 0x02, 0x05, 0x05, 0x00, 0x03, 0x07, 0x01, 0x01
        /*0010*/ 	.byte	0x02, 0x03, 0x00, 0x00, 0x02, 0x06, 0x01, 0x00, 0x04, 0x0b, 0x08, 0x00, 0x01, 0x00, 0x00, 0x00
        /*0020*/ 	.byte	0x00, 0x00, 0x00, 0x00


//--------------------- .nv.info._ZN3cub18CUB_300001_SM_10006detail9transform16transform_kernelINS2_10policy_hubILb1EN4cuda3std3__45tupleIJN6thrust24THRUST_300001_SM_1000_NS6detail15normal_iteratorINSA_10device_ptrIfEEEENSC_INSD_IiEEEEEEEE10policy1000El4MeanSF_JPfPiEEEvT0_iT1_T2_DpNS2_10kernel_argIT3_EE --------------------------
	.section	.nv.info._ZN3cub18CUB_300001_SM_10006detail9transform16transform_kernelINS2_10policy_hubILb1EN4cuda3std3__45tupleIJN6thrust24THRUST_300001_SM_1000_NS6detail15normal_iteratorINSA_10device_ptrIfEEEENSC_INSD_IiEEEEEEEE10policy1000El4MeanSF_JPfPiEEEvT0_iT1_T2_DpNS2_10kernel_argIT3_EE,"",@"SHT_CUDA_INFO"
	.sectionflags	@""
	.align	4


	//----- nvinfo : EIATTR_CUDA_API_VERSION
	.align		4
        /*0000*/ 	.byte	0x04, 0x37
        /*0002*/ 	.short	(.L_98 - .L_97)
.L_97:
        /*0004*/ 	.word	0x00000082


	//----- nvinfo : EIATTR_KPARAM_INFO
	.align		4
.L_98:
        /*0008*/ 	.byte	0x04, 0x17
        /*000a*/ 	.short	(.L_100 - .L_99)
.L_99:
        /*000c*/ 	.word	0x00000000
        /*0010*/ 	.short	0x0005
        /*0012*/ 	.short	0x0028
        /*0014*/ 	.byte	0x00, 0xf0, 0x41, 0x00


	//----- nvinfo : EIATTR_KPARAM_INFO
	.align		4
.L_100:
        /*0018*/ 	.byte	0x04, 0x17
        /*001a*/ 	.short	(.L_102 - .L_101)
.L_101:
        /*001c*/ 	.word	0x00000000
        /*0020*/ 	.short	0x0004
        /*0022*/ 	.short	0x0018
        /*0024*/ 	.byte	0x00, 0xf0, 0x41, 0x00


	//----- nvinfo : EIATTR_KPARAM_INFO
	.align		4
.L_102:
        /*0028*/ 	.byte	0x04, 0x17
        /*002a*/ 	.short	(.L_104 - .L_103)
.L_103:
        /*002c*/ 	.word	0x00000000
        /*0030*/ 	.short	0x0003
        /*0032*/ 	.short	0x0010
        /*0034*/ 	.byte	0x00, 0xf0, 0x21, 0x00


	//----- nvinfo : EIATTR_KPARAM_INFO
	.align		4
.L_104:
        /*0038*/ 	.byte	0x04, 0x17
        /*003a*/ 	.short	(.L_106 - .L_105)
.L_105:
        /*003c*/ 	.word	0x00000000
        /*0040*/ 	.short	0x0002
        /*0042*/ 	.short	0x000c
        /*0044*/ 	.byte	0x00, 0xf0, 0x05, 0x00


	//----- nvinfo : EIATTR_KPARAM_INFO
	.align		4
.L_106:
        /*0048*/ 	.byte	0x04, 0x17
        /*004a*/ 	.short	(.L_108 - .L_107)
.L_107:
        /*004c*/ 	.word	0x00000000
        /*0050*/ 	.short	0x0001
        /*0052*/ 	.short	0x0008
        /*0054*/ 	.byte	0x00, 0xf0, 0x11, 0x00


	//----- nvinfo : EIATTR_KPARAM_INFO
	.align		4
.L_108:
        /*0058*/ 	.byte	0x04, 0x17
        /*005a*/ 	.short	(.L_110 - .L_109)
.L_109:
        /*005c*/ 	.word	0x00000000
        /*0060*/ 	.short	0x0000
        /*0062*/ 	.short	0x0000
        /*0064*/ 	.byte	0x00, 0xf0, 0x21, 0x00


	//----- nvinfo : EIATTR_SPARSE_MMA_MASK
	.align		4
.L_110:
        /*0068*/ 	.byte	0x03, 0x50
        /*006a*/ 	.short	0x0000


	//----- nvinfo : EIATTR_MAXREG_COUNT
	.align		4
        /*006c*/ 	.byte	0x03, 0x1b
        /*006e*/ 	.short	0x00ff


	//----- nvinfo : EIATTR_MERCURY_ISA_VERSION
	.align		4
        /*0070*/ 	.byte	0x03, 0x5f
        /*0072*/ 	.short	0x0101


	//----- nvinfo : EIATTR_VRC_CTA_INIT_COUNT
	.align		4
        /*0074*/ 	.byte	0x02, 0x4a
	.zero		1
	.zero		1


	//----- nvinfo : EIATTR_EXIT_INSTR_OFFSETS
	.align		4
        /*0078*/ 	.byte	0x04, 0x1c
        /*007a*/ 	.short	(.L_112 - .L_111)


	//   ....[0]....
.L_111:
        /*007c*/ 	.word	0x000003e0


	//   ....[1]....
        /*0080*/ 	.word	0x00001070


	//   ....[2]....
        /*0084*/ 	.word	0x00001760


	//   ....[3]....
        /*0088*/ 	.word	0x00001b10


	//   ....[4]....
        /*008c*/ 	.word	0x00001b40


	//   ....[5]....
        /*0090*/ 	.word	0x00001ca0


	//   ....[6]....
        /*0094*/ 	.word	0x00001cc0


	//   ....[7]....
        /*0098*/ 	.word	0x00002810


	//   ....[8]....
        /*009c*/ 	.word	0x00002d40


	//   ....[9]....
        /*00a0*/ 	.word	0x00003030


	//   ....[10]....
        /*00a4*/ 	.word	0x000031a0


	//----- nvinfo : EIATTR_MAX_THREADS
	.align		4
.L_112:
        /*00a8*/ 	.byte	0x04, 0x05
        /*00aa*/ 	.short	(.L_114 - .L_113)
.L_113:
        /*00ac*/ 	.word	0x00000080
        /*00b0*/ 	.word	0x00000001
        /*00b4*/ 	.word	0x00000001


	//----- nvinfo : EIATTR_CRS_STACK_SIZE
	.align		4
.L_114:
        /*00b8*/ 	.byte	0x04, 0x1e
        /*00ba*/ 	.short	(.L_116 - .L_115)
.L_115:
        /*00bc*/ 	.word	0x00000000


	//----- nvinfo : EIATTR_CBANK_PARAM_SIZE
	.align		4
.L_116:
        /*00c0*/ 	.byte	0x03, 0x19
        /*00c2*/ 	.short	0x0038


	//----- nvinfo : EIATTR_PARAM_CBANK
	.align		4
        /*00c4*/ 	.byte	0x04, 0x0a
        /*00c6*/ 	.short	(.L_118 - .L_117)
	.align		4
.L_117:
        /*00c8*/ 	.word	index@(.nv.constant0._ZN3cub18CUB_300001_SM_10006detail9transform16transform_kernelINS2_10policy_hubILb1EN4cuda3std3__45tupleIJN6thrust24THRUST_300001_SM_1000_NS6detail15normal_iteratorINSA_10device_ptrIfEEEENSC_INSD_IiEEEEEEEE10policy1000El4MeanSF_JPfPiEEEvT0_iT1_T2_DpNS2_10kernel_argIT3_EE)
        /*00cc*/ 	.short	0x0380
        /*00ce*/ 	.short	0x0038


	//----- nvinfo : EIATTR_SW_WAR
	.align		4
.L_118:
        /*00d0*/ 	.byte	0x04, 0x36
        /*00d2*/ 	.short	(.L_120 - .L_119)
.L_119:
        /*00d4*/ 	.word	0x00000008
.L_120:


//--------------------- .nv.info._ZN3cub18CUB_300001_SM_10006detail9transform16transform_kernelINS2_10policy_hubILb1EN4cuda3std3__45tupleIJN6thrust24THRUST_300001_SM_1000_NS6detail15normal_iteratorINSA_10device_ptrIfEEEENSC_INSD_IiEEEEEEEE10policy1000Ei4MeanSF_JPfPiEEEvT0_iT1_T2_DpNS2_10kernel_argIT3_EE --------------------------
	.section	.nv.info._ZN3cub18CUB_300001_SM_10006detail9transform16transform_kernelINS2_10policy_hubILb1EN4cuda3std3__45tupleIJN6thrust24THRUST_300001_SM_1000_NS6detail15normal_iteratorINSA_10device_ptrIfEEEENSC_INSD_IiEEEEEEEE10policy1000Ei4MeanSF_JPfPiEEEvT0_iT1_T2_DpNS2_10kernel_argIT3_EE,"",@"SHT_CUDA_INFO"
	.sectionflags	@""
	.align	4


	//----- nvinfo : EIATTR_CUDA_API_VERSION
	.align		4
        /*0000*/ 	.byte	0x04, 0x37
        /*0002*/ 	.short	(.L_122 - .L_121)
.L_121:
        /*0004*/ 	.word	0x00000082


	//----- nvinfo : EIATTR_KPARAM_INFO
	.align		4
.L_122:
        /*0008*/ 	.byte	0x04, 0x17
        /*000a*/ 	.short	(.L_124 - .L_123)
.L_123:
        /*000c*/ 	.word	0x00000000
        /*0010*/ 	.short	0x0005
        /*0012*/ 	.short	0x0028
        /*0014*/ 	.byte	0x00, 0xf0, 0x41, 0x00


	//----- nvinfo : EIATTR_KPARAM_INFO
	.align		4
.L_124:
        /*0018*/ 	.byte	0x04, 0x17
        /*001a*/ 	.short	(.L_126 - .L_125)
.L_125:
        /*001c*/ 	.word	0x00000000
        /*0020*/ 	.short	0x0004
        /*0022*/ 	.short	0x0018
        /*0024*/ 	.byte	0x00, 0xf0, 0x41, 0x00


	//----- nvinfo : EIATTR_KPARAM_INFO
	.align		4
.L_126:
        /*0028*/ 	.byte	0x04, 0x17
        /*002a*/ 	.short	(.L_128 - .L_127)
.L_127:
        /*002c*/ 	.word	0x00000000
        /*0030*/ 	.short	0x0003
        /*0032*/ 	.short	0x0010
        /*0034*/ 	.byte	0x00, 0xf0, 0x21, 0x00


	//----- nvinfo : EIATTR_KPARAM_INFO
	.align		4
.L_128:
        /*0038*/ 	.byte	0x04, 0x17
        /*003a*/ 	.short	(.L_130 - .L_129)
.L_129:
        /*003c*/ 	.word	0x00000000
        /*0040*/ 	.short	0x0002
        /*0042*/ 	.short	0x0008
        /*0044*/ 	.byte	0x00, 0xf0, 0x05, 0x00


	//----- nvinfo : EIATTR_KPARAM_INFO
	.align		4
.L_130:
        /*0048*/ 	.byte	0x04, 0x17
        /*004a*/ 	.short	(.L_132 - .L_131)
.L_131:
        /*004c*/ 	.word	0x00000000
        /*0050*/ 	.short	0x0001
        /*0052*/ 	.short	0x0004
        /*0054*/ 	.byte	0x00, 0xf0, 0x11, 0x00


	//----- nvinfo : EIATTR_KPARAM_INFO
	.align		4
.L_132:
        /*0058*/ 	.byte	0x04, 0x17
        /*005a*/ 	.short	(.L_134 - .L_133)
.L_133:
        /*005c*/ 	.word	0x00000000
        /*0060*/ 	.short	0x0000
        /*0062*/ 	.short	0x0000
        /*0064*/ 	.byte	0x00, 0xf0, 0x11, 0x00


	//----- nvinfo : EIATTR_SPARSE_MMA_MASK
	.align		4
.L_134:
        /*0068*/ 	.byte	0x03, 0x50
        /*006a*/ 	.short	0x0000


	//----- nvinfo : EIATTR_MAXREG_COUNT
	.align		4
        /*006c*/ 	.byte	0x03, 0x1b
        /*006e*/ 	.short	0x00ff


	//----- nvinfo : EIATTR_MERCURY_ISA_VERSION
	.align		4
        /*0070*/ 	.byte	0x03, 0x5f
        /*0072*/ 	.short	0x0101


	//----- nvinfo : EIATTR_VRC_CTA_INIT_COUNT
	.align		4
        /*0074*/ 	.byte	0x02, 0x4a
	.zero		1
	.zero		1


	//----- nvinfo : EIATTR_EXIT_INSTR_OFFSETS
	.align		4
        /*0078*/ 	.byte	0x04, 0x1c
        /*007a*/ 	.short	(.L_136 - .L_135)


	//   ....[0]....
.L_135:
        /*007c*/ 	.word	0x00000300


	//   ....[1]....
        /*0080*/ 	.word	0x00000e80


	//   ....[2]....
        /*0084*/ 	.word	0x00001390


	//   ....[3]....
        /*0088*/ 	.word	0x00001670


	//   ....[4]....
        /*008c*/ 	.word	0x000017d0


	//   ....[5]....
        /*0090*/ 	.word	0x000017f0


	//   ....[6]....
        /*0094*/ 	.word	0x00002410


	//   ....[7]....
        /*0098*/ 	.word	0x00002ac0


	//   ....[8]....
        /*009c*/ 	.word	0x00002e50


	//   ....[9]....
        /*00a0*/ 	.word	0x00002e80


	//   ....[10]....
        /*00a4*/ 	.word	0x00002fd0


	//----- nvinfo : EIATTR_MAX_THREADS
	.align		4
.L_136:
        /*00a8*/ 	.byte	0x04, 0x05
        /*00aa*/ 	.short	(.L_138 - .L_137)
.L_137:
        /*00ac*/ 	.word	0x00000080
        /*00b0*/ 	.word	0x00000001
        /*00b4*/ 	.word	0x00000001


	//----- nvinfo : EIATTR_CRS_STACK_SIZE
	.align		4
.L_138:
        /*00b8*/ 	.byte	0x04, 0x1e
        /*00ba*/ 	.short	(.L_140 - .L_139)
.L_139:
        /*00bc*/ 	.word	0x00000000


	//----- nvinfo : EIATTR_CBANK_PARAM_SIZE
	.align		4
.L_140:
        /*00c0*/ 	.byte	0x03, 0x19
        /*00c2*/ 	.short	0x0038


	//----- nvinfo : EIATTR_PARAM_CBANK
	.align		4
        /*00c4*/ 	.byte	0x04, 0x0a
        /*00c6*/ 	.short	(.L_142 - .L_141)
	.align		4
.L_141:
        /*00c8*/ 	.word	index@(.nv.constant0._ZN3cub18CUB_300001_SM_10006detail9transform16transform_kernelINS2_10policy_hubILb1EN4cuda3std3__45tupleIJN6thrust24THRUST_300001_SM_1000_NS6detail15normal_iteratorINSA_10device_ptrIfEEEENSC_INSD_IiEEEEEEEE10policy1000Ei4MeanSF_JPfPiEEEvT0_iT1_T2_DpNS2_10kernel_argIT3_EE)
        /*00cc*/ 	.short	0x0380
        /*00ce*/ 	.short	0x0038


	//----- nvinfo : EIATTR_SW_WAR
	.align		4
.L_142:
        /*00d0*/ 	.byte	0x04, 0x36
        /*00d2*/ 	.short	(.L_144 - .L_143)
.L_143:
        /*00d4*/ 	.word	0x00000008
.L_144:


//--------------------- .nv.info._ZN3cub18CUB_300001_SM_10006detail9transform16transform_kernelINS2_10policy_hubILb1EN4cuda3std3__45tupleIJN6thrust24THRUST_300001_SM_1000_NS12zip_iteratorINS8_IJNSA_6detail15normal_iteratorINSA_10device_ptrIfEEEESG_NSD_INSE_IiEEEEEEEEEEEEE10policy1000El11SumAndCountNSB_INS8_IJSG_SI_EEEEEJSK_EEEvT0_iT1_T2_DpNS2_10kernel_argIT3_EE --------------------------
	.section	.nv.info._ZN3cub18CUB_300001_SM_10006detail9transform16transform_kernelINS2_10policy_hubILb1EN4cuda3std3__45tupleIJN6thrust24THRUST_300001_SM_1000_NS12zip_iteratorINS8_IJNSA_6detail15normal_iteratorINSA_10device_ptrIfEEEESG_NSD_INSE_IiEEEEEEEEEEEEE10policy1000El11SumAndCountNSB_INS8_IJSG_SI_EEEEEJSK_EEEvT0_iT1_T2_DpNS2_10kernel_argIT3_EE,"",@"SHT_CUDA_INFO"
	.sectionflags	@""
	.align	4


	//----- nvinfo : EIATTR_CUDA_API_VERSION
	.align		4
        /*0000*/ 	.byte	0x04, 0x37
        /*0002*/ 	.short	(.L_146 - .L_145)
.L_145:
        /*0004*/ 	.word	0x00000082


	//----- nvinfo : EIATTR_KPARAM_INFO
	.align		4
.L_146:
        /*0008*/ 	.byte	0x04, 0x17
        /*000a*/ 	.short	(.L_148 - .L_147)
.L_147:
        /*000c*/ 	.word	0x00000000
        /*0010*/ 	.short	0x0004
        /*0012*/ 	.short	0x0038
        /*0014*/ 	.byte	0x00, 0xf0, 0x61, 0x00


	//----- nvinfo : EIATTR_KPARAM_INFO
	.align		4
.L_148:
        /*0018*/ 	.byte	0x04, 0x17
        /*001a*/ 	.short	(.L_150 - .L_149)
.L_149:
        /*001c*/ 	.word	0x00000000
        /*0020*/ 	.short	0x0003
        /*0022*/ 	.short	0x0028
        /*0024*/ 	.byte	0x00, 0xf0, 0x41, 0x00


	//----- nvinfo : EIATTR_KPARAM_INFO
	.align		4
.L_150:
        /*0028*/ 	.byte	0x04, 0x17
        /*002a*/ 	.short	(.L_152 - .L_151)
.L_151:
        /*002c*/ 	.word	0x00000000
        /*0030*/ 	.short	0x0002
        /*0032*/ 	.short	0x0010
        /*0034*/ 	.byte	0x00, 0xf0, 0x61, 0x00


	//----- nvinfo : EIATTR_KPARAM_INFO
	.align		4
.L_152:
        /*0038*/ 	.byte	0x04, 0x17
        /*003a*/ 	.short	(.L_154 - .L_153)
.L_153:
        /*003c*/ 	.word	0x00000000
        /*0040*/ 	.short	0x0001
        /*0042*/ 	.short	0x0008
        /*0044*/ 	.byte	0x00, 0xf0, 0x11, 0x00


	//----- nvinfo : EIATTR_KPARAM_INFO
	.align		4
.L_154:
        /*0048*/ 	.byte	0x04, 0x17
        /*004a*/ 	.short	(.L_156 - .L_155)
.L_155:
        /*004c*/ 	.word	0x00000000
        /*0050*/ 	.short	0x0000
        /*0052*/ 	.short	0x0000
        /*0054*/ 	.byte	0x00, 0xf0, 0x21, 0x00


	//----- nvinfo : EIATTR_SPARSE_MMA_MASK
	.align		4
.L_156:
        /*0058*/ 	.byte	0x03, 0x50
        /*005a*/ 	.short	0x0000


	//----- nvinfo : EIATTR_MAXREG_COUNT
	.align		4
        /*005c*/ 	.byte	0x03, 0x1b
        /*005e*/ 	.short	0x00ff


	//----- nvinfo : EIATTR_MERCURY_ISA_VERSION
	.align		4
        /*0060*/ 	.byte	0x03, 0x5f
        /*0062*/ 	.short	0x0101


	//----- nvinfo : EIATTR_VRC_CTA_INIT_COUNT
	.align		4
        /*0064*/ 	.byte	0x02, 0x4a
	.zero		1
	.zero		1


	//----- nvinfo : EIATTR_EXIT_INSTR_OFFSETS
	.align		4
        /*0068*/ 	.byte	0x04, 0x1c
        /*006a*/ 	.short	(.L_158 - .L_157)


	//   ....[0]....
.L_157:
        /*006c*/ 	.word	0x00000210


	//   ....[1]....
        /*0070*/ 	.word	0x00000c40


	//   ....[2]....
        /*0074*/ 	.word	0x00001240


	//   ....[3]....
        /*0078*/ 	.word	0x00001340


	//   ....[4]....
        /*007c*/ 	.word	0x00001360


	//   ....[5]....
        /*0080*/ 	.word	0x00001de0


	//   ....[6]....
        /*0084*/ 	.word	0x00002140


	//   ....[7]....
        /*0088*/ 	.word	0x000022f0


	//   ....[8]....
        /*008c*/ 	.word	0x00002420


	//   ....[9]....
        /*0090*/ 	.word	0x000024c0


	//----- nvinfo : EIATTR_MAX_THREADS
	.align		4
.L_158:
        /*0094*/ 	.byte	0x04, 0x05
        /*0096*/ 	.short	(.L_160 - .L_159)
.L_159:
        /*0098*/ 	.word	0x00000080
        /*009c*/ 	.word	0x00000001
        /*00a0*/ 	.word	0x00000001


	//----- nvinfo : EIATTR_CRS_STACK_SIZE
	.align		4
.L_160:
        /*00a4*/ 	.byte	0x04, 0x1e
        /*00a6*/ 	.short	(.L_162 - .L_161)
.L_161:
        /*00a8*/ 	.word	0x00000000


	//----- nvinfo : EIATTR_CBANK_PARAM_SIZE
	.align		4
.L_162:
        /*00ac*/ 	.byte	0x03, 0x19
        /*00ae*/ 	.short	0x0050


	//----- nvinfo : EIATTR_PARAM_CBANK
	.align		4
        /*00b0*/ 	.byte	0x04, 0x0a
        /*00b2*/ 	.short	(.L_164 - .L_163)
	.align		4
.L_163:
        /*00b4*/ 	.word	index@(.nv.constant0._ZN3cub18CUB_300001_SM_10006detail9transform16transform_kernelINS2_10policy_hubILb1EN4cuda3std3__45tupleIJN6thrust24THRUST_300001_SM_1000_NS12zip_iteratorINS8_IJNSA_6detail15normal_iteratorINSA_10device_ptrIfEEEESG_NSD_INSE_IiEEEEEEEEEEEEE10policy1000El11SumAndCountNSB_INS8_IJSG_SI_EEEEEJSK_EEEvT0_iT1_T2_DpNS2_10kernel_argIT3_EE)
        /*00b8*/ 	.short	0x0380
        /*00ba*/ 	.short	0x0050


	//----- nvinfo : EIATTR_SW_WAR
	.align		4
.L_164:
        /*00bc*/ 	.byte	0x04, 0x36
        /*00be*/ 	.short	(.L_166 - .L_165)
.L_165:
        /*00c0*/ 	.word	0x00000008
.L_166:


//--------------------- .nv.info._ZN3cub18CUB_300001_SM_10006detail9transform16transform_kernelINS2_10policy_hubILb1EN4cuda3std3__45tupleIJN6thrust24THRUST_300001_SM_1000_NS12zip_iteratorINS8_IJNSA_6detail15normal_iteratorINSA_10device_ptrIfEEEESG_NSD_INSE_IiEEEEEEEEEEEEE10policy1000Ei11SumAndCountNSB_INS8_IJSG_SI_EEEEEJSK_EEEvT0_iT1_T2_DpNS2_10kernel_argIT3_EE --------------------------
	.section	.nv.info._ZN3cub18CUB_300001_SM_10006detail9transform16transform_kernelINS2_10policy_hubILb1EN4cuda3std3__45tupleIJN6thrust24THRUST_300001_SM_1000_NS12zip_iteratorINS8_IJNSA_6detail15normal_iteratorINSA_10device_ptrIfEEEESG_NSD_INSE_IiEEEEEEEEEEEEE10policy1000Ei11SumAndCountNSB_INS8_IJSG_SI_EEEEEJSK_EEEvT0_iT1_T2_DpNS2_10kernel_argIT3_EE,"",@"SHT_CUDA_INFO"
	.sectionflags	@""
	.align	4


	//----- nvinfo : EIATTR_CUDA_API_VERSION
	.align		4
        /*0000*/ 	.byte	0x04, 0x37
        /*0002*/ 	.short	(.L_168 - .L_167)
.L_167:
        /*0004*/ 	.word	0x00000082


	//----- nvinfo : EIATTR_KPARAM_INFO
	.align		4
.L_168:
        /*0008*/ 	.byte	0x04, 0x17
        /*000a*/ 	.short	(.L_170 - .L_169)
.L_169:
        /*000c*/ 	.word	0x00000000
        /*0010*/ 	.short	0x0004
        /*0012*/ 	.short	0x0030
        /*0014*/ 	.byte	0x00, 0xf0, 0x61, 0x00


	//----- nvinfo : EIATTR_KPARAM_INFO
	.align		4
.L_170:
        /*0018*/ 	.byte	0x04, 0x17
        /*001a*/ 	.short	(.L_172 - .L_171)
.L_171:
        /*001c*/ 	.word	0x00000000
        /*0020*/ 	.short	0x0003
        /*0022*/ 	.short	0x0020
        /*0024*/ 	.byte	0x00, 0xf0, 0x41, 0x00


	//----- nvinfo : EIATTR_KPARAM_INFO
	.align		4
.L_172:
        /*0028*/ 	.byte	0x04, 0x17
        /*002a*/ 	.short	(.L_174 - .L_173)
.L_173:
        /*002c*/ 	.word	0x00000000
        /*0030*/ 	.short	0x0002
        /*0032*/ 	.short	0x0008
        /*0034*/ 	.byte	0x00, 0xf0, 0x61, 0x00


	//----- nvinfo : EIATTR_KPARAM_INFO
	.align		4
.L_174:
        /*0038*/ 	.byte	0x04, 0x17
        /*003a*/ 	.short	(.L_176 - .L_175)
.L_175:
        /*003c*/ 	.word	0x00000000
        /*0040*/ 	.short	0x0001
        /*0042*/ 	.short	0x0004
        /*0044*/ 	.byte	0x00, 0xf0, 0x11, 0x00


	//----- nvinfo : EIATTR_KPARAM_INFO
	.align		4
.L_176:
        /*0048*/ 	.byte	0x04, 0x17
        /*004a*/ 	.short	(.L_178 - .L_177)
.L_177:
        /*004c*/ 	.word	0x00000000
        /*0050*/ 	.short	0x0000
        /*0052*/ 	.short	0x0000
        /*0054*/ 	.byte	0x00, 0xf0, 0x11, 0x00


	//----- nvinfo : EIATTR_SPARSE_MMA_MASK
	.align		4
.L_178:
        /*0058*/ 	.byte	0x03, 0x50
        /*005a*/ 	.short	0x0000


	//----- nvinfo : EIATTR_MAXREG_COUNT
	.align		4
        /*005c*/ 	.byte	0x03, 0x1b
        /*005e*/ 	.short	0x00ff


	//----- nvinfo : EIATTR_MERCURY_ISA_VERSION
	.align		4
        /*0060*/ 	.byte	0x03, 0x5f
        /*0062*/ 	.short	0x0101


	//----- nvinfo : EIATTR_VRC_CTA_INIT_COUNT
	.align		4
        /*0064*/ 	.byte	0x02, 0x4a
	.zero		1
	.zero		1


	//----- nvinfo : EIATTR_EXIT_INSTR_OFFSETS
	.align		4
        /*0068*/ 	.byte	0x04, 0x1c
        /*006a*/ 	.short	(.L_180 - .L_179)


	//   ....[0]....
.L_179:
        /*006c*/ 	.word	0x00000150


	//   ....[1]....
        /*0070*/ 	.word	0x00000b40


	//   ....[2]....
        /*0074*/ 	.word	0x00000ea0


	//   ....[3]....
        /*0078*/ 	.word	0x00001050


	//   ....[4]....
        /*007c*/ 	.word	0x00001180


	//   ....[5]....
        /*0080*/ 	.word	0x00001220


	//   ....[6]....
        /*0084*/ 	.word	0x00001240


	//   ....[7]....
        /*0088*/ 	.word	0x00001d30


	//   ....[8]....
        /*008c*/ 	.word	0x000020b0


	//   ....[9]....
        /*0090*/ 	.word	0x00002190


	//----- nvinfo : EIATTR_MAX_THREADS
	.align		4
.L_180:
        /*0094*/ 	.byte	0x04, 0x05
        /*0096*/ 	.short	(.L_182 - .L_181)
.L_181:
        /*0098*/ 	.word	0x00000080
        /*009c*/ 	.word	0x00000001
        /*00a0*/ 	.word	0x00000001


	//----- nvinfo : EIATTR_CRS_STACK_SIZE
	.align		4
.L_182:
        /*00a4*/ 	.byte	0x04, 0x1e
        /*00a6*/ 	.short	(.L_184 - .L_183)
.L_183:
        /*00a8*/ 	.word	0x00000000


	//----- nvinfo : EIATTR_CBANK_PARAM_SIZE
	.align		4
.L_184:
        /*00ac*/ 	.byte	0x03, 0x19
        /*00ae*/ 	.short	0x0048


	//----- nvinfo : EIATTR_PARAM_CBANK
	.align		4
        /*00b0*/ 	.byte	0x04, 0x0a
        /*00b2*/ 	.short	(.L_186 - .L_185)
	.align		4
.L_185:
        /*00b4*/ 	.word	index@(.nv.constant0._ZN3cub18CUB_300001_SM_10006detail9transform16transform_kernelINS2_10policy_hubILb1EN4cuda3std3__45tupleIJN6thrust24THRUST_300001_SM_1000_NS12zip_iteratorINS8_IJNSA_6detail15normal_iteratorINSA_10device_ptrIfEEEESG_NSD_INSE_IiEEEEEEEEEEEEE10policy1000Ei11SumAndCountNSB_INS8_IJSG_SI_EEEEEJSK_EEEvT0_iT1_T2_DpNS2_10kernel_argIT3_EE)
        /*00b8*/ 	.short	0x0380
        /*00ba*/ 	.short	0x0048


	//----- nvinfo : EIATTR_SW_WAR
	.align		4
.L_186:
        /*00bc*/ 	.byte	0x04, 0x36
        /*00be*/ 	.short	(.L_188 - .L_187)
.L_187:
        /*00c0*/ 	.word	0x00000008
.L_188:


//--------------------- .nv.info._ZN3cub18CUB_300001_SM_10006detail8for_each13static_kernelINS2_12policy_hub_t12policy_500_tElN6thrust24THRUST_300001_SM_1000_NS8cuda_cub10__tabulate7functorINS7_6detail15normal_iteratorINS7_10device_ptrIiEEEENS7_6system6detail7generic6detail22compute_sequence_valueIivEElEEEEvT0_T1_ --------------------------
	.section	.nv.info._ZN3cub18CUB_300001_SM_10006detail8for_each13static_kernelINS2_12policy_hub_t12policy_500_tElN6thrust24THRUST_300001_SM_1000_NS8cuda_cub10__tabulate7functorINS7_6detail15normal_iteratorINS7_10device_ptrIiEEEENS7_6system6detail7generic6detail22compute_sequence_valueIivEElEEEEvT0_T1_,"",@"SHT_CUDA_INFO"
	.sectionflags	@""
	.align	4


	//----- nvinfo : EIATTR_CUDA_API_VERSION
	.align		4
        /*0000*/ 	.byte	0x04, 0x37
        /*0002*/ 	.short	(.L_190 - .L_189)
.L_189:
        /*0004*/ 	.word	0x00000082


	//----- nvinfo : EIATTR_KPARAM_INFO
	.align		4
.L_190:
        /*0008*/ 	.byte	0x04, 0x17
        /*000a*/ 	.short	(.L_192 - .L_191)
.L_191:
        /*000c*/ 	.word	0x00000000
        /*0010*/ 	.short	0x0001
        /*0012*/ 	.short	0x0008
        /*0014*/ 	.byte	0x00, 0xf0, 0x41, 0x00


	//----- nvinfo : EIATTR_KPARAM_INFO
	.align		4
.L_192:
        /*0018*/ 	.byte	0x04, 0x17
        /*001a*/ 	.short	(.L_194 - .L_193)
.L_193:
        /*001c*/ 	.word	0x00000000
        /*0020*/ 	.short	0x0000
        /*0022*/ 	.short	0x0000
        /*0024*/ 	.byte	0x00, 0xf0, 0x21, 0x00


	//----- nvinfo : EIATTR_SPARSE_MMA_MASK
	.align		4
.L_194:
        /*0028*/ 	.byte	0x03, 0x50
        /*002a*/ 	.short	0x0000


	//----- nvinfo : EIATTR_MAXREG_COUNT
	.align		4
        /*002c*/ 	.byte	0x03, 0x1b
        /*002e*/ 	.short	0x00ff


	//----- nvinfo : EIATTR_MERCURY_ISA_VERSION
	.align		4
        /*0030*/ 	.byte	0x03, 0x5f
        /*0032*/ 	.short	0x0101


	//----- nvinfo : EIATTR_VRC_CTA_INIT_COUNT
	.align		4
        /*0034*/ 	.byte	0x02, 0x4a
	.zero		1
	.zero		1


	//----- nvinfo : EIATTR_EXIT_INSTR_OFFSETS
	.align		4
        /*0038*/ 	.byte	0x04, 0x1c
        /*003a*/ 	.short	(.L_196 - .L_195)


	//   ....[0]....
.L_195:
        /*003c*/ 	.word	0x00000160


	//   ....[1]....
        /*0040*/ 	.word	0x000002b0


	//   ....[2]....
        /*0044*/ 	.word	0x00000340


	//----- nvinfo : EIATTR_MAX_THREADS
	.align		4
.L_196:
        /*0048*/ 	.byte	0x04, 0x05
        /*004a*/ 	.short	(.L_198 - .L_197)
.L_197:
        /*004c*/ 	.word	0x00000100
        /*0050*/ 	.word	0x00000001
        /*0054*/ 	.word	0x00000001


	//----- nvinfo : EIATTR_CRS_STACK_SIZE
	.align		4
.L_198:
        /*0058*/ 	.byte	0x04, 0x1e
        /*005a*/ 	.short	(.L_200 - .L_199)
.L_199:
        /*005c*/ 	.word	0x00000000


	//----- nvinfo : EIATTR_CBANK_PARAM_SIZE
	.align		4
.L_200:
        /*0060*/ 	.byte	0x03, 0x19
        /*0062*/ 	.short	0x0018


	//----- nvinfo : EIATTR_PARAM_CBANK
	.align		4
        /*0064*/ 	.byte	0x04, 0x0a
        /*0066*/ 	.short	(.L_202 - .L_201)
	.align		4
.L_201:
        /*0068*/ 	.word	index@(.nv.constant0._ZN3cub18CUB_300001_SM_10006detail8for_each13static_kernelINS2_12policy_hub_t12policy_500_tElN6thrust24THRUST_300001_SM_1000_NS8cuda_cub10__tabulate7functorINS7_6detail15normal_iteratorINS7_10device_ptrIiEEEENS7_6system6detail7generic6detail22compute_sequence_valueIivEElEEEEvT0_T1_)
        /*006c*/ 	.short	0x0380
        /*006e*/ 	.short	0x0018


	//----- nvinfo : EIATTR_SW_WAR
	.align		4
.L_202:
        /*0070*/ 	.byte	0x04, 0x36
        /*0072*/ 	.short	(.L_204 - .L_203)
.L_203:
        /*0074*/ 	.word	0x00000008
.L_204:


//--------------------- .nv.info._ZN3cub18CUB_300001_SM_10006detail8for_each13static_kernelINS2_12policy_hub_t12policy_500_tEmN6thrust24THRUST_300001_SM_1000_NS8cuda_cub20__uninitialized_fill7functorINS7_10device_ptrIiEEiEEEEvT0_T1_ --------------------------
	.section	.nv.info._ZN3cub18CUB_300001_SM_10006detail8for_each13static_kernelINS2_12policy_hub_t12policy_500_tEmN6thrust24THRUST_300001_SM_1000_NS8cuda_cub20__uninitialized_fill7functorINS7_10device_ptrIiEEiEEEEvT0_T1_,"",@"SHT_CUDA_INFO"
	.sectionflags	@""
	.align	4


	//----- nvinfo : EIATTR_CUDA_API_VERSION
	.align		4
        /*0000*/ 	.byte	0x04, 0x37
        /*0002*/ 	.short	(.L_206 - .L_205)
.L_205:
        /*0004*/ 	.word	0x00000082


	//----- nvinfo : EIATTR_KPARAM_INFO
	.align		4
.L_206:
        /*0008*/ 	.byte	0x04, 0x17
        /*000a*/ 	.short	(.L_208 - .L_207)
.L_207:
        /*000c*/ 	.word	0x00000000
        /*0010*/ 	.short	0x0001
        /*0012*/ 	.short	0x0008
        /*0014*/ 	.byte	0x00, 0xf0, 0x41, 0x00


	//----- nvinfo : EIATTR_KPARAM_INFO
	.align		4
.L_208:
        /*0018*/ 	.byte	0x04, 0x17
        /*001a*/ 	.short	(.L_210 - .L_209)
.L_209:
        /*001c*/ 	.word	0x00000000
        /*0020*/ 	.short	0x0000
        /*0022*/ 	.short	0x0000
        /*0024*/ 	.byte	0x00, 0xf0, 0x21, 0x00


	//----- nvinfo : EIATTR_SPARSE_MMA_MASK
	.align		4
.L_210:
        /*0028*/ 	.byte	0x03, 0x50
        /*002a*/ 	.short	0x0000


	//----- nvinfo : EIATTR_MAXREG_COUNT
	.align		4
        /*002c*/ 	.byte	0x03, 0x1b
        /*002e*/ 	.short	0x00ff


	//----- nvinfo : EIATTR_MERCURY_ISA_VERSION
	.align		4
        /*0030*/ 	.byte	0x03, 0x5f
        /*0032*/ 	.short	0x0101


	//----- nvinfo : EIATTR_VRC_CTA_INIT_COUNT
	.align		4
        /*0034*/ 	.byte	0x02, 0x4a
	.zero		1
	.zero		1


	//----- nvinfo : EIATTR_EXIT_INSTR_OFFSETS
	.align		4
        /*0038*/ 	.byte	0x04, 0x1c
        /*003a*/ 	.short	(.L_212 - .L_211)


	//   ....[0]....
.L_211:
        /*003c*/ 	.word	0x00000130


	//   ....[1]....
        /*0040*/ 	.word	0x00000230


	//   ....[2]....
        /*0044*/ 	.word	0x00000260


	//----- nvinfo : EIATTR_MAX_THREADS
	.align		4
.L_212:
        /*0048*/ 	.byte	0x04, 0x05
        /*004a*/ 	.short	(.L_214 - .L_213)
.L_213:
        /*004c*/ 	.word	0x00000100
        /*0050*/ 	.word	0x00000001
        /*0054*/ 	.word	0x00000001


	//----- nvinfo : EIATTR_CBANK_PARAM_SIZE
	.align		4
.L_214:
        /*0058*/ 	.byte	0x03, 0x19
        /*005a*/ 	.short	0x0018


	//----- nvinfo : EIATTR_PARAM_CBANK
	.align		4
        /*005c*/ 	.byte	0x04, 0x0a
        /*005e*/ 	.short	(.L_216 - .L_215)
	.align		4
.L_215:
        /*0060*/ 	.word	index@(.nv.constant0._ZN3cub18CUB_300001_SM_10006detail8for_each13static_kernelINS2_12policy_hub_t12policy_500_tEmN6thrust24THRUST_300001_SM_1000_NS8cuda_cub20__uninitialized_fill7functorINS7_10device_ptrIiEEiEEEEvT0_T1_)
        /*0064*/ 	.short	0x0380
        /*0066*/ 	.short	0x0018


	//----- nvinfo : EIATTR_SW_WAR
	.align		4
.L_216:
        /*0068*/ 	.byte	0x04, 0x36
        /*006a*/ 	.short	(.L_218 - .L_217)
.L_217:
        /*006c*/ 	.word	0x00000008
.L_218:


//--------------------- .nv.info._ZN3cub18CUB_300001_SM_10006detail8for_each13static_kernelINS2_12policy_hub_t12policy_500_tEmN6thrust24THRUST_300001_SM_1000_NS8cuda_cub20__uninitialized_fill7functorINS7_10device_ptrIfEEfEEEEvT0_T1_ --------------------------
	.section	.nv.info._ZN3cub18CUB_300001_SM_10006detail8for_each13static_kernelINS2_12policy_hub_t12policy_500_tEmN6thrust24THRUST_300001_SM_1000_NS8cuda_cub20__uninitialized_fill7functorINS7_10device_ptrIfEEfEEEEvT0_T1_,"",@"SHT_CUDA_INFO"
	.sectionflags	@""
	.align	4


	//----- nvinfo : EIATTR_CUDA_API_VERSION
	.align		4
        /*0000*/ 	.byte	0x04, 0x37
        /*0002*/ 	.short	(.L_220 - .L_219)
.L_219:
        /*0004*/ 	.word	0x00000082


	//----- nvinfo : EIATTR_KPARAM_INFO
	.align		4
.L_220:
        /*0008*/ 	.byte	0x04, 0x17
        /*000a*/ 	.short	(.L_222 - .L_221)
.L_221:
        /*000c*/ 	.word	0x00000000
        /*0010*/ 	.short	0x0001
        /*0012*/ 	.short	0x0008
        /*0014*/ 	.byte	0x00, 0xf0, 0x41, 0x00


	//----- nvinfo : EIATTR_KPARAM_INFO
	.align		4
.L_222:
        /*0018*/ 	.byte	0x04, 0x17
        /*001a*/ 	.short	(.L_224 - .L_223)
.L_223:
        /*001c*/ 	.word	0x00000000
        /*0020*/ 	.short	0x0000
        /*0022*/ 	.short	0x0000
        /*0024*/ 	.byte	0x00, 0xf0, 0x21, 0x00


	//----- nvinfo : EIATTR_SPARSE_MMA_MASK
	.align		4
.L_224:
        /*0028*/ 	.byte	0x03, 0x50
        /*002a*/ 	.short	0x0000


	//----- nvinfo : EIATTR_MAXREG_COUNT
	.align		4
        /*002c*/ 	.byte	0x03, 0x1b
        /*002e*/ 	.short	0x00ff


	//----- nvinfo : EIATTR_MERCURY_ISA_VERSION
	.align		4
        /*0030*/ 	.byte	0x03, 0x5f
        /*0032*/ 	.short	0x0101


	//----- nvinfo : EIATTR_VRC_CTA_INIT_COUNT
	.align		4
        /*0034*/ 	.byte	0x02, 0x4a
	.zero		1
	.zero		1


	//----- nvinfo : EIATTR_EXIT_INSTR_OFFSETS
	.align		4
        /*0038*/ 	.byte	0x04, 0x1c
        /*003a*/ 	.short	(.L_226 - .L_225)


	//   ....[0]....
.L_225:
        /*003c*/ 	.word	0x00000130


	//   ....[1]....
        /*0040*/ 	.word	0x00000230


	//   ....[2]....
        /*0044*/ 	.word	0x00000260


	//----- nvinfo : EIATTR_MAX_THREADS
	.align		4
.L_226:
        /*0048*/ 	.byte	0x04, 0x05
        /*004a*/ 	.short	(.L_228 - .L_227)
.L_227:
        /*004c*/ 	.word	0x00000100
        /*0050*/ 	.word	0x00000001
        /*0054*/ 	.word	0x00000001


	//----- nvinfo : EIATTR_CBANK_PARAM_SIZE
	.align		4
.L_228:
        /*0058*/ 	.byte	0x03, 0x19
        /*005a*/ 	.short	0x0018


	//----- nvinfo : EIATTR_PARAM_CBANK
	.align		4
        /*005c*/ 	.byte	0x04, 0x0a
        /*005e*/ 	.short	(.L_230 - .L_229)
	.align		4
.L_229:
        /*0060*/ 	.word	index@(.nv.constant0._ZN3cub18CUB_300001_SM_10006detail8for_each13static_kernelINS2_12policy_hub_t12policy_500_tEmN6thrust24THRUST_300001_SM_1000_NS8cuda_cub20__uninitialized_fill7functorINS7_10device_ptrIfEEfEEEEvT0_T1_)
        /*0064*/ 	.short	0x0380
        /*0066*/ 	.short	0x0018


	//----- nvinfo : EIATTR_SW_WAR
	.align		4
.L_230:
        /*0068*/ 	.byte	0x04, 0x36
        /*006a*/ 	.short	(.L_232 - .L_231)
.L_231:
        /*006c*/ 	.word	0x00000008
.L_232:


//--------------------- .nv.info._ZN3cub18CUB_300001_SM_10006detail11EmptyKernelIvEEvv --------------------------
	.section	.nv.info._ZN3cub18CUB_300001_SM_10006detail11EmptyKernelIvEEvv,"",@"SHT_CUDA_INFO"
	.sectionflags	@""
	.align	4


	//----- nvinfo : EIATTR_CUDA_API_VERSION
	.align		4
        /*0000*/ 	.byte	0x04, 0x37
        /*0002*/ 	.short	(.L_234 - .L_233)
.L_233:
        /*0004*/ 	.word	0x00000082


	//----- nvinfo : EIATTR_SPARSE_MMA_MASK
	.align		4
.L_234:
        /*0008*/ 	.byte	0x03, 0x50
        /*000a*/ 	.short	0x0000


	//----- nvinfo : EIATTR_MAXREG_COUNT
	.align		4
        /*000c*/ 	.byte	0x03, 0x1b
        /*000e*/ 	.short	0x00ff


	//----- nvinfo : EIATTR_MERCURY_ISA_VERSION
	.align		4
        /*0010*/ 	.byte	0x03, 0x5f
        /*0012*/ 	.short	0x0101


	//----- nvinfo : EIATTR_VRC_CTA_INIT_COUNT
	.align		4
        /*0014*/ 	.byte	0x02, 0x4a
	.zero		1
	.zero		1


	//----- nvinfo : EIATTR_EXIT_INSTR_OFFSETS
	.align		4
        /*0018*/ 	.byte	0x04, 0x1c
        /*001a*/ 	.short	(.L_236 - .L_235)


	//   ....[0]....
.L_235:
        /*001c*/ 	.word	0x00000010


	//----- nvinfo : EIATTR_SW_WAR
	.align		4
.L_236:
        /*0020*/ 	.byte	0x04, 0x36
        /*0022*/ 	.short	(.L_238 - .L_237)
.L_237:
        /*0024*/ 	.word	0x00000008
.L_238:


//--------------------- .nv.callgraph             --------------------------
	.section	.nv.callgraph,"",@"SHT_CUDA_CALLGRAPH"
	.align	4
	.sectionentsize	8
	.align		4
        /*0000*/ 	.word	0x00000000
	.align		4
        /*0004*/ 	.word	0xffffffff
	.align		4
        /*0008*/ 	.word	0x00000000
	.align		4
        /*000c*/ 	.word	0xfffffffe
	.align		4
        /*0010*/ 	.word	0x00000000
	.align		4
        /*0014*/ 	.word	0xfffffffd
	.align		4
        /*0018*/ 	.word	0x00000000
	.align		4
        /*001c*/ 	.word	0xfffffffc


//--------------------- .nv.constant4             --------------------------
	.section	.nv.constant4,"a",@progbits
	.align	8
	.align		8
.nv.constant4:
        /*0000*/ 	.dword	_ZN34_INTERNAL_6aa53726_4_k_cu_2cf8e89a4cuda3std3__45__cpo5beginE
	.align		8
        /*0008*/ 	.dword	_ZN34_INTERNAL_6aa53726_4_k_cu_2cf8e89a4cuda3std3__45__cpo3endE
	.align		8
        /*0010*/ 	.dword	_ZN34_INTERNAL_6aa53726_4_k_cu_2cf8e89a4cuda3std3__45__cpo6cbeginE
	.align		8
        /*0018*/ 	.dword	_ZN34_INTERNAL_6aa53726_4_k_cu_2cf8e89a4cuda3std3__45__cpo4cendE
	.align		8
        /*0020*/ 	.dword	_ZN34_INTERNAL_6aa53726_4_k_cu_2cf8e89a4cuda3std3__45__cpo6rbeginE
	.align		8
        /*0028*/ 	.dword	_ZN34_INTERNAL_6aa53726_4_k_cu_2cf8e89a4cuda3std3__45__cpo4rendE
	.align		8
        /*0030*/ 	.dword	_ZN34_INTERNAL_6aa53726_4_k_cu_2cf8e89a4cuda3std3__45__cpo7crbeginE
	.align		8
        /*0038*/ 	.dword	_ZN34_INTERNAL_6aa53726_4_k_cu_2cf8e89a4cuda3std3__45__cpo5crendE
	.align		8
        /*0040*/ 	.dword	_ZN34_INTERNAL_6aa53726_4_k_cu_2cf8e89a4cuda3std3__436_GLOBAL__N__6aa53726_4_k_cu_2cf8e89a6ignoreE
	.align		8
        /*0048*/ 	.dword	_ZN34_INTERNAL_6aa53726_4_k_cu_2cf8e89a4cuda3std3__419piecewise_constructE
	.align		8
        /*0050*/ 	.dword	_ZN34_INTERNAL_6aa53726_4_k_cu_2cf8e89a4cuda3std3__48in_placeE
	.align		8
        /*0058*/ 	.dword	_ZN34_INTERNAL_6aa53726_4_k_cu_2cf8e89a4cuda3std3__420unreachable_sentinelE
	.align		8
        /*0060*/ 	.dword	_ZN34_INTERNAL_6aa53726_4_k_cu_2cf8e89a4cuda3std3__47nulloptE
	.align		8
        /*0068*/ 	.dword	_ZN34_INTERNAL_6aa53726_4_k_cu_2cf8e89a4cuda3std3__48unexpectE
	.align		8
        /*0070*/ 	.dword	_ZN34_INTERNAL_6aa53726_4_k_cu_2cf8e89a4cuda3std6ranges3__45__cpo4swapE
	.align		8
        /*0078*/ 	.dword	_ZN34_INTERNAL_6aa53726_4_k_cu_2cf8e89a4cuda3std6ranges3__45__cpo9iter_moveE
	.align		8
        /*0080*/ 	.dword	_ZN34_INTERNAL_6aa53726_4_k_cu_2cf8e89a4cuda3std6ranges3__45__cpo5beginE
	.align		8
        /*0088*/ 	.dword	_ZN34_INTERNAL_6aa53726_4_k_cu_2cf8e89a4cuda3std6ranges3__45__cpo3endE
	.align		8
        /*0090*/ 	.dword	_ZN34_INTERNAL_6aa53726_4_k_cu_2cf8e89a4cuda3std6ranges3__45__cpo6cbeginE
	.align		8
        /*0098*/ 	.dword	_ZN34_INTERNAL_6aa53726_4_k_cu_2cf8e89a4cuda3std6ranges3__45__cpo4cendE
	.align		8
        /*00a0*/ 	.dword	_ZN34_INTERNAL_6aa53726_4_k_cu_2cf8e89a4cuda3std6ranges3__45__cpo7advanceE
	.align		8
        /*00a8*/ 	.dword	_ZN34_INTERNAL_6aa53726_4_k_cu_2cf8e89a4cuda3std6ranges3__45__cpo9iter_swapE
	.align		8
        /*00b0*/ 	.dword	_ZN34_INTERNAL_6aa53726_4_k_cu_2cf8e89a4cuda3std6ranges3__45__cpo4nextE
	.align		8
        /*00b8*/ 	.dword	_ZN34_INTERNAL_6aa53726_4_k_cu_2cf8e89a4cuda3std6ranges3__45__cpo4prevE
	.align		8
        /*00c0*/ 	.dword	_ZN34_INTERNAL_6aa53726_4_k_cu_2cf8e89a4cuda3std6ranges3__45__cpo4dataE
	.align		8
        /*00c8*/ 	.dword	_ZN34_INTERNAL_6aa53726_4_k_cu_2cf8e89a4cuda3std6ranges3__45__cpo5cdataE
	.align		8
        /*00d0*/ 	.dword	_ZN34_INTERNAL_6aa53726_4_k_cu_2cf8e89a4cuda3std6ranges3__45__cpo4sizeE
	.align		8
        /*00d8*/ 	.dword	_ZN34_INTERNAL_6aa53726_4_k_cu_2cf8e89a4cuda3std6ranges3__45__cpo5ssizeE
	.align		8
        /*00e0*/ 	.dword	_ZN34_INTERNAL_6aa53726_4_k_cu_2cf8e89a4cuda3std6ranges3__45__cpo8distanceE
	.align		8
        /*00e8*/ 	.dword	_ZN34_INTERNAL_6aa53726_4_k_cu_2cf8e89a6thrust24THRUST_300001_SM_1000_NS8cuda_cub3parE
	.align		8
        /*00f0*/ 	.dword	_ZN34_INTERNAL_6aa53726_4_k_cu_2cf8e89a6thrust24THRUST_300001_SM_1000_NS8cuda_cub10par_nosyncE
	.align		8
        /*00f8*/ 	.dword	_ZN34_INTERNAL_6aa53726_4_k_cu_2cf8e89a6thrust24THRUST_300001_SM_1000_NS6system6detail10sequential3seqE
	.align		8
        /*0100*/ 	.dword	_ZN34_INTERNAL_6aa53726_4_k_cu_2cf8e89a6thrust24THRUST_300001_SM_1000_NS6system3cpp3parE
	.align		8
        /*0108*/ 	.dword	_ZN34_INTERNAL_6aa53726_4_k_cu_2cf8e89a6thrust24THRUST_300001_SM_1000_NS12placeholders2_1E
	.align		8
        /*0110*/ 	.dword	_ZN34_INTERNAL_6aa53726_4_k_cu_2cf8e89a6thrust24THRUST_300001_SM_1000_NS12placeholders2_2E
	.align		8
        /*0118*/ 	.dword	_ZN34_INTERNAL_6aa53726_4_k_cu_2cf8e89a6thrust24THRUST_300001_SM_1000_NS12placeholders2_3E
	.align		8
        /*0120*/ 	.dword	_ZN34_INTERNAL_6aa53726_4_k_cu_2cf8e89a6thrust24THRUST_300001_SM_1000_NS12placeholders2_4E
	.align		8
        /*0128*/ 	.dword	_ZN34_INTERNAL_6aa53726_4_k_cu_2cf8e89a6thrust24THRUST_300001_SM_1000_NS12placeholders2_5E
	.align		8
        /*0130*/ 	.dword	_ZN34_INTERNAL_6aa53726_4_k_cu_2cf8e89a6thrust24THRUST_300001_SM_1000_NS12placeholders2_6E
	.align		8
        /*0138*/ 	.dword	_ZN34_INTERNAL_6aa53726_4_k_cu_2cf8e89a6thrust24THRUST_300001_SM_1000_NS12placeholders2_7E
	.align		8
        /*0140*/ 	.dword	_ZN34_INTERNAL_6aa53726_4_k_cu_2cf8e89a6thrust24THRUST_300001_SM_1000_NS12placeholders2_8E
	.align		8
        /*0148*/ 	.dword	_ZN34_INTERNAL_6aa53726_4_k_cu_2cf8e89a6thrust24THRUST_300001_SM_1000_NS12placeholders2_9E
	.align		8
        /*0150*/ 	.dword	_ZN34_INTERNAL_6aa53726_4_k_cu_2cf8e89a6thrust24THRUST_300001_SM_1000_NS12placeholders3_10E
	.align		8
        /*0158*/ 	.dword	_ZN34_INTERNAL_6aa53726_4_k_cu_2cf8e89a6thrust24THRUST_300001_SM_1000_NS3seqE
	.align		8
        /*0160*/ 	.dword	_ZN34_INTERNAL_6aa53726_4_k_cu_2cf8e89a6thrust24THRUST_300001_SM_1000_NS6deviceE


//--------------------- .text._ZN3cub18CUB_300001_SM_10006detail9transform16transform_kernelINS2_10policy_hubILb1EN4cuda3std3__45tupleIJN6thrust24THRUST_300001_SM_1000_NS6detail15normal_iteratorINSA_10device_ptrIfEEEENSC_INSD_IiEEEEEEEE10policy1000El4MeanSF_JPfPiEEEvT0_iT1_T2_DpNS2_10kernel_argIT3_EE --------------------------
	.section	.text._ZN3cub18CUB_300001_SM_10006detail9transform16transform_kernelINS2_10policy_hubILb1EN4cuda3std3__45tupleIJN6thrust24THRUST_300001_SM_1000_NS6detail15normal_iteratorINSA_10device_ptrIfEEEENSC_INSD_IiEEEEEEEE10policy1000El4MeanSF_JPfPiEEEvT0_iT1_T2_DpNS2_10kernel_argIT3_EE,"ax",@progbits
	.align	128
        .global         _ZN3cub18CUB_300001_SM_10006detail9transform16transform_kernelINS2_10policy_hubILb1EN4cuda3std3__45tupleIJN6thrust24THRUST_300001_SM_1000_NS6detail15normal_iteratorINSA_10device_ptrIfEEEENSC_INSD_IiEEEEEEEE10policy1000El4MeanSF_JPfPiEEEvT0_iT1_T2_DpNS2_10kernel_argIT3_EE
        .type           _ZN3cub18CUB_300001_SM_10006detail9transform16transform_kernelINS2_10policy_hubILb1EN4cuda3std3__45tupleIJN6thrust24THRUST_300001_SM_1000_NS6detail15normal_iteratorINSA_10device_ptrIfEEEENSC_INSD_IiEEEEEEEE10policy1000El4MeanSF_JPfPiEEEvT0_iT1_T2_DpNS2_10kernel_argIT3_EE,@function
        .size           _ZN3cub18CUB_300001_SM_10006detail9transform16transform_kernelINS2_10policy_hubILb1EN4cuda3std3__45tupleIJN6thrust24THRUST_300001_SM_1000_NS6detail15normal_iteratorINSA_10device_ptrIfEEEENSC_INSD_IiEEEEEEEE10policy1000El4MeanSF_JPfPiEEEvT0_iT1_T2_DpNS2_10kernel_argIT3_EE,(.L_x_295 - _ZN3cub18CUB_300001_SM_10006detail9transform16transform_kernelINS2_10policy_hubILb1EN4cuda3std3__45tupleIJN6thrust24THRUST_300001_SM_1000_NS6detail15normal_iteratorINSA_10device_ptrIfEEEENSC_INSD_IiEEEEEEEE10policy1000El4MeanSF_JPfPiEEEvT0_iT1_T2_DpNS2_10kernel_argIT3_EE)
        .other          _ZN3cub18CUB_300001_SM_10006detail9transform16transform_kernelINS2_10policy_hubILb1EN4cuda3std3__45tupleIJN6thrust24THRUST_300001_SM_1000_NS6detail15normal_iteratorINSA_10device_ptrIfEEEENSC_INSD_IiEEEEEEEE10policy1000El4MeanSF_JPfPiEEEvT0_iT1_T2_DpNS2_10kernel_argIT3_EE,@"STO_CUDA_ENTRY STV_DEFAULT"
_ZN3cub18CUB_300001_SM_10006detail9transform16transform_kernelINS2_10policy_hubILb1EN4cuda3std3__45tupleIJN6thrust24THRUST_300001_SM_1000_NS6detail15normal_iteratorINSA_10device_ptrIfEEEENSC_INSD_IiEEEEEEEE10policy1000El4MeanSF_JPfPiEEEvT0_iT1_T2_DpNS2_10kernel_argIT3_EE:
.text._ZN3cub18CUB_300001_SM_10006detail9transform16transform_kernelINS2_10policy_hubILb1EN4cuda3std3__45tupleIJN6thrust24THRUST_300001_SM_1000_NS6detail15normal_iteratorINSA_10device_ptrIfEEEENSC_INSD_IiEEEEEEEE10policy1000El4MeanSF_JPfPiEEEvT0_iT1_T2_DpNS2_10kernel_argIT3_EE:
[----:B------:R-:W-:Y:S08]  /*0000*/  LDC R1, c[0x0][0x37c] ;  /* 0x0000df00ff017b82 */ /* 0x000ff00000000800 */
[----:B------:R-:W0:Y:S01]  /*0010*/  LDC R0, c[0x0][0x388] ;  /* 0x0000e200ff007b82 */ /* 0x000e220000000800 */
[----:B------:R-:W1:Y:S01]  /*0020*/  LDCU.64 UR6, c[0x0][0x380] ;  /* 0x00007000ff0677ac */ /* 0x000e620008000a00 */
[----:B------:R-:W2:Y:S01]  /*0030*/  S2R R26, SR_TID.X ;  /* 0x00000000001a7919 */ /* 0x000ea20000002100 */
[----:B------:R-:W-:Y:S05]  /*0040*/  BSSY.RECONVERGENT B0, `(.L_x_0) ;  /* 0x0000029000007945 */ /* 0x000fea0003800200 */
[----:B------:R-:W3:Y:S01]  /*0050*/  S2UR UR4, SR_CTAID.X ;  /* 0x00000000000479c3 */ /* 0x000ee20000002500 */
[----:B0-----:R-:W-:-:S04]  /*0060*/  SHF.L.U32 R4, R0, 0x7, RZ ;  /* 0x0000000700047819 */ /* 0x001fc800000006ff */
[----:B------:R-:W-:Y:S01]  /*0070*/  SHF.R.S32.HI R6, RZ, 0x1f, R4 ;  /* 0x0000001fff067819 */ /* 0x000fe20000011404 */
[----:B---3--:R-:W-:Y:S01]  /*0080*/  IMAD.WIDE.U32 R2, R4, UR4, RZ ;  /* 0x0000000404027c25 */ /* 0x008fe2000f8e00ff */
[----:B--2---:R-:W-:-:S03]  /*0090*/  SHF.L.U32 R9, R26, 0x7, RZ ;  /* 0x000000071a097819 */ /* 0x004fc600000006ff */
[----:B------:R-:W-:Y:S01]  /*00a0*/  IMAD R5, R6, UR4, RZ ;  /* 0x0000000406057c24 */ /* 0x000fe2000f8e02ff */
[----:B-1----:R-:W-:-:S03]  /*00b0*/  IADD3 R23, P1, PT, -R2, UR6, RZ ;  /* 0x0000000602177c10 */ /* 0x002fc6000ff3e1ff */
[----:B------:R-:W-:Y:S01]  /*00c0*/  IMAD.IADD R5, R3, 0x1, R5 ;  /* 0x0000000103057824 */ /* 0x000fe200078e0205 */
[----:B------:R-:W-:-:S04]  /*00d0*/  ISETP.LT.U32.AND P0, PT, R23, R4, PT ;  /* 0x000000041700720c */ /* 0x000fc80003f01070 */
[----:B------:R-:W-:-:S04]  /*00e0*/  IADD3.X R7, PT, PT, ~R5, UR7, RZ, P1, !PT ;  /* 0x0000000705077c10 */ /* 0x000fc80008ffe5ff */
[----:B------:R-:W-:-:S04]  /*00f0*/  ISETP.LT.AND.EX P0, PT, R7, R6, PT, P0 ;  /* 0x000000060700720c */ /* 0x000fc80003f01300 */
[----:B------:R-:W-:-:S05]  /*0100*/  SEL R23, R23, R4, P0 ;  /* 0x0000000417177207 */ /* 0x000fca0000000000 */
[----:B------:R-:W-:-:S05]  /*0110*/  IMAD.SHL.U32 R8, R23, 0x4, RZ ;  /* 0x0000000417087824 */ /* 0x000fca00078e00ff */
[----:B------:R-:W-:-:S13]  /*0120*/  ISETP.GE.AND P0, PT, R9, R8, PT ;  /* 0x000000080900720c */ /* 0x000fda0003f06270 */
[----:B------:R-:W-:Y:S05]  /*0130*/  @P0 BRA `(.L_x_1) ;  /* 0x0000000000640947 */ /* 0x000fea0003800000 */
[----:B------:R-:W0:Y:S01]  /*0140*/  LDCU.64 UR4, c[0x0][0x398] ;  /* 0x00007300ff0477ac */ /* 0x000e220008000a00 */
[C---:B------:R-:W-:Y:S01]  /*0150*/  SHF.L.U32 R10, R2.reuse, 0x2, RZ ;  /* 0x00000002020a7819 */ /* 0x040fe200000006ff */
[----:B------:R-:W-:Y:S01]  /*0160*/  BSSY.RECONVERGENT B1, `(.L_x_2) ;  /* 0x000000c000017945 */ /* 0x000fe20003800200 */
[----:B------:R-:W-:Y:S01]  /*0170*/  SHF.L.U64.HI R12, R2, 0x2, R5 ;  /* 0x00000002020c7819 */ /* 0x000fe20000010205 */
[----:B------:R-:W-:Y:S01]  /*0180*/  IMAD.MOV.U32 R11, RZ, RZ, R9 ;  /* 0x000000ffff0b7224 */ /* 0x000fe200078e0009 */
[----:B0-----:R-:W-:-:S04]  /*0190*/  IADD3 R6, P0, PT, R10, UR4, RZ ;  /* 0x000000040a067c10 */ /* 0x001fc8000ff1e0ff */
[----:B------:R-:W-:-:S03]  /*01a0*/  IADD3.X R7, PT, PT, R12, UR5, RZ, P0, !PT ;  /* 0x000000050c077c10 */ /* 0x000fc600087fe4ff */
[----:B------:R-:W-:-:S07]  /*01b0*/  IMAD.WIDE.U32 R6, R26, 0x80, R6 ;  /* 0x000000801a067825 */ /* 0x000fce00078e0006 */
.L_x_3:
[----:B------:R-:W-:Y:S01]  /*01c0*/  IADD3 R11, PT, PT, R11, 0x4000, RZ ;  /* 0x000040000b0b7810 */ /* 0x000fe20007ffe0ff */
[----:B------:R0:W-:Y:S03]  /*01d0*/  CCTL.E.PF2 [R6] ;  /* 0x000000000600798f */ /* 0x0001e60000800100 */
[----:B------:R-:W-:Y:S02]  /*01e0*/  ISETP.GE.AND P0, PT, R11, R8, PT ;  /* 0x000000080b00720c */ /* 0x000fe40003f06270 */
[----:B0-----:R-:W-:-:S05]  /*01f0*/  IADD3 R6, P1, PT, R6, 0x4000, RZ ;  /* 0x0000400006067810 */ /* 0x001fca0007f3e0ff */
[----:B------:R-:W-:-:S06]  /*0200*/  IMAD.X R7, RZ, RZ, R7, P1 ;  /* 0x000000ffff077224 */ /* 0x000fcc00008e0607 */
[----:B------:R-:W-:Y:S05]  /*0210*/  @!P0 BRA `(.L_x_3) ;  /* 0xfffffffc00e88947 */ /* 0x000fea000383ffff */
[----:B------:R-:W-:Y:S05]  /*0220*/  BSYNC.RECONVERGENT B1 ;  /* 0x0000000000017941 */ /* 0x000fea0003800200 */
.L_x_2:
[----:B------:R-:W0:Y:S02]  /*0230*/  LDCU.64 UR4, c[0x0][0x3a8] ;  /* 0x00007500ff0477ac */ /* 0x000e240008000a00 */
[----:B0-----:R-:W-:-:S04]  /*0240*/  IADD3 R6, P0, PT, R10, UR4, RZ ;  /* 0x000000040a067c10 */ /* 0x001fc8000ff1e0ff */
[----:B------:R-:W-:-:S03]  /*0250*/  IADD3.X R7, PT, PT, R12, UR5, RZ, P0, !PT ;  /* 0x000000050c077c10 */ /* 0x000fc600087fe4ff */
[----:B------:R-:W-:-:S07]  /*0260*/  IMAD.WIDE.U32 R6, R26, 0x80, R6 ;  /* 0x000000801a067825 */ /* 0x000fce00078e0006 */
.L_x_4:
[----:B------:R-:W-:Y:S01]  /*0270*/  IADD3 R9, PT, PT, R9, 0x4000, RZ ;  /* 0x0000400009097810 */ /* 0x000fe20007ffe0ff */
[----:B------:R0:W-:Y:S03]  /*0280*/  CCTL.E.PF2 [R6] ;  /* 0x000000000600798f */ /* 0x0001e60000800100 */
[----:B------:R-:W-:Y:S02]  /*0290*/  ISETP.GE.AND P0, PT, R9, R8, PT ;  /* 0x000000080900720c */ /* 0x000fe40003f06270 */
[----:B0-----:R-:W-:-:S05]  /*02a0*/  IADD3 R6, P1, PT, R6, 0x4000, RZ ;  /* 0x0000400006067810 */ /* 0x001fca0007f3e0ff */
[----:B------:R-:W-:-:S06]  /*02b0*/  IMAD.X R7, RZ, RZ, R7, P1 ;  /* 0x000000ffff077224 */ /* 0x000fcc00008e0607 */
[----:B------:R-:W-:Y:S05]  /*02c0*/  @!P0 BRA `(.L_x_4) ;  /* 0xfffffffc00e88947 */ /* 0x000fea000383ffff */
.L_x_1:
[----:B------:R-:W-:Y:S05]  /*02d0*/  BSYNC.RECONVERGENT B0 ;  /* 0x0000000000007941 */ /* 0x000fea0003800200 */
.L_x_0:
[----:B------:R-:W0:Y:S01]  /*02e0*/  LDCU.128 UR8, c[0x0][0x390] ;  /* 0x00007200ff0877ac */ /* 0x000e220008000c00 */
[----:B------:R-:W-:Y:S02]  /*02f0*/  ISETP.NE.AND P0, PT, R4, R23, PT ;  /* 0x000000170400720c */ /* 0x000fe40003f05270 */
[C---:B------:R-:W-:Y:S01]  /*0300*/  SHF.L.U32 R6, R2.reuse, 0x2, RZ ;  /* 0x0000000202067819 */ /* 0x040fe200000006ff */
[----:B------:R-:W1:Y:S01]  /*0310*/  LDCU.64 UR6, c[0x0][0x3a8] ;  /* 0x00007500ff0677ac */ /* 0x000e620008000a00 */
[----:B------:R-:W-:Y:S02]  /*0320*/  SHF.L.U64.HI R2, R2, 0x2, R5 ;  /* 0x0000000202027819 */ /* 0x000fe40000010205 */
[----:B------:R-:W-:Y:S01]  /*0330*/  R2UR UR14, R6 ;  /* 0x00000000060e72ca */ /* 0x000fe200000e0000 */
[----:B------:R-:W2:Y:S01]  /*0340*/  LDCU.64 UR12, c[0x0][0x358] ;  /* 0x00006b00ff0c77ac */ /* 0x000ea20008000a00 */
[----:B------:R-:W-:Y:S02]  /*0350*/  R2UR UR15, R2 ;  /* 0x00000000020f72ca */ /* 0x000fe400000e0000 */
[----:B0-----:R-:W-:-:S02]  /*0360*/  IADD3 R12, P2, PT, R6, UR10, RZ ;  /* 0x0000000a060c7c10 */ /* 0x001fc4000ff5e0ff */
[C---:B-1----:R-:W-:Y:S02]  /*0370*/  IADD3 R10, P3, PT, R6.reuse, UR6, RZ ;  /* 0x00000006060a7c10 */ /* 0x042fe4000ff7e0ff */
[----:B------:R-:W-:Y:S02]  /*0380*/  IADD3 R6, P1, PT, R6, UR8, RZ ;  /* 0x0000000806067c10 */ /* 0x000fe4000ff3e0ff */
[C---:B------:R-:W-:Y:S02]  /*0390*/  IADD3.X R13, PT, PT, R2.reuse, UR11, RZ, P2, !PT ;  /* 0x0000000b020d7c10 */ /* 0x040fe400097fe4ff */
[C---:B------:R-:W-:Y:S02]  /*03a0*/  IADD3.X R11, PT, PT, R2.reuse, UR7, RZ, P3, !PT ;  /* 0x00000007020b7c10 */ /* 0x040fe40009ffe4ff */
[----:B------:R-:W-:Y:S01]  /*03b0*/  IADD3.X R7, PT, PT, R2, UR9, RZ, P1, !PT ;  /* 0x0000000902077c10 */ /* 0x000fe20008ffe4ff */
[----:B--2---:R-:W-:Y:S06]  /*03c0*/  @!P0 BRA `(.L_x_5) ;  /* 0x0000001800388947 */ /* 0x004fec0003800000 */
[----:B------:R-:W-:-:S13]  /*03d0*/  ISETP.GE.AND P0, PT, R0, 0x1, PT ;  /* 0x000000010000780c */ /* 0x000fda0003f06270 */
[----:B------:R-:W-:Y:S05]  /*03e0*/  @!P0 EXIT ;  /* 0x000000000000894d */ /* 0x000fea0003800000 */
[C---:B------:R-:W-:Y:S01]  /*03f0*/  ISETP.GE.U32.AND P0, PT, R0.reuse, 0x8, PT ;  /* 0x000000080000780c */ /* 0x040fe20003f06070 */
[----:B------:R-:W-:Y:S01]  /*0400*/  HFMA2 R25, -RZ, RZ, 0, 0 ;  /* 0x00000000ff197431 */ /* 0x000fe200000001ff */
[----:B------:R-:W-:-:S11]  /*0410*/  LOP3.LUT R27, R0, 0x7, RZ, 0xc0, !PT ;  /* 0x00000007001b7812 */ /* 0x000fd600078ec0ff */
[----:B------:R-:W-:Y:S05]  /*0420*/  @!P0 BRA `(.L_x_6) ;  /* 0x0000000c000c8947 */ /* 0x000fea0003800000 */
[----:B------:R-:W-:Y:S01]  /*0430*/  LOP3.LUT R25, R0, 0x7ffffff8, RZ, 0xc0, !PT ;  /* 0x7ffffff800197812 */ /* 0x000fe200078ec0ff */
[----:B------:R-:W-:-:S07]  /*0440*/  IMAD.MOV.U32 R22, RZ, RZ, RZ ;  /* 0x000000ffff167224 */ /* 0x000fce00078e00ff */
.L_x_39:
[----:B------:R-:W-:Y:S01]  /*0450*/  LEA R21, R22, R26, 0x7 ;  /* 0x0000001a16157211 */ /* 0x000fe200078e38ff */
[----:B------:R-:W-:Y:S03]  /*0460*/  BSSY.RECONVERGENT B2, `(.L_x_7) ;  /* 0x0000018000027945 */ /* 0x000fe60003800200 */
[----:B------:R-:W-:-:S13]  /*0470*/  ISETP.GE.AND P0, PT, R21, R23, PT ;  /* 0x000000171500720c */ /* 0x000fda0003f06270 */
[----:B01234-:R-:W-:Y:S05]  /*0480*/  @P0 BRA `(.L_x_8) ;  /* 0x0000000000540947 */ /* 0x01ffea0003800000 */
[----:B------:R-:W-:-:S06]  /*0490*/  IMAD.WIDE.U32 R4, R21, 0x4, R10 ;  /* 0x0000000415047825 */ /* 0x000fcc00078e000a */
[----:B------:R-:W2:Y:S01]  /*04a0*/  LDG.E R4, desc[UR12][R4.64] ;  /* 0x0000000c04047981 */ /* 0x000ea2000c1e1900 */
[----:B------:R-:W-:-:S05]  /*04b0*/  IMAD.WIDE.U32 R2, R21, 0x4, R12 ;  /* 0x0000000415027825 */ /* 0x000fca00078e000c */
[----:B------:R-:W3:Y:S01]  /*04c0*/  LDG.E R0, desc[UR12][R2.64] ;  /* 0x0000000c02007981 */ /* 0x000ee2000c1e1900 */
[----:B------:R-:W-:Y:S01]  /*04d0*/  BSSY.RECONVERGENT B3, `(.L_x_9) ;  /* 0x000000e000037945 */ /* 0x000fe20003800200 */
[----:B--2---:R-:W-:-:S04]  /*04e0*/  I2FP.F32.S32 R15, R4 ;  /* 0x00000004000f7245 */ /* 0x004fc80000201400 */
[----:B------:R-:W0:Y:S08]  /*04f0*/  MUFU.RCP R8, R15 ;  /* 0x0000000f00087308 */ /* 0x000e300000001000 */
[----:B---3--:R-:W1:Y:S01]  /*0500*/  FCHK P0, R0, R15 ;  /* 0x0000000f00007302 */ /* 0x008e620000000000 */
[----:B0-----:R-:W-:-:S04]  /*0510*/  FFMA R9, -R15, R8, 1 ;  /* 0x3f8000000f097423 */ /* 0x001fc80000000108 */
[----:B------:R-:W-:-:S04]  /*0520*/  FFMA R9, R8, R9, R8 ;  /* 0x0000000908097223 */ /* 0x000fc80000000008 */
[----:B------:R-:W-:-:S04]  /*0530*/  FFMA R8, R0, R9, RZ ;  /* 0x0000000900087223 */ /* 0x000fc800000000ff */
[----:B------:R-:W-:-:S04]  /*0540*/  FFMA R14, -R15, R8, R0 ;  /* 0x000000080f0e7223 */ /* 0x000fc80000000100 */
[----:B------:R-:W-:Y:S01]  /*0550*/  FFMA R9, R9, R14, R8 ;  /* 0x0000000e09097223 */ /* 0x000fe20000000008 */
[----:B-1----:R-:W-:Y:S06]  /*0560*/  @!P0 BRA `(.L_x_10) ;  /* 0x0000000000108947 */ /* 0x002fec0003800000 */
[----:B------:R-:W-:Y:S02]  /*0570*/  MOV R2, R15 ;  /* 0x0000000f00027202 */ /* 0x000fe40000000f00 */
[----:B------:R-:W-:-:S07]  /*0580*/  MOV R3, 0x5a0 ;  /* 0x000005a000037802 */ /* 0x000fce0000000f00 */
[----:B------:R-:W-:Y:S05]  /*0590*/  CALL.REL.NOINC `($__internal_0_$__cuda_sm3x_div_rn_noftz_f32_slowpath) ;  /* 0x0000002c00047944 */ /* 0x000fea0003c00000 */
[----:B------:R-:W-:-:S07]  /*05a0*/  IMAD.MOV.U32 R9, RZ, RZ, R0 ;  /* 0x000000ffff097224 */ /* 0x000fce00078e0000 */
.L_x_10:
[----:B------:R-:W-:Y:S05]  /*05b0*/  BSYNC.RECONVERGENT B3 ;  /* 0x0000000000037941 */ /* 0x000fea0003800200 */
.L_x_9:
[----:B------:R-:W-:-:S05]  /*05c0*/  IMAD.WIDE.U32 R2, R21, 0x4, R6 ;  /* 0x0000000415027825 */ /* 0x000fca00078e0006 */
[----:B------:R0:W-:Y:S02]  /*05d0*/  STG.E desc[UR12][R2.64], R9 ;  /* 0x0000000902007986 */ /* 0x0001e4000c10190c */
.L_x_8:
[----:B------:R-:W-:Y:S05]  /*05e0*/  BSYNC.RECONVERGENT B2 ;  /* 0x0000000000027941 */ /* 0x000fea0003800200 */
.L_x_7:
[----:B------:R-:W-:Y:S01]  /*05f0*/  IADD3 R15, PT, PT, R21, 0x80, RZ ;  /* 0x00000080150f7810 */ /* 0x000fe20007ffe0ff */
[----:B------:R-:W-:Y:S03]  /*0600*/  BSSY.RECONVERGENT B2, `(.L_x_11) ;  /* 0x0000018000027945 */ /* 0x000fe60003800200 */
[C---:B------:R-:W-:Y:S01]  /*0610*/  ISETP.GE.AND P0, PT, R15.reuse, R23, PT ;  /* 0x000000170f00720c */ /* 0x040fe20003f06270 */
[----:B------:R-:W-:-:S04]  /*0620*/  IMAD.WIDE R18, R15, 0x4, R12 ;  /* 0x000000040f127825 */ /* 0x000fc800078e020c */
[----:B------:R-:W-:-:S04]  /*0630*/  IMAD.WIDE R16, R15, 0x4, R10 ;  /* 0x000000040f107825 */ /* 0x000fc800078e020a */
[----:B------:R-:W-:-:S04]  /*0640*/  IMAD.WIDE R14, R15, 0x4, R6 ;  /* 0x000000040f0e7825 */ /* 0x000fc800078e0206 */
[----:B------:R-:W-:Y:S05]  /*0650*/  @P0 BRA `(.L_x_12) ;  /* 0x0000000000480947 */ /* 0x000fea0003800000 */
[----:B0-----:R-:W2:Y:S04]  /*0660*/  LDG.E R2, desc[UR12][R16.64] ;  /* 0x0000000c10027981 */ /* 0x001ea8000c1e1900 */
        /* <DEDUP_REMOVED lines=15> */
.L_x_14:
[----:B------:R-:W-:Y:S05]  /*0760*/  BSYNC.RECONVERGENT B3 ;  /* 0x0000000000037941 */ /* 0x000fea0003800200 */
.L_x_13:
[----:B------:R1:W-:Y:S02]  /*0770*/  STG.E desc[UR12][R14.64], R3 ;  /* 0x000000030e007986 */ /* 0x0003e4000c10190c */
.L_x_12:
[----:B------:R-:W-:Y:S05]  /*0780*/  BSYNC.RECONVERGENT B2 ;  /* 0x0000000000027941 */ /* 0x000fea0003800200 */
.L_x_11:
[----:B------:R-:W-:Y:S01]  /*0790*/  IADD3 R0, PT, PT, R21, 0x100, RZ ;  /* 0x0000010015007810 */ /* 0x000fe20007ffe0ff */
[----:B------:R-:W-:Y:S03]  /*07a0*/  BSSY.RECONVERGENT B2, `(.L_x_15) ;  /* 0x0000015000027945 */ /* 0x000fe60003800200 */
[----:B------:R-:W-:-:S13]  /*07b0*/  ISETP.GE.AND P0, PT, R0, R23, PT ;  /* 0x000000170000720c */ /* 0x000fda0003f06270 */
[----:B------:R-:W-:Y:S05]  /*07c0*/  @P0 BRA `(.L_x_16) ;  /* 0x0000000000480947 */ /* 0x000fea0003800000 */
[----:B0-----:R-:W2:Y:S04]  /*07d0*/  LDG.E R2, desc[UR12][R16.64+0x200] ;  /* 0x0002000c10027981 */ /* 0x001ea8000c1e1900 */
[----:B------:R-:W3:Y:S01]  /*07e0*/  LDG.E R0, desc[UR12][R18.64+0x200] ;  /* 0x0002000c12007981 */ /* 0x000ee2000c1e1900 */
[----:B------:R-:W-:Y:S01]  /*07f0*/  BSSY.RECONVERGENT B3, `(.L_x_17) ;  /* 0x000000e000037945 */ /* 0x000fe20003800200 */
[----:B--2---:R-:W-:-:S04]  /*0800*/  I2FP.F32.S32 R5, R2 ;  /* 0x0000000200057245 */ /* 0x004fc80000201400 */
[----:B------:R-:W1:Y:S08]  /*0810*/  MUFU.RCP R2, R5 ;  /* 0x0000000500027308 */ /* 0x000e700000001000 */
[----:B---3--:R-:W0:Y:S01]  /*0820*/  FCHK P0, R0, R5 ;  /* 0x0000000500007302 */ /* 0x008e220000000000 */
[----:B-1----:R-:W-:-:S04]  /*0830*/  FFMA R3, -R5, R2, 1 ;  /* 0x3f80000005037423 */ /* 0x002fc80000000102 */
[----:B------:R-:W-:-:S04]  /*0840*/  FFMA R3, R2, R3, R2 ;  /* 0x0000000302037223 */ /* 0x000fc80000000002 */
[----:B------:R-:W-:-:S04]  /*0850*/  FFMA R2, R0, R3, RZ ;  /* 0x0000000300027223 */ /* 0x000fc800000000ff */
[----:B------:R-:W-:-:S04]  /*0860*/  FFMA R4, -R5, R2, R0 ;  /* 0x0000000205047223 */ /* 0x000fc80000000100 */
[----:B------:R-:W-:Y:S01]  /*0870*/  FFMA R3, R3, R4, R2 ;  /* 0x0000000403037223 */ /* 0x000fe20000000002 */
[----:B0-----:R-:W-:Y:S06]  /*0880*/  @!P0 BRA `(.L_x_18) ;  /* 0x0000000000108947 */ /* 0x001fec0003800000 */
[----:B------:R-:W-:Y:S02]  /*0890*/  MOV R2, R5 ;  /* 0x0000000500027202 */ /* 0x000fe40000000f00 */
[----:B------:R-:W-:-:S07]  /*08a0*/  MOV R3, 0x8c0 ;  /* 0x000008c000037802 */ /* 0x000fce0000000f00 */
[----:B------:R-:W-:Y:S05]  /*08b0*/  CALL.REL.NOINC `($__internal_0_$__cuda_sm3x_div_rn_noftz_f32_slowpath) ;  /* 0x00000028003c7944 */ /* 0x000fea0003c00000 */
[----:B------:R-:W-:-:S07]  /*08c0*/  IMAD.MOV.U32 R3, RZ, RZ, R0 ;  /* 0x000000ffff037224 */ /* 0x000fce00078e0000 */
.L_x_18:
[----:B------:R-:W-:Y:S05]  /*08d0*/  BSYNC.RECONVERGENT B3 ;  /* 0x0000000000037941 */ /* 0x000fea0003800200 */
.L_x_17:
[----:B------:R2:W-:Y:S02]  /*08e0*/  STG.E desc[UR12][R14.64+0x200], R3 ;  /* 0x000200030e007986 */ /* 0x0005e4000c10190c */
.L_x_16:
[----:B------:R-:W-:Y:S05]  /*08f0*/  BSYNC.RECONVERGENT B2 ;  /* 0x0000000000027941 */ /* 0x000fea0003800200 */
.L_x_15:
[----:B------:R-:W-:Y:S01]  /*0900*/  IADD3 R0, PT, PT, R21, 0x180, RZ ;  /* 0x0000018015007810 */ /* 0x000fe20007ffe0ff */
[----:B------:R-:W-:Y:S03]  /*0910*/  BSSY.RECONVERGENT B2, `(.L_x_19) ;  /* 0x0000015000027945 */ /* 0x000fe60003800200 */
[----:B------:R-:W-:-:S13]  /*0920*/  ISETP.GE.AND P0, PT, R0, R23, PT ;  /* 0x000000170000720c */ /* 0x000fda0003f06270 */
[----:B------:R-:W-:Y:S05]  /*0930*/  @P0 BRA `(.L_x_20) ;  /* 0x0000000000480947 */ /* 0x000fea0003800000 */
[----:B0-----:R-:W3:Y:S04]  /*0940*/  LDG.E R2, desc[UR12][R16.64+0x400] ;  /* 0x0004000c10027981 */ /* 0x001ee8000c1e1900 */
[----:B------:R-:W4:Y:S01]  /*0950*/  LDG.E R0, desc[UR12][R18.64+0x400] ;  /* 0x0004000c12007981 */ /* 0x000f22000c1e1900 */
[----:B------:R-:W-:Y:S01]  /*0960*/  BSSY.RECONVERGENT B3, `(.L_x_21) ;  /* 0x000000e000037945 */ /* 0x000fe20003800200 */
[----:B---3--:R-:W-:-:S04]  /*0970*/  I2FP.F32.S32 R5, R2 ;  /* 0x0000000200057245 */ /* 0x008fc80000201400 */
[----:B------:R-:W1:Y:S08]  /*0980*/  MUFU.RCP R2, R5 ;  /* 0x0000000500027308 */ /* 0x000e700000001000 */
[----:B----4-:R-:W0:Y:S01]  /*0990*/  FCHK P0, R0, R5 ;  /* 0x0000000500007302 */ /* 0x010e220000000000 */
[----:B-12---:R-:W-:-:S04]  /*09a0*/  FFMA R3, -R5, R2, 1 ;  /* 0x3f80000005037423 */ /* 0x006fc80000000102 */
        /* <DEDUP_REMOVED lines=9> */
.L_x_22:
[----:B------:R-:W-:Y:S05]  /*0a40*/  BSYNC.RECONVERGENT B3 ;  /* 0x0000000000037941 */ /* 0x000fea0003800200 */
.L_x_21:
[----:B------:R3:W-:Y:S02]  /*0a50*/  STG.E desc[UR12][R14.64+0x400], R3 ;  /* 0x000400030e007986 */ /* 0x0007e4000c10190c */
.L_x_20:
[----:B------:R-:W-:Y:S05]  /*0a60*/  BSYNC.RECONVERGENT B2 ;  /* 0x0000000000027941 */ /* 0x000fea0003800200 */
.L_x_19:
[----:B------:R-:W-:Y:S01]  /*0a70*/  IADD3 R0, PT, PT, R21, 0x200, RZ ;  /* 0x0000020015007810 */ /* 0x000fe20007ffe0ff */
[----:B------:R-:W-:Y:S03]  /*0a80*/  BSSY.RECONVERGENT B2, `(.L_x_23) ;  /* 0x0000015000027945 */ /* 0x000fe60003800200 */
[----:B------:R-:W-:-:S13]  /*0a90*/  ISETP.GE.AND P0, PT, R0, R23, PT ;  /* 0x000000170000720c */ /* 0x000fda0003f06270 */
[----:B------:R-:W-:Y:S05]  /*0aa0*/  @P0 BRA `(.L_x_24) ;  /* 0x0000000000480947 */ /* 0x000fea0003800000 */
[----:B0-----:R-:W4:Y:S04]  /*0ab0*/  LDG.E R2, desc[UR12][R16.64+0x600] ;  /* 0x0006000c10027981 */ /* 0x001f28000c1e1900 */
[----:B------:R-:W5:Y:S01]  /*0ac0*/  LDG.E R0, desc[UR12][R18.64+0x600] ;  /* 0x0006000c12007981 */ /* 0x000f62000c1e1900 */
[----:B------:R-:W-:Y:S01]  /*0ad0*/  BSSY.RECONVERGENT B3, `(.L_x_25) ;  /* 0x000000e000037945 */ /* 0x000fe20003800200 */
[----:B----4-:R-:W-:-:S04]  /*0ae0*/  I2FP.F32.S32 R5, R2 ;  /* 0x0000000200057245 */ /* 0x010fc80000201400 */
[----:B------:R-:W1:Y:S08]  /*0af0*/  MUFU.RCP R2, R5 ;  /* 0x0000000500027308 */ /* 0x000e700000001000 */
[----:B-----5:R-:W0:Y:S01]  /*0b00*/  FCHK P0, R0, R5 ;  /* 0x0000000500007302 */ /* 0x020e220000000000 */
[----:B-123--:R-:W-:-:S04]  /*0b10*/  FFMA R3, -R5, R2, 1 ;  /* 0x3f80000005037423 */ /* 0x00efc80000000102 */
        /* <DEDUP_REMOVED lines=9> */
.L_x_26:
[----:B------:R-:W-:Y:S05]  /*0bb0*/  BSYNC.RECONVERGENT B3 ;  /* 0x0000000000037941 */ /* 0x000fea0003800200 */
.L_x_25:
[----:B------:R4:W-:Y:S02]  /*0bc0*/  STG.E desc[UR12][R14.64+0x600], R3 ;  /* 0x000600030e007986 */ /* 0x0009e4000c10190c */
.L_x_24:
[----:B------:R-:W-:Y:S05]  /*0bd0*/  BSYNC.RECONVERGENT B2 ;  /* 0x0000000000027941 */ /* 0x000fea0003800200 */
.L_x_23:
[----:B------:R-:W-:Y:S01]  /*0be0*/  IADD3 R0, PT, PT, R21, 0x280, RZ ;  /* 0x0000028015007810 */ /* 0x000fe20007ffe0ff */
[----:B------:R-:W-:Y:S03]  /*0bf0*/  BSSY.RECONVERGENT B2, `(.L_x_27) ;  /* 0x0000015000027945 */ /* 0x000fe60003800200 */
[----:B------:R-:W-:-:S13]  /*0c00*/  ISETP.GE.AND P0, PT, R0, R23, PT ;  /* 0x000000170000720c */ /* 0x000fda0003f06270 */
[----:B------:R-:W-:Y:S05]  /*0c10*/  @P0 BRA `(.L_x_28) ;  /* 0x0000000000480947 */ /* 0x000fea0003800000 */
[----:B0-----:R-:W5:Y:S04]  /*0c20*/  LDG.E R2, desc[UR12][R16.64+0x800] ;  /* 0x0008000c10027981 */ /* 0x001f68000c1e1900 */
[----:B------:R-:W2:Y:S01]  /*0c30*/  LDG.E R0, desc[UR12][R18.64+0x800] ;  /* 0x0008000c12007981 */ /* 0x000ea2000c1e1900 */
[----:B------:R-:W-:Y:S01]  /*0c40*/  BSSY.RECONVERGENT B3, `(.L_x_29) ;  /* 0x000000e000037945 */ /* 0x000fe20003800200 */
[----:B-----5:R-:W-:-:S04]  /*0c50*/  I2FP.F32.S32 R5, R2 ;  /* 0x0000000200057245 */ /* 0x020fc80000201400 */
[----:B------:R-:W1:Y:S08]  /*0c60*/  MUFU.RCP R2, R5 ;  /* 0x0000000500027308 */ /* 0x000e700000001000 */
[----:B--2---:R-:W0:Y:S01]  /*0c70*/  FCHK P0, R0, R5 ;  /* 0x0000000500007302 */ /* 0x004e220000000000 */
[----:B-1-34-:R-:W-:-:S04]  /*0c80*/  FFMA R3, -R5, R2, 1 ;  /* 0x3f80000005037423 */ /* 0x01afc80000000102 */
        /* <DEDUP_REMOVED lines=9> */
.L_x_30:
[----:B------:R-:W-:Y:S05]  /*0d20*/  BSYNC.RECONVERGENT B3 ;  /* 0x0000000000037941 */ /* 0x000fea0003800200 */
.L_x_29:
[----:B------:R0:W-:Y:S02]  /*0d30*/  STG.E desc[UR12][R14.64+0x800], R3 ;  /* 0x000800030e007986 */ /* 0x0001e4000c10190c */
.L_x_28:
[----:B------:R-:W-:Y:S05]  /*0d40*/  BSYNC.RECONVERGENT B2 ;  /* 0x0000000000027941 */ /* 0x000fea0003800200 */
.L_x_27:
        /* <DEDUP_REMOVED lines=20> */
.L_x_34:
[----:B------:R-:W-:Y:S05]  /*0e90*/  BSYNC.RECONVERGENT B3 ;  /* 0x0000000000037941 */ /* 0x000fea0003800200 */
.L_x_33:
[----:B------:R0:W-:Y:S02]  /*0ea0*/  STG.E desc[UR12][R14.64+0xa00], R3 ;  /* 0x000a00030e007986 */ /* 0x0001e4000c10190c */
.L_x_32:
[----:B------:R-:W-:Y:S05]  /*0eb0*/  BSYNC.RECONVERGENT B2 ;  /* 0x0000000000027941 */ /* 0x000fea0003800200 */
.L_x_31:
[----:B------:R-:W-:Y:S01]  /*0ec0*/  IADD3 R0, PT, PT, R21, 0x380, RZ ;  /* 0x0000038015007810 */ /* 0x000fe20007ffe0ff */
[----:B------:R-:W-:Y:S03]  /*0ed0*/  BSSY.RECONVERGENT B2, `(.L_x_35) ;  /* 0x0000015000027945 */ /* 0x000fe60003800200 */
[----:B------:R-:W-:-:S13]  /*0ee0*/  ISETP.GE.AND P0, PT, R0, R23, PT ;  /* 0x000000170000720c */ /* 0x000fda0003f06270 */
[----:B------:R-:W-:Y:S05]  /*0ef0*/  @P0 BRA `(.L_x_36) ;  /* 0x0000000000480947 */ /* 0x000fea0003800000 */
[----:B------:R-:W5:Y:S04]  /*0f00*/  LDG.E R16, desc[UR12][R16.64+0xc00] ;  /* 0x000c000c10107981 */ /* 0x000f68000c1e1900 */
[----:B------:R-:W2:Y:S01]  /*0f10*/  LDG.E R0, desc[UR12][R18.64+0xc00] ;  /* 0x000c000c12007981 */ /* 0x000ea2000c1e1900 */
[----:B------:R-:W-:Y:S01]  /*0f20*/  BSSY.RECONVERGENT B3, `(.L_x_37) ;  /* 0x000000e000037945 */ /* 0x000fe20003800200 */
[----:B-----5:R-:W-:-:S04]  /*0f30*/  I2FP.F32.S32 R5, R16 ;  /* 0x0000001000057245 */ /* 0x020fc80000201400 */
[----:B0-----:R-:W1:Y:S08]  /*0f40*/  MUFU.RCP R2, R5 ;  /* 0x0000000500027308 */ /* 0x001e700000001000 */
        /* <DEDUP_REMOVED lines=11> */
.L_x_38:
[----:B------:R-:W-:Y:S05]  /*1000*/  BSYNC.RECONVERGENT B3 ;  /* 0x0000000000037941 */ /* 0x000fea0003800200 */
.L_x_37:
[----:B------:R0:W-:Y:S02]  /*1010*/  STG.E desc[UR12][R14.64+0xc00], R3 ;  /* 0x000c00030e007986 */ /* 0x0001e4000c10190c */
.L_x_36:
[----:B------:R-:W-:Y:S05]  /*1020*/  BSYNC.RECONVERGENT B2 ;  /* 0x0000000000027941 */ /* 0x000fea0003800200 */
.L_x_35:
[----:B------:R-:W-:-:S04]  /*1030*/  IADD3 R22, PT, PT, R22, 0x8, RZ ;  /* 0x0000000816167810 */ /* 0x000fc80007ffe0ff */
[----:B------:R-:W-:-:S13]  /*1040*/  ISETP.NE.AND P0, PT, R22, R25, PT ;  /* 0x000000191600720c */ /* 0x000fda0003f05270 */
[----:B------:R-:W-:Y:S05]  /*1050*/  @P0 BRA `(.L_x_39) ;  /* 0xfffffff000fc0947 */ /* 0x000fea000383ffff */
.L_x_6:
[----:B------:R-:W-:-:S13]  /*1060*/  ISETP.NE.AND P0, PT, R27, RZ, PT ;  /* 0x000000ff1b00720c */ /* 0x000fda0003f05270 */
[----:B------:R-:W-:Y:S05]  /*1070*/  @!P0 EXIT ;  /* 0x000000000000894d */ /* 0x000fea0003800000 */
[----:B------:R-:W5:Y:S01]  /*1080*/  LDCU UR4, c[0x0][0x388] ;  /* 0x00007100ff0477ac */ /* 0x000f620008000800 */
[----:B------:R-:W-:Y:S01]  /*1090*/  ISETP.GE.U32.AND P0, PT, R27, 0x4, PT ;  /* 0x000000041b00780c */ /* 0x000fe20003f06070 */
[----:B-----5:R-:W-:-:S12]  /*10a0*/  ULOP3.LUT UR4, UR4, 0x3, URZ, 0xc0, !UPT ;  /* 0x0000000304047892 */ /* 0x020fd8000f8ec0ff */
[----:B------:R-:W-:Y:S05]  /*10b0*/  @!P0 BRA `(.L_x_40) ;  /* 0x0000000400a48947 */ /* 0x000fea0003800000 */
[----:B01234-:R-:W-:Y:S01]  /*10c0*/  LEA R14, R25, R26, 0x7 ;  /* 0x0000001a190e7211 */ /* 0x01ffe200078e38ff */
[----:B------:R-:W-:Y:S03]  /*10d0*/  BSSY.RECONVERGENT B2, `(.L_x_41) ;  /* 0x0000018000027945 */ /* 0x000fe60003800200 */
[----:B------:R-:W-:-:S13]  /*10e0*/  ISETP.GE.AND P0, PT, R14, R23, PT ;  /* 0x000000170e00720c */ /* 0x000fda0003f06270 */
[----:B------:R-:W-:Y:S05]  /*10f0*/  @P0 BRA `(.L_x_42) ;  /* 0x0000000000540947 */ /* 0x000fea0003800000 */
[----:B------:R-:W-:-:S06]  /*1100*/  IMAD.WIDE R4, R14, 0x4, R10 ;  /* 0x000000040e047825 */ /* 0x000fcc00078e020a */
[----:B------:R-:W2:Y:S01]  /*1110*/  LDG.E R4, desc[UR12][R4.64] ;  /* 0x0000000c04047981 */ /* 0x000ea2000c1e1900 */
[----:B------:R-:W-:-:S05]  /*1120*/  IMAD.WIDE R2, R14, 0x4, R12 ;  /* 0x000000040e027825 */ /* 0x000fca00078e020c */
        /* <DEDUP_REMOVED lines=11> */
[----:B------:R-:W-:Y:S01]  /*11e0*/  IMAD.MOV.U32 R2, RZ, RZ, R17 ;  /* 0x000000ffff027224 */ /* 0x000fe200078e0011 */
[----:B------:R-:W-:-:S07]  /*11f0*/  MOV R3, 0x1210 ;  /* 0x0000121000037802 */ /* 0x000fce0000000f00 */
[----:B------:R-:W-:Y:S05]  /*1200*/  CALL.REL.NOINC `($__internal_0_$__cuda_sm3x_div_rn_noftz_f32_slowpath) ;  /* 0x0000001c00e87944 */ /* 0x000fea0003c00000 */
[----:B------:R-:W-:-:S07]  /*1210*/  MOV R9, R0 ;  /* 0x0000000000097202 */ /* 0x000fce0000000f00 */
.L_x_44:
[----:B------:R-:W-:Y:S05]  /*1220*/  BSYNC.RECONVERGENT B3 ;  /* 0x0000000000037941 */ /* 0x000fea0003800200 */
.L_x_43:
[----:B------:R-:W-:-:S05]  /*1230*/  IMAD.WIDE R2, R14, 0x4, R6 ;  /* 0x000000040e027825 */ /* 0x000fca00078e0206 */
[----:B------:R0:W-:Y:S02]  /*1240*/  STG.E desc[UR12][R2.64], R9 ;  /* 0x0000000902007986 */ /* 0x0001e4000c10190c */
.L_x_42:
[----:B------:R-:W-:Y:S05]  /*1250*/  BSYNC.RECONVERGENT B2 ;  /* 0x0000000000027941 */ /* 0x000fea0003800200 */
.L_x_41:
[----:B------:R-:W-:Y:S01]  /*1260*/  IADD3 R15, PT, PT, R14, 0x80, RZ ;  /* 0x000000800e0f7810 */ /* 0x000fe20007ffe0ff */
[----:B------:R-:W-:Y:S03]  /*1270*/  BSSY.RECONVERGENT B2, `(.L_x_45) ;  /* 0x0000018000027945 */ /* 0x000fe60003800200 */
[----:B------:R-:W-:-:S13]  /*1280*/  ISETP.GE.AND P0, PT, R15, R23, PT ;  /* 0x000000170f00720c */ /* 0x000fda0003f06270 */
[----:B------:R-:W-:Y:S05]  /*1290*/  @P0 BRA `(.L_x_46) ;  /* 0x0000000000540947 */ /* 0x000fea0003800000 */
[----:B------:R-:W-:-:S06]  /*12a0*/  IMAD.WIDE R4, R15, 0x4, R10 ;  /* 0x000000040f047825 */ /* 0x000fcc00078e020a */
[----:B------:R-:W2:Y:S01]  /*12b0*/  LDG.E R4, desc[UR12][R4.64] ;  /* 0x0000000c04047981 */ /* 0x000ea2000c1e1900 */
[----:B0-----:R-:W-:-:S05]  /*12c0*/  IMAD.WIDE R2, R15, 0x4, R12 ;  /* 0x000000040f027825 */ /* 0x001fca00078e020c */
        /* <DEDUP_REMOVED lines=15> */
.L_x_48:
[----:B------:R-:W-:Y:S05]  /*13c0*/  BSYNC.RECONVERGENT B3 ;  /* 0x0000000000037941 */ /* 0x000fea0003800200 */
.L_x_47:
[----:B------:R-:W-:-:S05]  /*13d0*/  IMAD.WIDE R2, R15, 0x4, R6 ;  /* 0x000000040f027825 */ /* 0x000fca00078e0206 */
[----:B------:R1:W-:Y:S02]  /*13e0*/  STG.E desc[UR12][R2.64], R9 ;  /* 0x0000000902007986 */ /* 0x0003e4000c10190c */
.L_x_46:
[----:B------:R-:W-:Y:S05]  /*13f0*/  BSYNC.RECONVERGENT B2 ;  /* 0x0000000000027941 */ /* 0x000fea0003800200 */
.L_x_45:
[----:B------:R-:W-:Y:S01]  /*1400*/  IADD3 R15, PT, PT, R14, 0x100, RZ ;  /* 0x000001000e0f7810 */ /* 0x000fe20007ffe0ff */
[----:B------:R-:W-:Y:S03]  /*1410*/  BSSY.RECONVERGENT B2, `(.L_x_49) ;  /* 0x0000018000027945 */ /* 0x000fe60003800200 */
[----:B------:R-:W-:-:S13]  /*1420*/  ISETP.GE.AND P0, PT, R15, R23, PT ;  /* 0x000000170f00720c */ /* 0x000fda0003f06270 */
[----:B------:R-:W-:Y:S05]  /*1430*/  @P0 BRA `(.L_x_50) ;  /* 0x0000000000540947 */ /* 0x000fea0003800000 */
[----:B------:R-:W-:-:S06]  /*1440*/  IMAD.WIDE R4, R15, 0x4, R10 ;  /* 0x000000040f047825 */ /* 0x000fcc00078e020a */
[----:B------:R-:W2:Y:S01]  /*1450*/  LDG.E R4, desc[UR12][R4.64] ;  /* 0x0000000c04047981 */ /* 0x000ea2000c1e1900 */
[----:B01----:R-:W-:-:S05]  /*1460*/  IMAD.WIDE R2, R15, 0x4, R12 ;  /* 0x000000040f027825 */ /* 0x003fca00078e020c */
        /* <DEDUP_REMOVED lines=15> */
.L_x_52:
[----:B------:R-:W-:Y:S05]  /*1560*/  BSYNC.RECONVERGENT B3 ;  /* 0x0000000000037941 */ /* 0x000fea0003800200 */
.L_x_51:
[----:B------:R-:W-:-:S05]  /*1570*/  IMAD.WIDE R2, R15, 0x4, R6 ;  /* 0x000000040f027825 */ /* 0x000fca00078e0206 */
[----:B------:R2:W-:Y:S02]  /*1580*/  STG.E desc[UR12][R2.64], R9 ;  /* 0x0000000902007986 */ /* 0x0005e4000c10190c */
.L_x_50:
[----:B------:R-:W-:Y:S05]  /*1590*/  BSYNC.RECONVERGENT B2 ;  /* 0x0000000000027941 */ /* 0x000fea0003800200 */
.L_x_49:
[----:B------:R-:W-:Y:S01]  /*15a0*/  IADD3 R14, PT, PT, R14, 0x180, RZ ;  /* 0x000001800e0e7810 */ /* 0x000fe20007ffe0ff */
[----:B------:R-:W-:Y:S03]  /*15b0*/  BSSY.RECONVERGENT B2, `(.L_x_53) ;  /* 0x0000018000027945 */ /* 0x000fe60003800200 */
[----:B------:R-:W-:-:S13]  /*15c0*/  ISETP.GE.AND P0, PT, R14, R23, PT ;  /* 0x000000170e00720c */ /* 0x000fda0003f06270 */
[----:B------:R-:W-:Y:S05]  /*15d0*/  @P0 BRA `(.L_x_54) ;  /* 0x0000000000540947 */ /* 0x000fea0003800000 */
[----:B------:R-:W-:-:S06]  /*15e0*/  IMAD.WIDE R4, R14, 0x4, R10 ;  /* 0x000000040e047825 */ /* 0x000fcc00078e020a */
[----:B------:R-:W3:Y:S01]  /*15f0*/  LDG.E R4, desc[UR12][R4.64] ;  /* 0x0000000c04047981 */ /* 0x000ee2000c1e1900 */
[----:B012---:R-:W-:-:S05]  /*1600*/  IMAD.WIDE R2, R14, 0x4, R12 ;  /* 0x000000040e027825 */ /* 0x007fca00078e020c */
[----:B------:R-:W2:Y:S01]  /*1610*/  LDG.E R0, desc[UR12][R2.64] ;  /* 0x0000000c02007981 */ /* 0x000ea2000c1e1900 */
[----:B------:R-:W-:Y:S01]  /*1620*/  BSSY.RECONVERGENT B3, `(.L_x_55) ;  /* 0x000000e000037945 */ /* 0x000fe20003800200 */
[----:B---3--:R-:W-:-:S04]  /*1630*/  I2FP.F32.S32 R17, R4 ;  /* 0x0000000400117245 */ /* 0x008fc80000201400 */
[----:B------:R-:W0:Y:S08]  /*1640*/  MUFU.RCP R8, R17 ;  /* 0x0000001100087308 */ /* 0x000e300000001000 */
[----:B--2---:R-:W1:Y:S01]  /*1650*/  FCHK P0, R0, R17 ;  /* 0x0000001100007302 */ /* 0x004e620000000000 */
        /* <DEDUP_REMOVED lines=10> */
.L_x_56:
[----:B------:R-:W-:Y:S05]  /*1700*/  BSYNC.RECONVERGENT B3 ;  /* 0x0000000000037941 */ /* 0x000fea0003800200 */
.L_x_55:
[----:B------:R-:W-:-:S05]  /*1710*/  IMAD.WIDE R14, R14, 0x4, R6 ;  /* 0x000000040e0e7825 */ /* 0x000fca00078e0206 */
[----:B------:R3:W-:Y:S02]  /*1720*/  STG.E desc[UR12][R14.64], R9 ;  /* 0x000000090e007986 */ /* 0x0007e4000c10190c */
.L_x_54:
[----:B------:R-:W-:Y:S05]  /*1730*/  BSYNC.RECONVERGENT B2 ;  /* 0x0000000000027941 */ /* 0x000fea0003800200 */
.L_x_53:
[----:B------:R-:W-:-:S07]  /*1740*/  IADD3 R25, PT, PT, R25, 0x4, RZ ;  /* 0x0000000419197810 */ /* 0x000fce0007ffe0ff */
.L_x_40:
[----:B------:R-:W-:-:S13]  /*1750*/  ISETP.NE.AND P0, PT, RZ, UR4, PT ;  /* 0x00000004ff007c0c */ /* 0x000fda000bf05270 */
[----:B------:R-:W-:Y:S05]  /*1760*/  @!P0 EXIT ;  /* 0x000000000000894d */ /* 0x000fea0003800000 */
[----:B------:R-:W-:-:S09]  /*1770*/  UISETP.NE.AND UP0, UPT, UR4, 0x1, UPT ;  /* 0x000000010400788c */ /* 0x000fd2000bf05270 */
[----:B------:R-:W-:Y:S05]  /*1780*/  BRA.U !UP0, `(.L_x_57) ;  /* 0x0000000108d47547 */ /* 0x000fea000b800000 */
[----:B01234-:R-:W-:Y:S01]  /*1790*/  IMAD R14, R25, 0x80, R26 ;  /* 0x00000080190e7824 */ /* 0x01ffe200078e021a */
[----:B------:R-:W-:Y:S04]  /*17a0*/  BSSY.RECONVERGENT B2, `(.L_x_58) ;  /* 0x0000018000027945 */ /* 0x000fe80003800200 */
        /* <DEDUP_REMOVED lines=19> */
[----:B------:R-:W-:-:S07]  /*18e0*/  MOV R9, R0 ;  /* 0x0000000000097202 */ /* 0x000fce0000000f00 */
.L_x_61:
[----:B------:R-:W-:Y:S05]  /*18f0*/  BSYNC.RECONVERGENT B3 ;  /* 0x0000000000037941 */ /* 0x000fea0003800200 */
.L_x_60:
[----:B------:R-:W-:-:S05]  /*1900*/  IMAD.WIDE R2, R14, 0x4, R6 ;  /* 0x000000040e027825 */ /* 0x000fca00078e0206 */
[----:B------:R0:W-:Y:S02]  /*1910*/  STG.E desc[UR12][R2.64], R9 ;  /* 0x0000000902007986 */ /* 0x0001e4000c10190c */
.L_x_59:
[----:B------:R-:W-:Y:S05]  /*1920*/  BSYNC.RECONVERGENT B2 ;  /* 0x0000000000027941 */ /* 0x000fea0003800200 */
.L_x_58:
[----:B------:R-:W-:Y:S01]  /*1930*/  VIADD R14, R14, 0x80 ;  /* 0x000000800e0e7836 */ /* 0x000fe20000000000 */
[----:B------:R-:W-:Y:S04]  /*1940*/  BSSY.RECONVERGENT B2, `(.L_x_62) ;  /* 0x0000018000027945 */ /* 0x000fe80003800200 */
        /* <DEDUP_REMOVED lines=20> */
.L_x_65:
[----:B------:R-:W-:Y:S05]  /*1a90*/  BSYNC.RECONVERGENT B3 ;  /* 0x0000000000037941 */ /* 0x000fea0003800200 */
.L_x_64:
[----:B------:R-:W-:-:S05]  /*1aa0*/  IMAD.WIDE R14, R14, 0x4, R6 ;  /* 0x000000040e0e7825 */ /* 0x000fca00078e0206 */
[----:B------:R1:W-:Y:S02]  /*1ab0*/  STG.E desc[UR12][R14.64], R9 ;  /* 0x000000090e007986 */ /* 0x0003e4000c10190c */
.L_x_63:
[----:B------:R-:W-:Y:S05]  /*1ac0*/  BSYNC.RECONVERGENT B2 ;  /* 0x0000000000027941 */ /* 0x000fea0003800200 */
.L_x_62:
[----:B------:R-:W-:-:S07]  /*1ad0*/  VIADD R25, R25, 0x2 ;  /* 0x0000000219197836 */ /* 0x000fce0000000000 */
.L_x_57:
[----:B------:R-:W5:Y:S02]  /*1ae0*/  LDC R0, c[0x0][0x388] ;  /* 0x0000e200ff007b82 */ /* 0x000f640000000800 */
[----:B-----5:R-:W-:-:S04]  /*1af0*/  LOP3.LUT R0, R0, 0x1, RZ, 0xc0, !PT ;  /* 0x0000000100007812 */ /* 0x020fc800078ec0ff */
[----:B------:R-:W-:-:S13]  /*1b00*/  ISETP.NE.U32.AND P0, PT, R0, 0x1, PT ;  /* 0x000000010000780c */ /* 0x000fda0003f05070 */
[----:B------:R-:W-:Y:S05]  /*1b10*/  @P0 EXIT ;  /* 0x000000000000094d */ /* 0x000fea0003800000 */
[----:B------:R-:W-:-:S04]  /*1b20*/  LEA R25, R25, R26, 0x7 ;  /* 0x0000001a19197211 */ /* 0x000fc800078e38ff */
[----:B------:R-:W-:-:S13]  /*1b30*/  ISETP.GE.AND P0, PT, R25, R23, PT ;  /* 0x000000171900720c */ /* 0x000fda0003f06270 */
[----:B------:R-:W-:Y:S05]  /*1b40*/  @P0 EXIT ;  /* 0x000000000000094d */ /* 0x000fea0003800000 */
[----:B------:R-:W-:-:S06]  /*1b50*/  IMAD.WIDE R10, R25, 0x4, R10 ;  /* 0x00000004190a7825 */ /* 0x000fcc00078e020a */
[----:B------:R-:W5:Y:S01]  /*1b60*/  LDG.E R10, desc[UR12][R10.64] ;  /* 0x0000000c0a0a7981 */ /* 0x000f62000c1e1900 */
[----:B------:R-:W-:-:S05]  /*1b70*/  IMAD.WIDE R12, R25, 0x4, R12 ;  /* 0x00000004190c7825 */ /* 0x000fca00078e020c */
[----:B------:R-:W3:Y:S01]  /*1b80*/  LDG.E R0, desc[UR12][R12.64] ;  /* 0x0000000c0c007981 */ /* 0x000ee2000c1e1900 */
[----:B------:R-:W-:Y:S01]  /*1b90*/  BSSY.RECONVERGENT B2, `(.L_x_66) ;  /* 0x000000e000027945 */ /* 0x000fe20003800200 */
[----:B-----5:R-:W-:-:S04]  /*1ba0*/  I2FP.F32.S32 R5, R10 ;  /* 0x0000000a00057245 */ /* 0x020fc80000201400 */
[----:B012---:R-:W4:Y:S08]  /*1bb0*/  MUFU.RCP R2, R5 ;  /* 0x0000000500027308 */ /* 0x007f300000001000 */
[----:B---3--:R-:W0:Y:S01]  /*1bc0*/  FCHK P0, R0, R5 ;  /* 0x0000000500007302 */ /* 0x008e220000000000 */
[----:B----4-:R-:W-:-:S04]  /*1bd0*/  FFMA R3, -R5, R2, 1 ;  /* 0x3f80000005037423 */ /* 0x010fc80000000102 */
        /* <DEDUP_REMOVED lines=9> */
.L_x_67:
[----:B------:R-:W-:Y:S05]  /*1c70*/  BSYNC.RECONVERGENT B2 ;  /* 0x0000000000027941 */ /* 0x000fea0003800200 */
.L_x_66:
[----:B------:R-:W-:-:S05]  /*1c80*/  IMAD.WIDE R6, R25, 0x4, R6 ;  /* 0x0000000419067825 */ /* 0x000fca00078e0206 */
[----:B------:R-:W-:Y:S01]  /*1c90*/  STG.E desc[UR12][R6.64], R3 ;  /* 0x0000000306007986 */ /* 0x000fe2000c10190c */
[----:B------:R-:W-:Y:S05]  /*1ca0*/  EXIT ;  /* 0x000000000000794d */ /* 0x000fea0003800000 */
.L_x_5:
[----:B------:R-:W-:-:S13]  /*1cb0*/  ISETP.GE.AND P0, PT, R0, 0x1, PT ;  /* 0x000000010000780c */ /* 0x000fda0003f06270 */
[----:B------:R-:W-:Y:S05]  /*1cc0*/  @!P0 EXIT ;  /* 0x000000000000894d */ /* 0x000fea0003800000 */
[C---:B------:R-:W-:Y:S01]  /*1cd0*/  ISETP.GE.U32.AND P0, PT, R0.reuse, 0x8, PT ;  /* 0x000000080000780c */ /* 0x040fe20003f06070 */
[----:B------:R-:W-:Y:S01]  /*1ce0*/  HFMA2 R23, -RZ, RZ, 0, 0 ;  /* 0x00000000ff177431 */ /* 0x000fe200000001ff */
[----:B------:R-:W-:-:S11]  /*1cf0*/  LOP3.LUT R25, R0, 0x7, RZ, 0xc0, !PT ;  /* 0x0000000700197812 */ /* 0x000fd600078ec0ff */
[----:B------:R-:W-:Y:S05]  /*1d00*/  @!P0 BRA `(.L_x_68) ;  /* 0x0000000800bc8947 */ /* 0x000fea0003800000 */
[----:B------:R-:W0:Y:S01]  /*1d10*/  LDC.64 R28, c[0x0][0x390] ;  /* 0x0000e400ff1c7b82 */ /* 0x000e220000000a00 */
[----:B------:R-:W-:Y:S01]  /*1d20*/  UIADD3 UR4, UP2, UPT, UR14, 0x600, URZ ;  /* 0x000006000e047890 */ /* 0x000fe2000ff5e0ff */
[----:B------:R-:W-:Y:S02]  /*1d30*/  LOP3.LUT R23, R0, 0x7ffffff8, RZ, 0xc0, !PT ;  /* 0x7ffffff800177812 */ /* 0x000fe400078ec0ff */
[----:B------:R-:W-:Y:S01]  /*1d40*/  IADD3 R21, PT, PT, R26, 0x80, RZ ;  /* 0x000000801a157810 */ /* 0x000fe20007ffe0ff */
[----:B------:R-:W-:Y:S02]  /*1d50*/  UIADD3 UR10, UP1, UPT, UR4, UR10, URZ ;  /* 0x0000000a040a7290 */ /* 0x000fe4000ff3e0ff */
[----:B------:R-:W-:Y:S01]  /*1d60*/  UIADD3 UR8, UP0, UPT, UR4, UR8, URZ ;  /* 0x0000000804087290 */ /* 0x000fe2000ff1e0ff */
[----:B------:R-:W-:Y:S01]  /*1d70*/  IMAD.MOV R22, RZ, RZ, -R23 ;  /* 0x000000ffff167224 */ /* 0x000fe200078e0a17 */
[----:B------:R-:W-:Y:S02]  /*1d80*/  UIADD3.X UR5, UPT, UPT, URZ, UR15, URZ, UP2, !UPT ;  /* 0x0000000fff057290 */ /* 0x000fe400097fe4ff */
[----:B------:R-:W-:-:S02]  /*1d90*/  UIADD3 UR4, UP2, UPT, UR4, UR6, URZ ;  /* 0x0000000604047290 */ /* 0x000fc4000ff5e0ff */
[----:B------:R-:W-:Y:S02]  /*1da0*/  UIADD3.X UR11, UPT, UPT, UR5, UR11, URZ, UP1, !UPT ;  /* 0x0000000b050b7290 */ /* 0x000fe40008ffe4ff */
[----:B------:R-:W-:Y:S02]  /*1db0*/  UIADD3.X UR9, UPT, UPT, UR5, UR9, URZ, UP0, !UPT ;  /* 0x0000000905097290 */ /* 0x000fe400087fe4ff */
[----:B------:R-:W-:Y:S01]  /*1dc0*/  UIADD3.X UR5, UPT, UPT, UR5, UR7, URZ, UP2, !UPT ;  /* 0x0000000705057290 */ /* 0x000fe200097fe4ff */
[----:B0-----:R-:W-:-:S11]  /*1dd0*/  IMAD.WIDE.U32 R28, R26, 0x4, R28 ;  /* 0x000000041a1c7825 */ /* 0x001fd600078e001c */
.L_x_85:
[----:B------:R-:W0:Y:S08]  /*1de0*/  LDC.64 R2, c[0x0][0x3a8] ;  /* 0x0000ea00ff027b82 */ /* 0x000e300000000a00 */
[----:B------:R-:W1:Y:S01]  /*1df0*/  LDC.64 R4, c[0x0][0x398] ;  /* 0x0000e600ff047b82 */ /* 0x000e620000000a00 */
[----:B0-----:R-:W-:-:S03]  /*1e00*/  IMAD.WIDE.U32 R2, R26, 0x4, R2 ;  /* 0x000000041a027825 */ /* 0x001fc600078e0002 */
[----:B------:R-:W-:-:S04]  /*1e10*/  IADD3 R8, P0, PT, R2, UR14, RZ ;  /* 0x0000000e02087c10 */ /* 0x000fc8000ff1e0ff */
[----:B------:R-:W-:-:S05]  /*1e20*/  IADD3.X R9, PT, PT, R3, UR15, RZ, P0, !PT ;  /* 0x0000000f03097c10 */ /* 0x000fca00087fe4ff */
[----:B------:R-:W2:Y:S01]  /*1e30*/  LDG.E R8, desc[UR12][R8.64] ;  /* 0x0000000c08087981 */ /* 0x000ea2000c1e1900 */
[----:B-1----:R-:W-:-:S03]  /*1e40*/  IMAD.WIDE.U32 R2, R26, 0x4, R4 ;  /* 0x000000041a027825 */ /* 0x002fc600078e0004 */
[----:B------:R-:W-:-:S04]  /*1e50*/  IADD3 R4, P0, PT, R2, UR14, RZ ;  /* 0x0000000e02047c10 */ /* 0x000fc8000ff1e0ff */
[----:B------:R-:W-:-:S05]  /*1e60*/  IADD3.X R5, PT, PT, R3, UR15, RZ, P0, !PT ;  /* 0x0000000f03057c10 */ /* 0x000fca00087fe4ff */
[----:B------:R-:W3:Y:S01]  /*1e70*/  LDG.E R0, desc[UR12][R4.64] ;  /* 0x0000000c04007981 */ /* 0x000ee2000c1e1900 */
[----:B------:R-:W-:Y:S01]  /*1e80*/  MOV R18, UR10 ;  /* 0x0000000a00127c02 */ /* 0x000fe20008000f00 */
[----:B------:R-:W-:Y:S01]  /*1e90*/  IMAD.U32 R16, RZ, RZ, UR4 ;  /* 0x00000004ff107e24 */ /* 0x000fe2000f8e00ff */
[----:B------:R-:W-:Y:S01]  /*1ea0*/  MOV R19, UR11 ;  /* 0x0000000b00137c02 */ /* 0x000fe20008000f00 */
[----:B------:R-:W-:Y:S01]  /*1eb0*/  IMAD.U32 R15, RZ, RZ, UR9 ;  /* 0x00000009ff0f7e24 */ /* 0x000fe2000f8e00ff */
[----:B------:R-:W-:Y:S01]  /*1ec0*/  MOV R17, UR5 ;  /* 0x0000000500117c02 */ /* 0x000fe20008000f00 */
[----:B------:R-:W-:Y:S01]  /*1ed0*/  BSSY.RECONVERGENT B2, `(.L_x_69) ;  /* 0x0000011000027945 */ /* 0x000fe20003800200 */
[----:B------:R-:W-:-:S04]  /*1ee0*/  IMAD.WIDE R18, R21, 0x4, R18 ;  /* 0x0000000415127825 */ /* 0x000fc800078e0212 */
[----:B------:R-:W-:Y:S01]  /*1ef0*/  IMAD.WIDE R16, R21, 0x4, R16 ;  /* 0x0000000415107825 */ /* 0x000fe200078e0210 */
[----:B--2---:R-:W-:-:S04]  /*1f00*/  I2FP.F32.S32 R2, R8 ;  /* 0x0000000800027245 */ /* 0x004fc80000201400 */
[----:B------:R-:W0:Y:S08]  /*1f10*/  MUFU.RCP R3, R2 ;  /* 0x0000000200037308 */ /* 0x000e300000001000 */
[----:B---3--:R-:W1:Y:S01]  /*1f20*/  FCHK P0, R0, R2 ;  /* 0x0000000200007302 */ /* 0x008e620000000000 */
[----:B0-----:R-:W-:-:S04]  /*1f30*/  FFMA R14, -R2, R3, 1 ;  /* 0x3f800000020e7423 */ /* 0x001fc80000000103 */
[----:B------:R-:W-:Y:S01]  /*1f40*/  FFMA R3, R3, R14, R3 ;  /* 0x0000000e03037223 */ /* 0x000fe20000000003 */
[----:B------:R-:W-:-:S03]  /*1f50*/  MOV R14, UR8 ;  /* 0x00000008000e7c02 */ /* 0x000fc60008000f00 */
[----:B------:R-:W-:Y:S02]  /*1f60*/  FFMA R8, R0, R3, RZ ;  /* 0x0000000300087223 */ /* 0x000fe400000000ff */
[----:B------:R-:W-:-:S04]  /*1f70*/  IMAD.WIDE R14, R21, 0x4, R14 ;  /* 0x00000004150e7825 */ /* 0x000fc800078e020e */
[----:B------:R-:W-:-:S04]  /*1f80*/  FFMA R4, -R2, R8, R0 ;  /* 0x0000000802047223 */ /* 0x000fc80000000100 */
[----:B------:R-:W-:Y:S01]  /*1f90*/  FFMA R3, R3, R4, R8 ;  /* 0x0000000403037223 */ /* 0x000fe20000000008 */
[----:B-1----:R-:W-:Y:S06]  /*1fa0*/  @!P0 BRA `(.L_x_70) ;  /* 0x00000000000c8947 */ /* 0x002fec0003800000 */
[----:B------:R-:W-:-:S07]  /*1fb0*/  MOV R3, 0x1fd0 ;  /* 0x00001fd000037802 */ /* 0x000fce0000000f00 */
[----:B------:R-:W-:Y:S05]  /*1fc0*/  CALL.REL.NOINC `($__internal_0_$__cuda_sm3x_div_rn_noftz_f32_slowpath) ;  /* 0x0000001000787944 */ /* 0x000fea0003c00000 */
[----:B------:R-:W-:-:S07]  /*1fd0*/  MOV R3, R0 ;  /* 0x0000000000037202 */ /* 0x000fce0000000f00 */
.L_x_70:
[----:B------:R-:W-:Y:S05]  /*1fe0*/  BSYNC.RECONVERGENT B2 ;  /* 0x0000000000027941 */ /* 0x000fea0003800200 */
.L_x_69:
[----:B------:R-:W-:-:S04]  /*1ff0*/  IADD3 R4, P0, PT, R28, UR14, RZ ;  /* 0x0000000e1c047c10 */ /* 0x000fc8000ff1e0ff */
[----:B------:R-:W-:-:S05]  /*2000*/  IADD3.X R5, PT, PT, R29, UR15, RZ, P0, !PT ;  /* 0x0000000f1d057c10 */ /* 0x000fca00087fe4ff */
[----:B------:R0:W-:Y:S04]  /*2010*/  STG.E desc[UR12][R4.64], R3 ;  /* 0x0000000304007986 */ /* 0x0001e8000c10190c */
[----:B------:R-:W2:Y:S04]  /*2020*/  LDG.E R2, desc[UR12][R16.64+-0x600] ;  /* 0xfffa000c10027981 */ /* 0x000ea8000c1e1900 */
[----:B------:R-:W3:Y:S01]  /*2030*/  LDG.E R0, desc[UR12][R18.64+-0x600] ;  /* 0xfffa000c12007981 */ /* 0x000ee2000c1e1900 */
[----:B------:R-:W-:Y:S01]  /*2040*/  BSSY.RECONVERGENT B2, `(.L_x_71) ;  /* 0x000000d000027945 */ /* 0x000fe20003800200 */
[----:B--2---:R-:W-:-:S04]  /*2050*/  I2FP.F32.S32 R2, R2 ;  /* 0x0000000200027245 */ /* 0x004fc80000201400 */
[----:B------:R-:W1:Y:S08]  /*2060*/  MUFU.RCP R9, R2 ;  /* 0x0000000200097308 */ /* 0x000e700000001000 */
[----:B---3--:R-:W2:Y:S01]  /*2070*/  FCHK P0, R0, R2 ;  /* 0x0000000200007302 */ /* 0x008ea20000000000 */
[----:B-1----:R-:W-:-:S04]  /*2080*/  FFMA R8, -R2, R9, 1 ;  /* 0x3f80000002087423 */ /* 0x002fc80000000109 */
[----:B------:R-:W-:-:S04]  /*2090*/  FFMA R9, R9, R8, R9 ;  /* 0x0000000809097223 */ /* 0x000fc80000000009 */
[----:B------:R-:W-:-:S04]  /*20a0*/  FFMA R8, R0, R9, RZ ;  /* 0x0000000900087223 */ /* 0x000fc800000000ff */
[----:B------:R-:W-:-:S04]  /*20b0*/  FFMA R20, -R2, R8, R0 ;  /* 0x0000000802147223 */ /* 0x000fc80000000100 */
[----:B------:R-:W-:Y:S01]  /*20c0*/  FFMA R9, R9, R20, R8 ;  /* 0x0000001409097223 */ /* 0x000fe20000000008 */
[----:B0-2---:R-:W-:Y:S06]  /*20d0*/  @!P0 BRA `(.L_x_72) ;  /* 0x00000000000c8947 */ /* 0x005fec0003800000 */
[----:B------:R-:W-:-:S07]  /*20e0*/  MOV R3, 0x2100 ;  /* 0x0000210000037802 */ /* 0x000fce0000000f00 */
[----:B------:R-:W-:Y:S05]  /*20f0*/  CALL.REL.NOINC `($__internal_0_$__cuda_sm3x_div_rn_noftz_f32_slowpath) ;  /* 0x00000010002c7944 */ /* 0x000fea0003c00000 */
[----:B------:R-:W-:-:S07]  /*2100*/  MOV R9, R0 ;  /* 0x0000000000097202 */ /* 0x000fce0000000f00 */
.L_x_72:
[----:B------:R-:W-:Y:S05]  /*2110*/  BSYNC.RECONVERGENT B2 ;  /* 0x0000000000027941 */ /* 0x000fea0003800200 */
.L_x_71:
        /* <DEDUP_REMOVED lines=15> */
[----:B------:R-:W-:-:S07]  /*2210*/  IMAD.MOV.U32 R3, RZ, RZ, R0 ;  /* 0x000000ffff037224 */ /* 0x000fce00078e0000 */
.L_x_74:
[----:B------:R-:W-:Y:S05]  /*2220*/  BSYNC.RECONVERGENT B2 ;  /* 0x0000000000027941 */ /* 0x000fea0003800200 */
.L_x_73:
        /* <DEDUP_REMOVED lines=16> */
.L_x_76:
[----:B------:R-:W-:Y:S05]  /*2330*/  BSYNC.RECONVERGENT B2 ;  /* 0x0000000000027941 */ /* 0x000fea0003800200 */
.L_x_75:
        /* <DEDUP_REMOVED lines=16> */
.L_x_78:
[----:B------:R-:W-:Y:S05]  /*2440*/  BSYNC.RECONVERGENT B2 ;  /* 0x0000000000027941 */ /* 0x000fea0003800200 */
.L_x_77:
        /* <DEDUP_REMOVED lines=16> */
.L_x_80:
[----:B------:R-:W-:Y:S05]  /*2550*/  BSYNC.RECONVERGENT B2 ;  /* 0x0000000000027941 */ /* 0x000fea0003800200 */
.L_x_79:
        /* <DEDUP_REMOVED lines=16> */
.L_x_82:
[----:B------:R-:W-:Y:S05]  /*2660*/  BSYNC.RECONVERGENT B2 ;  /* 0x0000000000027941 */ /* 0x000fea0003800200 */
.L_x_81:
        /* <DEDUP_REMOVED lines=13> */
[----:B------:R-:W-:Y:S02]  /*2740*/  MOV R2, R9 ;  /* 0x0000000900027202 */ /* 0x000fe40000000f00 */
[----:B------:R-:W-:-:S07]  /*2750*/  MOV R3, 0x2770 ;  /* 0x0000277000037802 */ /* 0x000fce0000000f00 */
[----:B------:R-:W-:Y:S05]  /*2760*/  CALL.REL.NOINC `($__internal_0_$__cuda_sm3x_div_rn_noftz_f32_slowpath) ;  /* 0x0000000800907944 */ /* 0x000fea0003c00000 */
[----:B------:R-:W-:-:S07]  /*2770*/  IMAD.MOV.U32 R5, RZ, RZ, R0 ;  /* 0x000000ffff057224 */ /* 0x000fce00078e0000 */
.L_x_84:
[----:B------:R-:W-:Y:S05]  /*2780*/  BSYNC.RECONVERGENT B2 ;  /* 0x0000000000027941 */ /* 0x000fea0003800200 */
.L_x_83:
[----:B------:R0:W-:Y:S01]  /*2790*/  STG.E desc[UR12][R14.64+0x600], R5 ;  /* 0x000600050e007986 */ /* 0x0001e2000c10190c */
[----:B------:R-:W-:Y:S01]  /*27a0*/  IADD3 R22, PT, PT, R22, 0x8, RZ ;  /* 0x0000000816167810 */ /* 0x000fe20007ffe0ff */
[----:B------:R-:W-:Y:S01]  /*27b0*/  UIADD3 UR14, UP0, UPT, UR14, 0x1000, URZ ;  /* 0x000010000e0e7890 */ /* 0x000fe2000ff1e0ff */
[----:B------:R-:W-:Y:S02]  /*27c0*/  IADD3 R21, PT, PT, R21, 0x400, RZ ;  /* 0x0000040015157810 */ /* 0x000fe40007ffe0ff */
[----:B------:R-:W-:Y:S01]  /*27d0*/  ISETP.NE.AND P0, PT, R22, RZ, PT ;  /* 0x000000ff1600720c */ /* 0x000fe20003f05270 */
[----:B------:R-:W-:-:S12]  /*27e0*/  UIADD3.X UR15, UPT, UPT, URZ, UR15, URZ, UP0, !UPT ;  /* 0x0000000fff0f7290 */ /* 0x000fd800087fe4ff */
[----:B0-----:R-:W-:Y:S05]  /*27f0*/  @P0 BRA `(.L_x_85) ;  /* 0xfffffff400780947 */ /* 0x001fea000383ffff */
.L_x_68:
[----:B------:R-:W-:-:S13]  /*2800*/  ISETP.NE.AND P0, PT, R25, RZ, PT ;  /* 0x000000ff1900720c */ /* 0x000fda0003f05270 */
[----:B------:R-:W-:Y:S05]  /*2810*/  @!P0 EXIT ;  /* 0x000000000000894d */ /* 0x000fea0003800000 */
[----:B------:R-:W0:Y:S01]  /*2820*/  LDCU UR4, c[0x0][0x388] ;  /* 0x00007100ff0477ac */ /* 0x000e220008000800 */
[----:B------:R-:W-:Y:S01]  /*2830*/  ISETP.GE.U32.AND P0, PT, R25, 0x4, PT ;  /* 0x000000041900780c */ /* 0x000fe20003f06070 */
[----:B0-----:R-:W-:-:S12]  /*2840*/  ULOP3.LUT UR4, UR4, 0x3, URZ, 0xc0, !UPT ;  /* 0x0000000304047892 */ /* 0x001fd8000f8ec0ff */
[----:B------:R-:W-:Y:S05]  /*2850*/  @!P0 BRA `(.L_x_86) ;  /* 0x0000000400348947 */ /* 0x000fea0003800000 */
[----:B------:R-:W-:-:S04]  /*2860*/  IMAD R14, R23, 0x80, R26 ;  /* 0x00000080170e7824 */ /* 0x000fc800078e021a */
[----:B------:R-:W-:-:S05]  /*2870*/  IMAD.WIDE R16, R14, 0x4, R10 ;  /* 0x000000040e107825 */ /* 0x000fca00078e020a */
        /* <DEDUP_REMOVED lines=17> */
.L_x_88:
[----:B------:R-:W-:Y:S05]  /*2990*/  BSYNC.RECONVERGENT B2 ;  /* 0x0000000000027941 */ /* 0x000fea0003800200 */
.L_x_87:
[----:B------:R-:W-:-:S05]  /*29a0*/  IMAD.WIDE R14, R14, 0x4, R6 ;  /* 0x000000040e0e7825 */ /* 0x000fca00078e0206 */
        /* <DEDUP_REMOVED lines=13> */
[----:B------:R-:W-:Y:S01]  /*2a80*/  IMAD.MOV.U32 R2, RZ, RZ, R9 ;  /* 0x000000ffff027224 */ /* 0x000fe200078e0009 */
[----:B------:R-:W-:-:S07]  /*2a90*/  MOV R3, 0x2ab0 ;  /* 0x00002ab000037802 */ /* 0x000fce0000000f00 */
[----:B------:R-:W-:Y:S05]  /*2aa0*/  CALL.REL.NOINC `($__internal_0_$__cuda_sm3x_div_rn_noftz_f32_slowpath) ;  /* 0x0000000400c07944 */ /* 0x000fea0003c00000 */
[----:B------:R-:W-:-:S07]  /*2ab0*/  MOV R5, R0 ;  /* 0x0000000000057202 */ /* 0x000fce0000000f00 */
.L_x_90:
[----:B------:R-:W-:Y:S05]  /*2ac0*/  BSYNC.RECONVERGENT B2 ;  /* 0x0000000000027941 */ /* 0x000fea0003800200 */
.L_x_89:
        /* <DEDUP_REMOVED lines=17> */
.L_x_92:
[----:B------:R-:W-:Y:S05]  /*2be0*/  BSYNC.RECONVERGENT B2 ;  /* 0x0000000000027941 */ /* 0x000fea0003800200 */
.L_x_91:
        /* <DEDUP_REMOVED lines=16> */
[----:B------:R-:W-:-:S07]  /*2cf0*/  MOV R5, R0 ;  /* 0x0000000000057202 */ /* 0x000fce0000000f00 */
.L_x_94:
[----:B------:R-:W-:Y:S05]  /*2d00*/  BSYNC.RECONVERGENT B2 ;  /* 0x0000000000027941 */ /* 0x000fea0003800200 */
.L_x_93:
[----:B------:R0:W-:Y:S01]  /*2d10*/  STG.E desc[UR12][R14.64+0x600], R5 ;  /* 0x000600050e007986 */ /* 0x0001e2000c10190c */
[----:B------:R-:W-:-:S07]  /*2d20*/  VIADD R23, R23, 0x4 ;  /* 0x0000000417177836 */ /* 0x000fce0000000000 */
.L_x_86:
[----:B------:R-:W-:-:S13]  /*2d30*/  ISETP.NE.AND P0, PT, RZ, UR4, PT ;  /* 0x00000004ff007c0c */ /* 0x000fda000bf05270 */
[----:B------:R-:W-:Y:S05]  /*2d40*/  @!P0 EXIT ;  /* 0x000000000000894d */ /* 0x000fea0003800000 */
[----:B------:R-:W-:-:S09]  /*2d50*/  UISETP.NE.AND UP0, UPT, UR4, 0x1, UPT ;  /* 0x000000010400788c */ /* 0x000fd2000bf05270 */
[----:B------:R-:W-:Y:S05]  /*2d60*/  BRA.U !UP0, `(.L_x_95) ;  /* 0x0000000108a47547 */ /* 0x000fea000b800000 */
[----:B0-----:R-:W-:-:S05]  /*2d70*/  LEA R14, R23, R26, 0x7 ;  /* 0x0000001a170e7211 */ /* 0x001fca00078e38ff */
        /* <DEDUP_REMOVED lines=18> */
.L_x_97:
[----:B------:R-:W-:Y:S05]  /*2ea0*/  BSYNC.RECONVERGENT B2 ;  /* 0x0000000000027941 */ /* 0x000fea0003800200 */
.L_x_96:
        /* <DEDUP_REMOVED lines=18> */
.L_x_99:
[----:B------:R-:W-:Y:S05]  /*2fd0*/  BSYNC.RECONVERGENT B2 ;  /* 0x0000000000027941 */ /* 0x000fea0003800200 */
.L_x_98:
[----:B------:R1:W-:Y:S01]  /*2fe0*/  STG.E desc[UR12][R14.64+0x200], R5 ;  /* 0x000200050e007986 */ /* 0x0003e2000c10190c */
[----:B------:R-:W-:-:S07]  /*2ff0*/  VIADD R23, R23, 0x2 ;  /* 0x0000000217177836 */ /* 0x000fce0000000000 */
.L_x_95:
[----:B------:R-:W2:Y:S02]  /*3000*/  LDC R0, c[0x0][0x388] ;  /* 0x0000e200ff007b82 */ /* 0x000ea40000000800 */
[----:B--2---:R-:W-:-:S04]  /*3010*/  LOP3.LUT R0, R0, 0x1, RZ, 0xc0, !PT ;  /* 0x0000000100007812 */ /* 0x004fc800078ec0ff */
[----:B------:R-:W-:-:S13]  /*3020*/  ISETP.NE.U32.AND P0, PT, R0, 0x1, PT ;  /* 0x000000010000780c */ /* 0x000fda0003f05070 */
[----:B------:R-:W-:Y:S05]  /*3030*/  @P0 EXIT ;  /* 0x000000000000094d */ /* 0x000fea0003800000 */
[----:B------:R-:W-:-:S05]  /*3040*/  LEA R23, R23, R26, 0x7 ;  /* 0x0000001a17177211 */ /* 0x000fca00078e38ff */
[----:B------:R-:W-:-:S06]  /*3050*/  IMAD.WIDE R10, R23, 0x4, R10 ;  /* 0x00000004170a7825 */ /* 0x000fcc00078e020a */
[----:B------:R-:W0:Y:S01]  /*3060*/  LDG.E R10, desc[UR12][R10.64] ;  /* 0x0000000c0a0a7981 */ /* 0x000e22000c1e1900 */
[----:B------:R-:W-:-:S05]  /*3070*/  IMAD.WIDE R12, R23, 0x4, R12 ;  /* 0x00000004170c7825 */ /* 0x000fca00078e020c */
[----:B------:R-:W2:Y:S01]  /*3080*/  LDG.E R0, desc[UR12][R12.64] ;  /* 0x0000000c0c007981 */ /* 0x000ea2000c1e1900 */
[----:B------:R-:W-:Y:S01]  /*3090*/  BSSY.RECONVERGENT B2, `(.L_x_100) ;  /* 0x000000e000027945 */ /* 0x000fe20003800200 */
[----:B01----:R-:W-:-:S04]  /*30a0*/  I2FP.F32.S32 R5, R10 ;  /* 0x0000000a00057245 */ /* 0x003fc80000201400 */
        /* <DEDUP_REMOVED lines=12> */
.L_x_101:
[----:B------:R-:W-:Y:S05]  /*3170*/  BSYNC.RECONVERGENT B2 ;  /* 0x0000000000027941 */ /* 0x000fea0003800200 */
.L_x_100:
[----:B------:R-:W-:-:S05]  /*3180*/  IMAD.WIDE R6, R23, 0x4, R6 ;  /* 0x0000000417067825 */ /* 0x000fca00078e0206 */
[----:B------:R-:W-:Y:S01]  /*3190*/  STG.E desc[UR12][R6.64], R3 ;  /* 0x0000000306007986 */ /* 0x000fe2000c10190c */
[----:B------:R-:W-:Y:S05]  /*31a0*/  EXIT ;  /* 0x000000000000794d */ /* 0x000fea0003800000 */
        .weak           $__internal_0_$__cuda_sm3x_div_rn_noftz_f32_slowpath
        .type           $__internal_0_$__cuda_sm3x_div_rn_noftz_f32_slowpath,@function
        .size           $__internal_0_$__cuda_sm3x_div_rn_noftz_f32_slowpath,(.L_x_295 - $__internal_0_$__cuda_sm3x_div_rn_noftz_f32_slowpath)
$__internal_0_$__cuda_sm3x_div_rn_noftz_f32_slowpath:
[----:B------:R-:W-:Y:S01]  /*31b0*/  SHF.R.U32.HI R4, RZ, 0x17, R2 ;  /* 0x00000017ff047819 */ /* 0x000fe20000011602 */
[----:B------:R-:W-:Y:S01]  /*31c0*/  BSSY.RECONVERGENT B0, `(.L_x_102) ;  /* 0x0000062000007945 */ /* 0x000fe20003800200 */
[----:B------:R-:W-:Y:S02]  /*31d0*/  SHF.R.U32.HI R8, RZ, 0x17, R0 ;  /* 0x00000017ff087819 */ /* 0x000fe40000011600 */
[----:B------:R-:W-:Y:S02]  /*31e0*/  LOP3.LUT R4, R4, 0xff, RZ, 0xc0, !PT ;  /* 0x000000ff04047812 */ /* 0x000fe400078ec0ff */
[----:B------:R-:W-:Y:S02]  /*31f0*/  LOP3.LUT R8, R8, 0xff, RZ, 0xc0, !PT ;  /* 0x000000ff08087812 */ /* 0x000fe400078ec0ff */
[----:B------:R-:W-:Y:S02]  /*3200*/  IADD3 R9, PT, PT, R4, -0x1, RZ ;  /* 0xffffffff04097810 */ /* 0x000fe40007ffe0ff */
[----:B------:R-:W-:-:S02]  /*3210*/  IADD3 R20, PT, PT, R8, -0x1, RZ ;  /* 0xffffffff08147810 */ /* 0x000fc40007ffe0ff */
[----:B------:R-:W-:-:S04]  /*3220*/  ISETP.GT.U32.AND P0, PT, R9, 0xfd, PT ;  /* 0x000000fd0900780c */ /* 0x000fc80003f04070 */
[----:B------:R-:W-:-:S13]  /*3230*/  ISETP.GT.U32.OR P0, PT, R20, 0xfd, P0 ;  /* 0x000000fd1400780c */ /* 0x000fda0000704470 */
[----:B------:R-:W-:Y:S01]  /*3240*/  @!P0 IMAD.MOV.U32 R5, RZ, RZ, RZ ;  /* 0x000000ffff058224 */ /* 0x000fe200078e00ff */
[----:B------:R-:W-:Y:S06]  /*3250*/  @!P0 BRA `(.L_x_103) ;  /* 0x00000000005c8947 */ /* 0x000fec0003800000 */
[----:B------:R-:W-:Y:S02]  /*3260*/  FSETP.GTU.FTZ.AND P0, PT, |R0|, +INF , PT ;  /* 0x7f8000000000780b */ /* 0x000fe40003f1c200 */
[----:B------:R-:W-:-:S04]  /*3270*/  FSETP.GTU.FTZ.AND P1, PT, |R2|, +INF , PT ;  /* 0x7f8000000200780b */ /* 0x000fc80003f3c200 */
[----:B------:R-:W-:-:S13]  /*3280*/  PLOP3.LUT P0, PT, P0, P1, PT, 0xf8, 0x8f ;  /* 0x00000000008f781c */ /* 0x000fda0000703f70 */
[----:B------:R-:W-:Y:S05]  /*3290*/  @P0 BRA `(.L_x_104) ;  /* 0x00000004004c0947 */ /* 0x000fea0003800000 */
[----:B------:R-:W-:-:S13]  /*32a0*/  LOP3.LUT P0, RZ, R2, 0x7fffffff, R0, 0xc8, !PT ;  /* 0x7fffffff02ff7812 */ /* 0x000fda000780c800 */
[----:B------:R-:W-:Y:S05]  /*32b0*/  @!P0 BRA `(.L_x_105) ;  /* 0x00000004003c8947 */ /* 0x000fea0003800000 */
[----:B------:R-:W-:Y:S02]  /*32c0*/  FSETP.NEU.FTZ.AND P1, PT, |R0|, +INF , PT ;  /* 0x7f8000000000780b */ /* 0x000fe40003f3d200 */
[----:B------:R-:W-:Y:S02]  /*32d0*/  FSETP.NEU.FTZ.AND P2, PT, |R2|, +INF , PT ;  /* 0x7f8000000200780b */ /* 0x000fe40003f5d200 */
[----:B------:R-:W-:-:S11]  /*32e0*/  FSETP.NEU.FTZ.AND P0, PT, |R0|, +INF , PT ;  /* 0x7f8000000000780b */ /* 0x000fd60003f1d200 */
[----:B------:R-:W-:Y:S05]  /*32f0*/  @!P2 BRA !P1, `(.L_x_105) ;  /* 0x00000004002ca947 */ /* 0x000fea0004800000 */
[----:B------:R-:W-:-:S04]  /*3300*/  LOP3.LUT P1, RZ, R0, 0x7fffffff, RZ, 0xc0, !PT ;  /* 0x7fffffff00ff7812 */ /* 0x000fc8000782c0ff */
[----:B------:R-:W-:-:S13]  /*3310*/  PLOP3.LUT P1, PT, P2, P1, PT, 0x2f, 0xf2 ;  /* 0x0000000000f2781c */ /* 0x000fda0001722577 */
[----:B------:R-:W-:Y:S05]  /*3320*/  @P1 BRA `(.L_x_106) ;  /* 0x0000000400181947 */ /* 0x000fea0003800000 */
[----:B------:R-:W-:-:S04]  /*3330*/  LOP3.LUT P1, RZ, R2, 0x7fffffff, RZ, 0xc0, !PT ;  /* 0x7fffffff02ff7812 */ /* 0x000fc8000782c0ff */
[----:B------:R-:W-:-:S13]  /*3340*/  PLOP3.LUT P0, PT, P0, P1, PT, 0x2f, 0xf2 ;  /* 0x0000000000f2781c */ /* 0x000fda0000702577 */
[----:B------:R-:W-:Y:S05]  /*3350*/  @P0 BRA `(.L_x_107) ;  /* 0x0000000400000947 */ /* 0x000fea0003800000 */
[----:B------:R-:W-:Y:S02]  /*3360*/  ISETP.GE.AND P0, PT, R20, RZ, PT ;  /* 0x000000ff1400720c */ /* 0x000fe40003f06270 */
[----:B------:R-:W-:-:S11]  /*3370*/  ISETP.GE.AND P1, PT, R9, RZ, PT ;  /* 0x000000ff0900720c */ /* 0x000fd60003f26270 */
[----:B------:R-:W-:Y:S01]  /*3380*/  @P0 MOV R5, RZ ;  /* 0x000000ff00050202 */ /* 0x000fe20000000f00 */
[----:B------:R-:W-:Y:S01]  /*3390*/  @!P0 FFMA R0, R0, 1.84467440737095516160e+19, RZ ;  /* 0x5f80000000008823 */ /* 0x000fe200000000ff */
[----:B------:R-:W-:Y:S01]  /*33a0*/  @!P0 MOV R5, 0xffffffc0 ;  /* 0xffffffc000058802 */ /* 0x000fe20000000f00 */
[----:B------:R-:W-:-:S04]  /*33b0*/  @!P1 FFMA R2, R2, 1.84467440737095516160e+19, RZ ;  /* 0x5f80000002029823 */ /* 0x000fc800000000ff */
[----:B------:R-:W-:-:S07]  /*33c0*/  @!P1 VIADD R5, R5, 0x40 ;  /* 0x0000004005059836 */ /* 0x000fce0000000000 */
.L_x_103:
[----:B------:R-:W-:Y:S01]  /*33d0*/  LEA R9, R4, 0xc0800000, 0x17 ;  /* 0xc080000004097811 */ /* 0x000fe200078eb8ff */
[----:B------:R-:W-:Y:S01]  /*33e0*/  BSSY.RECONVERGENT B1, `(.L_x_108) ;  /* 0x0000036000017945 */ /* 0x000fe20003800200 */
[----:B------:R-:W-:Y:S02]  /*33f0*/  IADD3 R20, PT, PT, R8, -0x7f, RZ ;  /* 0xffffff8108147810 */ /* 0x000fe40007ffe0ff */
[----:B------:R-:W-:Y:S02]  /*3400*/  IADD3 R2, PT, PT, -R9, R2, RZ ;  /* 0x0000000209027210 */ /* 0x000fe40007ffe1ff */
[C---:B------:R-:W-:Y:S01]  /*3410*/  IADD3 R4, PT, PT, R20.reuse, 0x7f, -R4 ;  /* 0x0000007f14047810 */ /* 0x040fe20007ffe804 */
[----:B------:R-:W-:Y:S01]  /*3420*/  IMAD R0, R20, -0x800000, R0 ;  /* 0xff80000014007824 */ /* 0x000fe200078e0200 */
[----:B------:R0:W1:Y:S03]  /*3430*/  MUFU.RCP R9, R2 ;  /* 0x0000000200097308 */ /* 0x0000660000001000 */
[----:B------:R-:W-:-:S02]  /*3440*/  IMAD.IADD R5, R4, 0x1, R5 ;  /* 0x0000000104057824 */ /* 0x000fc400078e0205 */
[----:B0-----:R-:W-:-:S04]  /*3450*/  FADD.FTZ R2, -R2, -RZ ;  /* 0x800000ff02027221 */ /* 0x001fc80000010100 */
[----:B-1----:R-:W-:-:S04]  /*3460*/  FFMA R8, R9, R2, 1 ;  /* 0x3f80000009087423 */ /* 0x002fc80000000002 */
[----:B------:R-:W-:-:S04]  /*3470*/  FFMA R9, R9, R8, R9 ;  /* 0x0000000809097223 */ /* 0x000fc80000000009 */
[----:B------:R-:W-:-:S04]  /*3480*/  FFMA R8, R0, R9, RZ ;  /* 0x0000000900087223 */ /* 0x000fc800000000ff */
[----:B------:R-:W-:-:S04]  /*3490*/  FFMA R24, R2, R8, R0 ;  /* 0x0000000802187223 */ /* 0x000fc80000000000 */
[----:B------:R-:W-:-:S04]  /*34a0*/  FFMA R8, R9, R24, R8 ;  /* 0x0000001809087223 */ /* 0x000fc80000000008 */
[----:B------:R-:W-:-:S04]  /*34b0*/  FFMA R2, R2, R8, R0 ;  /* 0x0000000802027223 */ /* 0x000fc80000000000 */
[----:B------:R-:W-:-:S05]  /*34c0*/  FFMA R0, R9, R2, R8 ;  /* 0x0000000209007223 */ /* 0x000fca0000000008 */
[----:B------:R-:W-:-:S04]  /*34d0*/  SHF.R.U32.HI R20, RZ, 0x17, R0 ;  /* 0x00000017ff147819 */ /* 0x000fc80000011600 */
[----:B------:R-:W-:-:S04]  /*34e0*/  LOP3.LUT R4, R20, 0xff, RZ, 0xc0, !PT ;  /* 0x000000ff14047812 */ /* 0x000fc800078ec0ff */
[----:B------:R-:W-:-:S04]  /*34f0*/  IADD3 R4, PT, PT, R4, R5, RZ ;  /* 0x0000000504047210 */ /* 0x000fc80007ffe0ff */
[----:B------:R-:W-:-:S04]  /*3500*/  IADD3 R20, PT, PT, R4, -0x1, RZ ;  /* 0xffffffff04147810 */ /* 0x000fc80007ffe0ff */
[----:B------:R-:W-:-:S13]  /*3510*/  ISETP.GE.U32.AND P0, PT, R20, 0xfe, PT ;  /* 0x000000fe1400780c */ /* 0x000fda0003f06070 */
[----:B------:R-:W-:Y:S05]  /*3520*/  @!P0 BRA `(.L_x_109) ;  /* 0x0000000000808947 */ /* 0x000fea0003800000 */
[----:B------:R-:W-:-:S13]  /*3530*/  ISETP.GT.AND P0, PT, R4, 0xfe, PT ;  /* 0x000000fe0400780c */ /* 0x000fda0003f04270 */
[----:B------:R-:W-:Y:S05]  /*3540*/  @P0 BRA `(.L_x_110) ;  /* 0x00000000006c0947 */ /* 0x000fea0003800000 */
[----:B------:R-:W-:-:S13]  /*3550*/  ISETP.GE.AND P0, PT, R4, 0x1, PT ;  /* 0x000000010400780c */ /* 0x000fda0003f06270 */
[----:B------:R-:W-:Y:S05]  /*3560*/  @P0 BRA `(.L_x_111) ;  /* 0x0000000000740947 */ /* 0x000fea0003800000 */
[----:B------:R-:W-:Y:S02]  /*3570*/  ISETP.GE.AND P0, PT, R4, -0x18, PT ;  /* 0xffffffe80400780c */ /* 0x000fe40003f06270 */
[----:B------:R-:W-:-:S11]  /*3580*/  LOP3.LUT R0, R0, 0x80000000, RZ, 0xc0, !PT ;  /* 0x8000000000007812 */ /* 0x000fd600078ec0ff */
[----:B------:R-:W-:Y:S05]  /*3590*/  @!P0 BRA `(.L_x_111) ;  /* 0x0000000000688947 */ /* 0x000fea0003800000 */
[CCC-:B------:R-:W-:Y:S01]  /*35a0*/  FFMA.RZ R5, R9.reuse, R2.reuse, R8.reuse ;  /* 0x0000000209057223 */ /* 0x1c0fe2000000c008 */
[CCC-:B------:R-:W-:Y:S01]  /*35b0*/  FFMA.RP R20, R9.reuse, R2.reuse, R8.reuse ;  /* 0x0000000209147223 */ /* 0x1c0fe20000008008 */
[----:B------:R-:W-:Y:S01]  /*35c0*/  FFMA.RM R2, R9, R2, R8 ;  /* 0x0000000209027223 */ /* 0x000fe20000004008 */
[C---:B------:R-:W-:Y:S01]  /*35d0*/  VIADD R8, R4.reuse, 0x20 ;  /* 0x0000002004087836 */ /* 0x040fe20000000000 */
[C---:B------:R-:W-:Y:S02]  /*35e0*/  ISETP.NE.AND P2, PT, R4.reuse, RZ, PT ;  /* 0x000000ff0400720c */ /* 0x040fe40003f45270 */
[----:B------:R-:W-:Y:S02]  /*35f0*/  LOP3.LUT R5, R5, 0x7fffff, RZ, 0xc0, !PT ;  /* 0x007fffff05057812 */ /* 0x000fe400078ec0ff */
[----:B------:R-:W-:Y:S02]  /*3600*/  ISETP.NE.AND P1, PT, R4, RZ, PT ;  /* 0x000000ff0400720c */ /* 0x000fe40003f25270 */
[----:B------:R-:W-:-:S02]  /*3610*/  LOP3.LUT R5, R5, 0x800000, RZ, 0xfc, !PT ;  /* 0x0080000005057812 */ /* 0x000fc400078efcff */
[----:B------:R-:W-:Y:S02]  /*3620*/  IADD3 R4, PT, PT, -R4, RZ, RZ ;  /* 0x000000ff04047210 */ /* 0x000fe40007ffe1ff */
[----:B------:R-:W-:Y:S02]  /*3630*/  SHF.L.U32 R8, R5, R8, RZ ;  /* 0x0000000805087219 */ /* 0x000fe400000006ff */
[----:B------:R-:W-:Y:S02]  /*3640*/  FSETP.NEU.FTZ.AND P0, PT, R20, R2, PT ;  /* 0x000000021400720b */ /* 0x000fe40003f1d000 */
[----:B------:R-:W-:Y:S02]  /*3650*/  SEL R4, R4, RZ, P2 ;  /* 0x000000ff04047207 */ /* 0x000fe40001000000 */
[----:B------:R-:W-:Y:S02]  /*3660*/  ISETP.NE.AND P1, PT, R8, RZ, P1 ;  /* 0x000000ff0800720c */ /* 0x000fe40000f25270 */
[----:B------:R-:W-:-:S02]  /*3670*/  SHF.R.U32.HI R4, RZ, R4, R5 ;  /* 0x00000004ff047219 */ /* 0x000fc40000011605 */
[----:B------:R-:W-:Y:S02]  /*3680*/  PLOP3.LUT P0, PT, P0, P1, PT, 0xf8, 0x8f ;  /* 0x00000000008f781c */ /* 0x000fe40000703f70 */
[----:B------:R-:W-:Y:S02]  /*3690*/  SHF.R.U32.HI R2, RZ, 0x1, R4 ;  /* 0x00000001ff027819 */ /* 0x000fe40000011604 */
[----:B------:R-:W-:-:S04]  /*36a0*/  SEL R5, RZ, 0x1, !P0 ;  /* 0x00000001ff057807 */ /* 0x000fc80004000000 */
[----:B------:R-:W-:-:S04]  /*36b0*/  LOP3.LUT R5, R5, 0x1, R2, 0xf8, !PT ;  /* 0x0000000105057812 */ /* 0x000fc800078ef802 */
[----:B------:R-:W-:-:S04]  /*36c0*/  LOP3.LUT R5, R5, R4, RZ, 0xc0, !PT ;  /* 0x0000000405057212 */ /* 0x000fc800078ec0ff */
[----:B------:R-:W-:-:S04]  /*36d0*/  IADD3 R5, PT, PT, R2, R5, RZ ;  /* 0x0000000502057210 */ /* 0x000fc80007ffe0ff */
[----:B------:R-:W-:Y:S01]  /*36e0*/  LOP3.LUT R0, R5, R0, RZ, 0xfc, !PT ;  /* 0x0000000005007212 */ /* 0x000fe200078efcff */
[----:B------:R-:W-:Y:S06]  /*36f0*/  BRA `(.L_x_111) ;  /* 0x0000000000107947 */ /* 0x000fec0003800000 */
.L_x_110:
[----:B------:R-:W-:-:S04]  /*3700*/  LOP3.LUT R0, R0, 0x80000000, RZ, 0xc0, !PT ;  /* 0x8000000000007812 */ /* 0x000fc800078ec0ff */
[----:B------:R-:W-:Y:S01]  /*3710*/  LOP3.LUT R0, R0, 0x7f800000, RZ, 0xfc, !PT ;  /* 0x7f80000000007812 */ /* 0x000fe200078efcff */
[----:B------:R-:W-:Y:S06]  /*3720*/  BRA `(.L_x_111) ;  /* 0x0000000000047947 */ /* 0x000fec0003800000 */
.L_x_109:
[----:B------:R-:W-:-:S07]  /*3730*/  IMAD R0, R5, 0x800000, R0 ;  /* 0x0080000005007824 */ /* 0x000fce00078e0200 */
.L_x_111:
[----:B------:R-:W-:Y:S05]  /*3740*/  BSYNC.RECONVERGENT B1 ;  /* 0x0000000000017941 */ /* 0x000fea0003800200 */
.L_x_108:
[----:B------:R-:W-:Y:S05]  /*3750*/  BRA `(.L_x_112) ;  /* 0x0000000000207947 */ /* 0x000fea0003800000 */
.L_x_107:
[----:B------:R-:W-:-:S04]  /*3760*/  LOP3.LUT R0, R2, 0x80000000, R0, 0x48, !PT ;  /* 0x8000000002007812 */ /* 0x000fc800078e4800 */
[----:B------:R-:W-:Y:S01]  /*3770*/  LOP3.LUT R0, R0, 0x7f800000, RZ, 0xfc, !PT ;  /* 0x7f80000000007812 */ /* 0x000fe200078efcff */
[----:B------:R-:W-:Y:S06]  /*3780*/  BRA `(.L_x_112) ;  /* 0x0000000000147947 */ /* 0x000fec0003800000 */
.L_x_106:
[----:B------:R-:W-:Y:S01]  /*3790*/  LOP3.LUT R0, R2, 0x80000000, R0, 0x48, !PT ;  /* 0x8000000002007812 */ /* 0x000fe200078e4800 */
[----:B------:R-:W-:Y:S06]  /*37a0*/  BRA `(.L_x_112) ;  /* 0x00000000000c7947 */ /* 0x000fec0003800000 */
.L_x_105:
[----:B------:R-:W0:Y:S01]  /*37b0*/  MUFU.RSQ R0, -QNAN ;  /* 0xffc0000000007908 */ /* 0x000e220000001400 */
[----:B------:R-:W-:Y:S05]  /*37c0*/  BRA `(.L_x_112) ;  /* 0x0000000000047947 */ /* 0x000fea0003800000 */
.L_x_104:
[----:B------:R-:W-:-:S07]  /*37d0*/  FADD.FTZ R0, R0, R2 ;  /* 0x0000000200007221 */ /* 0x000fce0000010000 */
.L_x_112:
[----:B------:R-:W-:Y:S05]  /*37e0*/  BSYNC.RECONVERGENT B0 ;  /* 0x0000000000007941 */ /* 0x000fea0003800200 */
.L_x_102:
[----:B------:R-:W-:Y:S01]  /*37f0*/  MOV R2, R3 ;  /* 0x0000000300027202 */ /* 0x000fe20000000f00 */
[----:B------:R-:W-:-:S04]  /*3800*/  HFMA2 R3, -RZ, RZ, 0, 0 ;  /* 0x00000000ff037431 */ /* 0x000fc800000001ff */
[----:B0-----:R-:W-:Y:S05]  /*3810*/  RET.REL.NODEC R2 `(_ZN3cub18CUB_300001_SM_10006detail9transform16transform_kernelINS2_10policy_hubILb1EN4cuda3std3__45tupleIJN6thrust24THRUST_300001_SM_1000_NS6detail15normal_iteratorINSA_10device_ptrIfEEEENSC_INSD_IiEEEEEEEE10policy1000El4MeanSF_JPfPiEEEvT0_iT1_T2_DpNS2_10kernel_argIT3_EE) ;  /* 0xffffffc402f87950 */ /* 0x001fea0003c3ffff */
.L_x_113:
[----:B------:R-:W-:-:S00]  /*3820*/  BRA `(.L_x_113) ;  /* 0xfffffffc00fc7947 */ /* 0x000fc0000383ffff */
[----:B------:R-:W-:-:S00]  /*3830*/  NOP ;  /* 0x0000000000007918 */ /* 0x000fc00000000000 */
        /* <DEDUP_REMOVED lines=12> */
.L_x_295:


//--------------------- .text._ZN3cub18CUB_300001_SM_10006detail9transform16transform_kernelINS2_10policy_hubILb1EN4cuda3std3__45tupleIJN6thrust24THRUST_300001_SM_1000_NS6detail15normal_iteratorINSA_10device_ptrIfEEEENSC_INSD_IiEEEEEEEE10policy1000Ei4MeanSF_JPfPiEEEvT0_iT1_T2_DpNS2_10kernel_argIT3_EE --------------------------
	.section	.text._ZN3cub18CUB_300001_SM_10006detail9transform16transform_kernelINS2_10policy_hubILb1EN4cuda3std3__45tupleIJN6thrust24THRUST_300001_SM_1000_NS6detail15normal_iteratorINSA_10device_ptrIfEEEENSC_INSD_IiEEEEEEEE10policy1000Ei4MeanSF_JPfPiEEEvT0_iT1_T2_DpNS2_10kernel_argIT3_EE,"ax",@progbits
	.align	128
        .global         _ZN3cub18CUB_300001_SM_10006detail9transform16transform_kernelINS2_10policy_hubILb1EN4cuda3std3__45tupleIJN6thrust24THRUST_300001_SM_1000_NS6detail15normal_iteratorINSA_10device_ptrIfEEEENSC_INSD_IiEEEEEEEE10policy1000Ei4MeanSF_JPfPiEEEvT0_iT1_T2_DpNS2_10kernel_argIT3_EE
        .type           _ZN3cub18CUB_300001_SM_10006detail9transform16transform_kernelINS2_10policy_hubILb1EN4cuda3std3__45tupleIJN6thrust24THRUST_300001_SM_1000_NS6detail15normal_iteratorINSA_10device_ptrIfEEEENSC_INSD_IiEEEEEEEE10policy1000Ei4MeanSF_JPfPiEEEvT0_iT1_T2_DpNS2_10kernel_argIT3_EE,@function
        .size           _ZN3cub18CUB_300001_SM_10006detail9transform16transform_kernelINS2_10policy_hubILb1EN4cuda3std3__45tupleIJN6thrust24THRUST_300001_SM_1000_NS6detail15normal_iteratorINSA_10device_ptrIfEEEENSC_INSD_IiEEEEEEEE10policy1000Ei4MeanSF_JPfPiEEEvT0_iT1_T2_DpNS2_10kernel_argIT3_EE,(.L_x_296 - _ZN3cub18CUB_300001_SM_10006detail9transform16transform_kernelINS2_10policy_hubILb1EN4cuda3std3__45tupleIJN6thrust24THRUST_300001_SM_1000_NS6detail15normal_iteratorINSA_10device_ptrIfEEEENSC_INSD_IiEEEEEEEE10policy1000Ei4MeanSF_JPfPiEEEvT0_iT1_T2_DpNS2_10kernel_argIT3_EE)
        .other          _ZN3cub18CUB_300001_SM_10006detail9transform16transform_kernelINS2_10policy_hubILb1EN4cuda3std3__45tupleIJN6thrust24THRUST_300001_SM_1000_NS6detail15normal_iteratorINSA_10device_ptrIfEEEENSC_INSD_IiEEEEEEEE10policy1000Ei4MeanSF_JPfPiEEEvT0_iT1_T2_DpNS2_10kernel_argIT3_EE,@"STO_CUDA_ENTRY STV_DEFAULT"
_ZN3cub18CUB_300001_SM_10006detail9transform16transform_kernelINS2_10policy_hubILb1EN4cuda3std3__45tupleIJN6thrust24THRUST_300001_SM_1000_NS6detail15normal_iteratorINSA_10device_ptrIfEEEENSC_INSD_IiEEEEEEEE10policy1000Ei4MeanSF_JPfPiEEEvT0_iT1_T2_DpNS2_10kernel_argIT3_EE:
.text._ZN3cub18CUB_300001_SM_10006detail9transform16transform_kernelINS2_10policy_hubILb1EN4cuda3std3__45tupleIJN6thrust24THRUST_300001_SM_1000_NS6detail15normal_iteratorINSA_10device_ptrIfEEEENSC_INSD_IiEEEEEEEE10policy1000Ei4MeanSF_JPfPiEEEvT0_iT1_T2_DpNS2_10kernel_argIT3_EE:
[----:B------:R-:W-:Y:S08]  /*0000*/  LDC R1, c[0x0][0x37c] ;  /* 0x0000df00ff017b82 */ /* 0x000ff00000000800 */
[----:B------:R-:W0:Y:S01]  /*0010*/  LDC.64 R2, c[0x0][0x380] ;  /* 0x0000e000ff027b82 */ /* 0x000e220000000a00 */
[----:B------:R-:W1:Y:S01]  /*0020*/  S2R R24, SR_TID.X ;  /* 0x0000000000187919 */ /* 0x000e620000002100 */
[----:B------:R-:W-:Y:S06]  /*0030*/  BSSY.RECONVERGENT B0, `(.L_x_114) ;  /* 0x000001f000007945 */ /* 0x000fec0003800200 */
[----:B------:R-:W2:Y:S01]  /*0040*/  S2UR UR4, SR_CTAID.X ;  /* 0x00000000000479c3 */ /* 0x000ea20000002500 */
[----:B0-----:R-:W-:-:S05]  /*0050*/  SHF.L.U32 R0, R3, 0x7, RZ ;  /* 0x0000000703007819 */ /* 0x001fca00000006ff */
[----:B--2---:R-:W-:Y:S01]  /*0060*/  IMAD R7, R0, UR4, RZ ;  /* 0x0000000400077c24 */ /* 0x004fe2000f8e02ff */
[----:B-1----:R-:W-:-:S04]  /*0070*/  SHF.L.U32 R11, R24, 0x7, RZ ;  /* 0x00000007180b7819 */ /* 0x002fc800000006ff */
[----:B------:R-:W-:-:S04]  /*0080*/  IADD3 R5, PT, PT, -R7, R2, RZ ;  /* 0x0000000207057210 */ /* 0x000fc80007ffe1ff */
[----:B------:R-:W-:-:S05]  /*0090*/  VIMNMX R20, PT, PT, R0, R5, PT ;  /* 0x0000000500147248 */ /* 0x000fca0003fe0100 */
[----:B------:R-:W-:-:S05]  /*00a0*/  IMAD.SHL.U32 R2, R20, 0x4, RZ ;  /* 0x0000000414027824 */ /* 0x000fca00078e00ff */
[----:B------:R-:W-:-:S13]  /*00b0*/  ISETP.GE.AND P0, PT, R11, R2, PT ;  /* 0x000000020b00720c */ /* 0x000fda0003f06270 */
[----:B------:R-:W-:Y:S05]  /*00c0*/  @P0 BRA `(.L_x_115) ;  /* 0x0000000000540947 */ /* 0x000fea0003800000 */
[----:B------:R-:W0:Y:S01]  /*00d0*/  LDC.64 R8, c[0x0][0x398] ;  /* 0x0000e600ff087b82 */ /* 0x000e220000000a00 */
[----:B------:R-:W-:Y:S01]  /*00e0*/  BSSY.RECONVERGENT B1, `(.L_x_116) ;  /* 0x000000a000017945 */ /* 0x000fe20003800200 */
[----:B------:R-:W-:Y:S01]  /*00f0*/  MOV R13, R11 ;  /* 0x0000000b000d7202 */ /* 0x000fe20000000f00 */
[----:B0-----:R-:W-:-:S04]  /*0100*/  IMAD.WIDE.U32 R8, R24, 0x80, R8 ;  /* 0x0000008018087825 */ /* 0x001fc800078e0008 */
[----:B------:R-:W-:-:S07]  /*0110*/  IMAD.WIDE R8, R7, 0x4, R8 ;  /* 0x0000000407087825 */ /* 0x000fce00078e0208 */
.L_x_117:
[----:B------:R-:W-:Y:S01]  /*0120*/  IADD3 R13, PT, PT, R13, 0x4000, RZ ;  /* 0x000040000d0d7810 */ /* 0x000fe20007ffe0ff */
[----:B------:R0:W-:Y:S03]  /*0130*/  CCTL.E.PF2 [R8] ;  /* 0x000000000800798f */ /* 0x0001e60000800100 */
[----:B------:R-:W-:Y:S02]  /*0140*/  ISETP.GE.AND P0, PT, R13, R2, PT ;  /* 0x000000020d00720c */ /* 0x000fe40003f06270 */
[----:B0-----:R-:W-:-:S04]  /*0150*/  IADD3 R8, P1, PT, R8, 0x4000, RZ ;  /* 0x0000400008087810 */ /* 0x001fc80007f3e0ff */
[----:B------:R-:W-:-:S07]  /*0160*/  IADD3.X R9, PT, PT, RZ, R9, RZ, P1, !PT ;  /* 0x00000009ff097210 */ /* 0x000fce0000ffe4ff */
[----:B------:R-:W-:Y:S05]  /*0170*/  @!P0 BRA `(.L_x_117) ;  /* 0xfffffffc00e88947 */ /* 0x000fea000383ffff */
[----:B------:R-:W-:Y:S05]  /*0180*/  BSYNC.RECONVERGENT B1 ;  /* 0x0000000000017941 */ /* 0x000fea0003800200 */
.L_x_116:
[----:B------:R-:W0:Y:S02]  /*0190*/  LDC.64 R8, c[0x0][0x3a8] ;  /* 0x0000ea00ff087b82 */ /* 0x000e240000000a00 */
[----:B0-----:R-:W-:-:S04]  /*01a0*/  IMAD.WIDE.U32 R8, R24, 0x80, R8 ;  /* 0x0000008018087825 */ /* 0x001fc800078e0008 */
[----:B------:R-:W-:-:S07]  /*01b0*/  IMAD.WIDE R8, R7, 0x4, R8 ;  /* 0x0000000407087825 */ /* 0x000fce00078e0208 */
.L_x_118:
[----:B------:R-:W-:Y:S01]  /*01c0*/  VIADD R11, R11, 0x4000 ;  /* 0x000040000b0b7836 */ /* 0x000fe20000000000 */
[----:B------:R0:W-:Y:S04]  /*01d0*/  CCTL.E.PF2 [R8] ;  /* 0x000000000800798f */ /* 0x0001e80000800100 */
[----:B------:R-:W-:Y:S02]  /*01e0*/  ISETP.GE.AND P0, PT, R11, R2, PT ;  /* 0x000000020b00720c */ /* 0x000fe40003f06270 */
[----:B0-----:R-:W-:-:S04]  /*01f0*/  IADD3 R8, P1, PT, R8, 0x4000, RZ ;  /* 0x0000400008087810 */ /* 0x001fc80007f3e0ff */
[----:B------:R-:W-:-:S07]  /*0200*/  IADD3.X R9, PT, PT, RZ, R9, RZ, P1, !PT ;  /* 0x00000009ff097210 */ /* 0x000fce0000ffe4ff */
[----:B------:R-:W-:Y:S05]  /*0210*/  @!P0 BRA `(.L_x_118) ;  /* 0xfffffffc00e88947 */ /* 0x000fea000383ffff */
.L_x_115:
[----:B------:R-:W-:Y:S05]  /*0220*/  BSYNC.RECONVERGENT B0 ;  /* 0x0000000000007941 */ /* 0x000fea0003800200 */
.L_x_114:
[----:B------:R-:W0:Y:S01]  /*0230*/  LDCU.128 UR12, c[0x0][0x390] ;  /* 0x00007200ff0c77ac */ /* 0x000e220008000c00 */
[----:B------:R-:W-:Y:S01]  /*0240*/  ISETP.GT.AND P0, PT, R0, R5, PT ;  /* 0x000000050000720c */ /* 0x000fe20003f04270 */
[----:B------:R-:W-:Y:S01]  /*0250*/  IMAD.WIDE R6, R7, 0x4, RZ ;  /* 0x0000000407067825 */ /* 0x000fe200078e02ff */
[----:B------:R-:W1:Y:S01]  /*0260*/  LDCU.64 UR8, c[0x0][0x3a8] ;  /* 0x00007500ff0877ac */ /* 0x000e620008000a00 */
[----:B------:R-:W2:Y:S01]  /*0270*/  LDCU.64 UR10, c[0x0][0x358] ;  /* 0x00006b00ff0a77ac */ /* 0x000ea20008000a00 */
[C---:B0-----:R-:W-:Y:S02]  /*0280*/  IADD3 R12, P1, PT, R6.reuse, UR14, RZ ;  /* 0x0000000e060c7c10 */ /* 0x041fe4000ff3e0ff */
[C---:B------:R-:W-:Y:S02]  /*0290*/  IADD3 R8, P3, PT, R6.reuse, UR12, RZ ;  /* 0x0000000c06087c10 */ /* 0x040fe4000ff7e0ff */
[----:B-1----:R-:W-:Y:S02]  /*02a0*/  IADD3 R10, P2, PT, R6, UR8, RZ ;  /* 0x00000008060a7c10 */ /* 0x002fe4000ff5e0ff */
[----:B------:R-:W-:-:S02]  /*02b0*/  IADD3.X R13, PT, PT, R7, UR15, RZ, P1, !PT ;  /* 0x0000000f070d7c10 */ /* 0x000fc40008ffe4ff */
[C---:B------:R-:W-:Y:S02]  /*02c0*/  IADD3.X R11, PT, PT, R7.reuse, UR9, RZ, P2, !PT ;  /* 0x00000009070b7c10 */ /* 0x040fe400097fe4ff */
[----:B------:R-:W-:Y:S01]  /*02d0*/  IADD3.X R9, PT, PT, R7, UR13, RZ, P3, !PT ;  /* 0x0000000d07097c10 */ /* 0x000fe20009ffe4ff */
[----:B--2---:R-:W-:Y:S06]  /*02e0*/  @P0 BRA `(.L_x_119) ;  /* 0x00000014003c0947 */ /* 0x004fec0003800000 */
[----:B------:R-:W-:-:S13]  /*02f0*/  ISETP.GE.AND P0, PT, R3, 0x1, PT ;  /* 0x000000010300780c */ /* 0x000fda0003f06270 */
[----:B------:R-:W-:Y:S05]  /*0300*/  @!P0 EXIT ;  /* 0x000000000000894d */ /* 0x000fea0003800000 */
[C---:B------:R-:W-:Y:S01]  /*0310*/  ISETP.GE.U32.AND P0, PT, R3.reuse, 0x8, PT ;  /* 0x000000080300780c */ /* 0x040fe20003f06070 */
[----:B------:R-:W-:Y:S01]  /*0320*/  HFMA2 R23, -RZ, RZ, 0, 0 ;  /* 0x00000000ff177431 */ /* 0x000fe200000001ff */
[----:B------:R-:W-:-:S11]  /*0330*/  LOP3.LUT R25, R3, 0x7, RZ, 0xc0, !PT ;  /* 0x0000000703197812 */ /* 0x000fd600078ec0ff */
[----:B------:R-:W-:Y:S05]  /*0340*/  @!P0 BRA `(.L_x_120) ;  /* 0x0000000800c88947 */ /* 0x000fea0003800000 */
[----:B------:R-:W0:Y:S01]  /*0350*/  LDC.64 R26, c[0x0][0x390] ;  /* 0x0000e400ff1a7b82 */ /* 0x000e220000000a00 */
[----:B------:R-:W-:Y:S02]  /*0360*/  R2UR UR4, R6 ;  /* 0x00000000060472ca */ /* 0x000fe400000e0000 */
[----:B------:R-:W-:Y:S02]  /*0370*/  R2UR UR5, R7 ;  /* 0x00000000070572ca */ /* 0x000fe400000e0000 */
[----:B------:R-:W-:Y:S02]  /*0380*/  LOP3.LUT R23, R3, 0x7ffffff8, RZ, 0xc0, !PT ;  /* 0x7ffffff803177812 */ /* 0x000fe400078ec0ff */
[----:B------:R-:W-:Y:S01]  /*0390*/  IADD3 R20, PT, PT, R24, 0x80, RZ ;  /* 0x0000008018147810 */ /* 0x000fe20007ffe0ff */
[----:B------:R-:W1:Y:S02]  /*03a0*/  LDC.64 R28, c[0x0][0x398] ;  /* 0x0000e600ff1c7b82 */ /* 0x000e640000000a00 */
[----:B------:R-:W-:-:S04]  /*03b0*/  IMAD.MOV R21, RZ, RZ, -R23 ;  /* 0x000000ffff157224 */ /* 0x000fc800078e0a17 */
[----:B------:R-:W-:Y:S02]  /*03c0*/  UMOV UR6, UR4 ;  /* 0x0000000400067c82 */ /* 0x000fe40008000000 */
[----:B------:R-:W-:Y:S01]  /*03d0*/  UIADD3 UR4, UP1, UPT, UR6, 0x600, URZ ;  /* 0x0000060006047890 */ /* 0x000fe2000ff3e0ff */
[----:B------:R-:W-:-:S03]  /*03e0*/  UMOV UR7, UR5 ;  /* 0x0000000500077c82 */ /* 0x000fc60008000000 */
[----:B------:R-:W-:Y:S02]  /*03f0*/  UIADD3 UR14, UP0, UPT, UR4, UR14, URZ ;  /* 0x0000000e040e7290 */ /* 0x000fe4000ff1e0ff */
[----:B------:R-:W-:Y:S02]  /*0400*/  UIADD3.X UR5, UPT, UPT, URZ, UR7, URZ, UP1, !UPT ;  /* 0x00000007ff057290 */ /* 0x000fe40008ffe4ff */
[----:B------:R-:W-:Y:S01]  /*0410*/  UIADD3 UR12, UP2, UPT, UR4, UR12, URZ ;  /* 0x0000000c040c7290 */ /* 0x000fe2000ff5e0ff */
[----:B0-----:R-:W-:Y:S01]  /*0420*/  IMAD.WIDE.U32 R26, R24, 0x4, R26 ;  /* 0x00000004181a7825 */ /* 0x001fe200078e001a */
[----:B------:R-:W-:Y:S02]  /*0430*/  UIADD3 UR4, UP1, UPT, UR4, UR8, URZ ;  /* 0x0000000804047290 */ /* 0x000fe4000ff3e0ff */
[----:B------:R-:W-:Y:S02]  /*0440*/  UIADD3.X UR15, UPT, UPT, UR5, UR15, URZ, UP0, !UPT ;  /* 0x0000000f050f7290 */ /* 0x000fe400087fe4ff */
[----:B------:R-:W-:-:S02]  /*0450*/  UIADD3.X UR13, UPT, UPT, UR5, UR13, URZ, UP2, !UPT ;  /* 0x0000000d050d7290 */ /* 0x000fc400097fe4ff */
[----:B------:R-:W-:-:S12]  /*0460*/  UIADD3.X UR5, UPT, UPT, UR5, UR9, URZ, UP1, !UPT ;  /* 0x0000000905057290 */ /* 0x000fd80008ffe4ff */
.L_x_137:
[----:B------:R-:W0:Y:S02]  /*0470*/  LDC.64 R2, c[0x0][0x3a8] ;  /* 0x0000ea00ff027b82 */ /* 0x000e240000000a00 */
        /* <DEDUP_REMOVED lines=11> */
[----:B------:R-:W-:Y:S01]  /*0530*/  BSSY.RECONVERGENT B2, `(.L_x_121) ;  /* 0x0000013000027945 */ /* 0x000fe20003800200 */
[----:B------:R-:W-:Y:S01]  /*0540*/  MOV R16, UR4 ;  /* 0x0000000400107c02 */ /* 0x000fe20008000f00 */
[----:B------:R-:W-:-:S04]  /*0550*/  IMAD.WIDE R18, R20, 0x4, R18 ;  /* 0x0000000414127825 */ /* 0x000fc800078e0212 */
[----:B------:R-:W-:Y:S01]  /*0560*/  IMAD.WIDE R16, R20, 0x4, R16 ;  /* 0x0000000414107825 */ /* 0x000fe200078e0210 */
        /* <DEDUP_REMOVED lines=8> */
[----:B------:R-:W-:Y:S02]  /*05f0*/  MOV R14, UR12 ;  /* 0x0000000c000e7c02 */ /* 0x000fe40008000f00 */
[----:B------:R-:W-:-:S03]  /*0600*/  MOV R15, UR13 ;  /* 0x0000000d000f7c02 */ /* 0x000fc60008000f00 */
[----:B------:R-:W-:Y:S01]  /*0610*/  IMAD.WIDE R14, R20, 0x4, R14 ;  /* 0x00000004140e7825 */ /* 0x000fe200078e020e */
[----:B-1----:R-:W-:Y:S06]  /*0620*/  @!P0 BRA `(.L_x_122) ;  /* 0x00000000000c8947 */ /* 0x002fec0003800000 */
[----:B------:R-:W-:-:S07]  /*0630*/  MOV R3, 0x650 ;  /* 0x0000065000037802 */ /* 0x000fce0000000f00 */
[----:B------:R-:W-:Y:S05]  /*0640*/  CALL.REL.NOINC `($__internal_1_$__cuda_sm3x_div_rn_noftz_f32_slowpath) ;  /* 0x0000002800647944 */ /* 0x000fea0003c00000 */
[----:B------:R-:W-:-:S07]  /*0650*/  MOV R3, R0 ;  /* 0x0000000000037202 */ /* 0x000fce0000000f00 */
.L_x_122:
[----:B------:R-:W-:Y:S05]  /*0660*/  BSYNC.RECONVERGENT B2 ;  /* 0x0000000000027941 */ /* 0x000fea0003800200 */
.L_x_121:
        /* <DEDUP_REMOVED lines=16> */
[----:B------:R-:W-:Y:S05]  /*0770*/  CALL.REL.NOINC `($__internal_1_$__cuda_sm3x_div_rn_noftz_f32_slowpath) ;  /* 0x0000002800187944 */ /* 0x000fea0003c00000 */
[----:B------:R-:W-:-:S07]  /*0780*/  IMAD.MOV.U32 R7, RZ, RZ, R0 ;  /* 0x000000ffff077224 */ /* 0x000fce00078e0000 */
.L_x_124:
[----:B------:R-:W-:Y:S05]  /*0790*/  BSYNC.RECONVERGENT B2 ;  /* 0x0000000000027941 */ /* 0x000fea0003800200 */
.L_x_123:
        /* <DEDUP_REMOVED lines=15> */
[----:B------:R-:W-:-:S07]  /*0890*/  MOV R3, R0 ;  /* 0x0000000000037202 */ /* 0x000fce0000000f00 */
.L_x_126:
[----:B------:R-:W-:Y:S05]  /*08a0*/  BSYNC.RECONVERGENT B2 ;  /* 0x0000000000027941 */ /* 0x000fea0003800200 */
.L_x_125:
        /* <DEDUP_REMOVED lines=16> */
.L_x_128:
[----:B------:R-:W-:Y:S05]  /*09b0*/  BSYNC.RECONVERGENT B2 ;  /* 0x0000000000027941 */ /* 0x000fea0003800200 */
.L_x_127:
        /* <DEDUP_REMOVED lines=16> */
.L_x_130:
[----:B------:R-:W-:Y:S05]  /*0ac0*/  BSYNC.RECONVERGENT B2 ;  /* 0x0000000000027941 */ /* 0x000fea0003800200 */
.L_x_129:
        /* <DEDUP_REMOVED lines=16> */
.L_x_132:
[----:B------:R-:W-:Y:S05]  /*0bd0*/  BSYNC.RECONVERGENT B2 ;  /* 0x0000000000027941 */ /* 0x000fea0003800200 */
.L_x_131:
        /* <DEDUP_REMOVED lines=16> */
.L_x_134:
[----:B------:R-:W-:Y:S05]  /*0ce0*/  BSYNC.RECONVERGENT B2 ;  /* 0x0000000000027941 */ /* 0x000fea0003800200 */
.L_x_133:
        /* <DEDUP_REMOVED lines=15> */
[----:B------:R-:W-:Y:S05]  /*0de0*/  CALL.REL.NOINC `($__internal_1_$__cuda_sm3x_div_rn_noftz_f32_slowpath) ;  /* 0x00000020007c7944 */ /* 0x000fea0003c00000 */
.L_x_136:
[----:B------:R-:W-:Y:S05]  /*0df0*/  BSYNC.RECONVERGENT B2 ;  /* 0x0000000000027941 */ /* 0x000fea0003800200 */
.L_x_135:
[----:B------:R0:W-:Y:S01]  /*0e00*/  STG.E desc[UR10][R14.64+0x600], R0 ;  /* 0x000600000e007986 */ /* 0x0001e2000c10190a */
[----:B------:R-:W-:Y:S01]  /*0e10*/  IADD3 R21, PT, PT, R21, 0x8, RZ ;  /* 0x0000000815157810 */ /* 0x000fe20007ffe0ff */
[----:B------:R-:W-:Y:S01]  /*0e20*/  UIADD3 UR6, UP0, UPT, UR6, 0x1000, URZ ;  /* 0x0000100006067890 */ /* 0x000fe2000ff1e0ff */
[----:B------:R-:W-:Y:S02]  /*0e30*/  VIADD R20, R20, 0x400 ;  /* 0x0000040014147836 */ /* 0x000fe40000000000 */
[----:B------:R-:W-:Y:S01]  /*0e40*/  ISETP.NE.AND P0, PT, R21, RZ, PT ;  /* 0x000000ff1500720c */ /* 0x000fe20003f05270 */
[----:B------:R-:W-:-:S12]  /*0e50*/  UIADD3.X UR7, UPT, UPT, URZ, UR7, URZ, UP0, !UPT ;  /* 0x00000007ff077290 */ /* 0x000fd800087fe4ff */
[----:B0-----:R-:W-:Y:S05]  /*0e60*/  @P0 BRA `(.L_x_137) ;  /* 0xfffffff400800947 */ /* 0x001fea000383ffff */
.L_x_120:
[----:B------:R-:W-:-:S13]  /*0e70*/  ISETP.NE.AND P0, PT, R25, RZ, PT ;  /* 0x000000ff1900720c */ /* 0x000fda0003f05270 */
[----:B------:R-:W-:Y:S05]  /*0e80*/  @!P0 EXIT ;  /* 0x000000000000894d */ /* 0x000fea0003800000 */
[----:B------:R-:W0:Y:S01]  /*0e90*/  LDCU UR4, c[0x0][0x384] ;  /* 0x00007080ff0477ac */ /* 0x000e220008000800 */
[----:B------:R-:W-:Y:S01]  /*0ea0*/  ISETP.GE.U32.AND P0, PT, R25, 0x4, PT ;  /* 0x000000041900780c */ /* 0x000fe20003f06070 */
[----:B0-----:R-:W-:-:S12]  /*0eb0*/  ULOP3.LUT UR4, UR4, 0x3, URZ, 0xc0, !UPT ;  /* 0x0000000304047892 */ /* 0x001fd8000f8ec0ff */
[----:B------:R-:W-:Y:S05]  /*0ec0*/  @!P0 BRA `(.L_x_138) ;  /* 0x00000004002c8947 */ /* 0x000fea0003800000 */
[----:B------:R-:W-:-:S05]  /*0ed0*/  LEA R14, R23, R24, 0x7 ;  /* 0x00000018170e7211 */ /* 0x000fca00078e38ff */
        /* <DEDUP_REMOVED lines=16> */
[----:B------:R-:W-:Y:S05]  /*0fe0*/  CALL.REL.NOINC `($__internal_1_$__cuda_sm3x_div_rn_noftz_f32_slowpath) ;  /* 0x0000001c00fc7944 */ /* 0x000fea0003c00000 */
.L_x_140:
[----:B------:R-:W-:Y:S05]  /*0ff0*/  BSYNC.RECONVERGENT B2 ;  /* 0x0000000000027941 */ /* 0x000fea0003800200 */
.L_x_139:
        /* <DEDUP_REMOVED lines=17> */
[----:B------:R-:W-:-:S07]  /*1110*/  IMAD.MOV.U32 R3, RZ, RZ, R0 ;  /* 0x000000ffff037224 */ /* 0x000fce00078e0000 */
.L_x_142:
[----:B------:R-:W-:Y:S05]  /*1120*/  BSYNC.RECONVERGENT B2 ;  /* 0x0000000000027941 */ /* 0x000fea0003800200 */
.L_x_141:
        /* <DEDUP_REMOVED lines=16> */
.L_x_144:
[----:B------:R-:W-:Y:S05]  /*1230*/  BSYNC.RECONVERGENT B2 ;  /* 0x0000000000027941 */ /* 0x000fea0003800200 */
.L_x_143:
        /* <DEDUP_REMOVED lines=16> */
[----:B------:R-:W-:-:S07]  /*1340*/  MOV R3, R0 ;  /* 0x0000000000037202 */ /* 0x000fce0000000f00 */
.L_x_146:
[----:B------:R-:W-:Y:S05]  /*1350*/  BSYNC.RECONVERGENT B2 ;  /* 0x0000000000027941 */ /* 0x000fea0003800200 */
.L_x_145:
[----:B------:R0:W-:Y:S01]  /*1360*/  STG.E desc[UR10][R14.64+0x600], R3 ;  /* 0x000600030e007986 */ /* 0x0001e2000c10190a */
[----:B------:R-:W-:-:S07]  /*1370*/  VIADD R23, R23, 0x4 ;  /* 0x0000000417177836 */ /* 0x000fce0000000000 */
.L_x_138:
        /* <DEDUP_REMOVED lines=22> */
.L_x_149:
[----:B------:R-:W-:Y:S05]  /*14e0*/  BSYNC.RECONVERGENT B2 ;  /* 0x0000000000027941 */ /* 0x000fea0003800200 */
.L_x_148:
        /* <DEDUP_REMOVED lines=18> */
.L_x_151:
[----:B------:R-:W-:Y:S05]  /*1610*/  BSYNC.RECONVERGENT B2 ;  /* 0x0000000000027941 */ /* 0x000fea0003800200 */
.L_x_150:
[----:B------:R1:W-:Y:S01]  /*1620*/  STG.E desc[UR10][R14.64+0x200], R3 ;  /* 0x000200030e007986 */ /* 0x0003e2000c10190a */
[----:B------:R-:W-:-:S07]  /*1630*/  IADD3 R23, PT, PT, R23, 0x2, RZ ;  /* 0x0000000217177810 */ /* 0x000fce0007ffe0ff */
.L_x_147:
[----:B------:R-:W2:Y:S02]  /*1640*/  LDC R0, c[0x0][0x384] ;  /* 0x0000e100ff007b82 */ /* 0x000ea40000000800 */
[----:B--2---:R-:W-:-:S04]  /*1650*/  LOP3.LUT R0, R0, 0x1, RZ, 0xc0, !PT ;  /* 0x0000000100007812 */ /* 0x004fc800078ec0ff */
[----:B------:R-:W-:-:S13]  /*1660*/  ISETP.NE.U32.AND P0, PT, R0, 0x1, PT ;  /* 0x000000010000780c */ /* 0x000fda0003f05070 */
[----:B------:R-:W-:Y:S05]  /*1670*/  @P0 EXIT ;  /* 0x000000000000094d */ /* 0x000fea0003800000 */
[----:B------:R-:W-:-:S05]  /*1680*/  LEA R23, R23, R24, 0x7 ;  /* 0x0000001817177211 */ /* 0x000fca00078e38ff */
[----:B------:R-:W-:-:S06]  /*1690*/  IMAD.WIDE R10, R23, 0x4, R10 ;  /* 0x00000004170a7825 */ /* 0x000fcc00078e020a */
[----:B------:R-:W2:Y:S01]  /*16a0*/  LDG.E R10, desc[UR10][R10.64] ;  /* 0x0000000a0a0a7981 */ /* 0x000ea2000c1e1900 */
[----:B01----:R-:W-:-:S06]  /*16b0*/  IMAD.WIDE R2, R23, 0x4, R12 ;  /* 0x0000000417027825 */ /* 0x003fcc00078e020c */
        /* <DEDUP_REMOVED lines=14> */
.L_x_153:
[----:B------:R-:W-:Y:S05]  /*17a0*/  BSYNC.RECONVERGENT B2 ;  /* 0x0000000000027941 */ /* 0x000fea0003800200 */
.L_x_152:
[----:B------:R-:W-:-:S05]  /*17b0*/  IMAD.WIDE R8, R23, 0x4, R8 ;  /* 0x0000000417087825 */ /* 0x000fca00078e0208 */
[----:B------:R-:W-:Y:S01]  /*17c0*/  STG.E desc[UR10][R8.64], R0 ;  /* 0x0000000008007986 */ /* 0x000fe2000c10190a */
[----:B------:R-:W-:Y:S05]  /*17d0*/  EXIT ;  /* 0x000000000000794d */ /* 0x000fea0003800000 */
.L_x_119:
[----:B------:R-:W-:-:S13]  /*17e0*/  ISETP.GE.AND P0, PT, R3, 0x1, PT ;  /* 0x000000010300780c */ /* 0x000fda0003f06270 */
[----:B------:R-:W-:Y:S05]  /*17f0*/  @!P0 EXIT ;  /* 0x000000000000894d */ /* 0x000fea0003800000 */
[C---:B------:R-:W-:Y:S01]  /*1800*/  ISETP.GE.U32.AND P0, PT, R3.reuse, 0x8, PT ;  /* 0x000000080300780c */ /* 0x040fe20003f06070 */
[----:B------:R-:W-:Y:S01]  /*1810*/  IMAD.MOV.U32 R23, RZ, RZ, RZ ;  /* 0x000000ffff177224 */ /* 0x000fe200078e00ff */
[----:B------:R-:W-:-:S11]  /*1820*/  LOP3.LUT R25, R3, 0x7, RZ, 0xc0, !PT ;  /* 0x0000000703197812 */ /* 0x000fd600078ec0ff */
[----:B------:R-:W-:Y:S05]  /*1830*/  @!P0 BRA `(.L_x_154) ;  /* 0x0000000800f08947 */ /* 0x000fea0003800000 */
[----:B------:R-:W-:Y:S01]  /*1840*/  LOP3.LUT R23, R3, 0x7ffffff8, RZ, 0xc0, !PT ;  /* 0x7ffffff803177812 */ /* 0x000fe200078ec0ff */
[----:B------:R-:W-:-:S06]  /*1850*/  UMOV UR4, URZ ;  /* 0x000000ff00047c82 */ /* 0x000fcc0008000000 */
.L_x_187:
[----:B------:R-:W-:Y:S01]  /*1860*/  MOV R21, UR4 ;  /* 0x0000000400157c02 */ /* 0x000fe20008000f00 */
[----:B------:R-:W-:Y:S01]  /*1870*/  UIADD3 UR4, UPT, UPT, UR4, 0x8, URZ ;  /* 0x0000000804047890 */ /* 0x000fe2000fffe0ff */
[----:B------:R-:W-:Y:S02]  /*1880*/  BSSY.RECONVERGENT B2, `(.L_x_155) ;  /* 0x0000019000027945 */ /* 0x000fe40003800200 */
[----:B------:R-:W-:-:S03]  /*1890*/  LEA R21, R21, R24, 0x7 ;  /* 0x0000001815157211 */ /* 0x000fc600078e38ff */
[----:B------:R-:W-:Y:S02]  /*18a0*/  ISETP.NE.AND P2, PT, R23, UR4, PT ;  /* 0x0000000417007c0c */ /* 0x000fe4000bf45270 */
[----:B------:R-:W-:-:S13]  /*18b0*/  ISETP.GE.AND P0, PT, R21, R20, PT ;  /* 0x000000141500720c */ /* 0x000fda0003f06270 */
[----:B01234-:R-:W-:Y:S05]  /*18c0*/  @P0 BRA `(.L_x_156) ;  /* 0x0000000000500947 */ /* 0x01ffea0003800000 */
[----:B------:R-:W-:-:S06]  /*18d0*/  IMAD.WIDE.U32 R4, R21, 0x4, R10 ;  /* 0x0000000415047825 */ /* 0x000fcc00078e000a */
[----:B------:R-:W2:Y:S01]  /*18e0*/  LDG.E R4, desc[UR10][R4.64] ;  /* 0x0000000a04047981 */ /* 0x000ea2000c1e1900 */
[----:B------:R-:W-:-:S06]  /*18f0*/  IMAD.WIDE.U32 R2, R21, 0x4, R12 ;  /* 0x0000000415027825 */ /* 0x000fcc00078e000c */
        /* <DEDUP_REMOVED lines=14> */
.L_x_158:
[----:B------:R-:W-:Y:S05]  /*19e0*/  BSYNC.RECONVERGENT B3 ;  /* 0x0000000000037941 */ /* 0x000fea0003800200 */
.L_x_157:
[----:B------:R-:W-:-:S05]  /*19f0*/  IMAD.WIDE.U32 R2, R21, 0x4, R8 ;  /* 0x0000000415027825 */ /* 0x000fca00078e0008 */
[----:B------:R0:W-:Y:S02]  /*1a00*/  STG.E desc[UR10][R2.64], R0 ;  /* 0x0000000002007986 */ /* 0x0001e4000c10190a */
.L_x_156:
[----:B------:R-:W-:Y:S05]  /*1a10*/  BSYNC.RECONVERGENT B2 ;  /* 0x0000000000027941 */ /* 0x000fea0003800200 */
.L_x_155:
[----:B------:R-:W-:Y:S01]  /*1a20*/  VIADD R15, R21, 0x80 ;  /* 0x00000080150f7836 */ /* 0x000fe20000000000 */
[----:B------:R-:W-:Y:S03]  /*1a30*/  BSSY.RECONVERGENT B2, `(.L_x_159) ;  /* 0x0000017000027945 */ /* 0x000fe60003800200 */
[C---:B------:R-:W-:Y:S01]  /*1a40*/  IMAD.WIDE R18, R15.reuse, 0x4, R12 ;  /* 0x000000040f127825 */ /* 0x040fe200078e020c */
[----:B------:R-:W-:-:S03]  /*1a50*/  ISETP.GE.AND P0, PT, R15, R20, PT ;  /* 0x000000140f00720c */ /* 0x000fc60003f06270 */
[----:B------:R-:W-:-:S04]  /*1a60*/  IMAD.WIDE R16, R15, 0x4, R10 ;  /* 0x000000040f107825 */ /* 0x000fc800078e020a */
[----:B------:R-:W-:-:S06]  /*1a70*/  IMAD.WIDE R14, R15, 0x4, R8 ;  /* 0x000000040f0e7825 */ /* 0x000fcc00078e0208 */
        /* <DEDUP_REMOVED lines=16> */
.L_x_162:
[----:B------:R-:W-:Y:S05]  /*1b80*/  BSYNC.RECONVERGENT B3 ;  /* 0x0000000000037941 */ /* 0x000fea0003800200 */
.L_x_161:
[----:B------:R1:W-:Y:S02]  /*1b90*/  STG.E desc[UR10][R14.64], R0 ;  /* 0x000000000e007986 */ /* 0x0003e4000c10190a */
.L_x_160:
[----:B------:R-:W-:Y:S05]  /*1ba0*/  BSYNC.RECONVERGENT B2 ;  /* 0x0000000000027941 */ /* 0x000fea0003800200 */
.L_x_159:
[----:B0-----:R-:W-:Y:S01]  /*1bb0*/  IADD3 R3, PT, PT, R21, 0x100, RZ ;  /* 0x0000010015037810 */ /* 0x001fe20007ffe0ff */
[----:B------:R-:W-:Y:S03]  /*1bc0*/  BSSY.RECONVERGENT B2, `(.L_x_163) ;  /* 0x0000014000027945 */ /* 0x000fe60003800200 */
[----:B------:R-:W-:-:S13]  /*1bd0*/  ISETP.GE.AND P0, PT, R3, R20, PT ;  /* 0x000000140300720c */ /* 0x000fda0003f06270 */
[----:B------:R-:W-:Y:S05]  /*1be0*/  @P0 BRA `(.L_x_164) ;  /* 0x0000000000440947 */ /* 0x000fea0003800000 */
[----:B-1----:R-:W2:Y:S04]  /*1bf0*/  LDG.E R0, desc[UR10][R16.64+0x200] ;  /* 0x0002000a10007981 */ /* 0x002ea8000c1e1900 */
        /* <DEDUP_REMOVED lines=14> */
.L_x_166:
[----:B------:R-:W-:Y:S05]  /*1ce0*/  BSYNC.RECONVERGENT B3 ;  /* 0x0000000000037941 */ /* 0x000fea0003800200 */
.L_x_165:
[----:B------:R0:W-:Y:S02]  /*1cf0*/  STG.E desc[UR10][R14.64+0x200], R0 ;  /* 0x000200000e007986 */ /* 0x0001e4000c10190a */
.L_x_164:
[----:B------:R-:W-:Y:S05]  /*1d00*/  BSYNC.RECONVERGENT B2 ;  /* 0x0000000000027941 */ /* 0x000fea0003800200 */
.L_x_163:
[----:B------:R-:W-:Y:S01]  /*1d10*/  VIADD R3, R21, 0x180 ;  /* 0x0000018015037836 */ /* 0x000fe20000000000 */
[----:B------:R-:W-:Y:S04]  /*1d20*/  BSSY.RECONVERGENT B2, `(.L_x_167) ;  /* 0x0000014000027945 */ /* 0x000fe80003800200 */
[----:B------:R-:W-:-:S13]  /*1d30*/  ISETP.GE.AND P0, PT, R3, R20, PT ;  /* 0x000000140300720c */ /* 0x000fda0003f06270 */
[----:B------:R-:W-:Y:S05]  /*1d40*/  @P0 BRA `(.L_x_168) ;  /* 0x0000000000440947 */ /* 0x000fea0003800000 */
[----:B01----:R-:W2:Y:S04]  /*1d50*/  LDG.E R0, desc[UR10][R16.64+0x400] ;  /* 0x0004000a10007981 */ /* 0x003ea8000c1e1900 */
        /* <DEDUP_REMOVED lines=14> */
.L_x_170:
[----:B------:R-:W-:Y:S05]  /*1e40*/  BSYNC.RECONVERGENT B3 ;  /* 0x0000000000037941 */ /* 0x000fea0003800200 */
.L_x_169:
[----:B------:R2:W-:Y:S02]  /*1e50*/  STG.E desc[UR10][R14.64+0x400], R0 ;  /* 0x000400000e007986 */ /* 0x0005e4000c10190a */
.L_x_168:
[----:B------:R-:W-:Y:S05]  /*1e60*/  BSYNC.RECONVERGENT B2 ;  /* 0x0000000000027941 */ /* 0x000fea0003800200 */
.L_x_167:
[----:B------:R-:W-:Y:S01]  /*1e70*/  IADD3 R3, PT, PT, R21, 0x200, RZ ;  /* 0x0000020015037810 */ /* 0x000fe20007ffe0ff */
[----:B------:R-:W-:Y:S03]  /*1e80*/  BSSY.RECONVERGENT B2, `(.L_x_171) ;  /* 0x0000014000027945 */ /* 0x000fe60003800200 */
[----:B------:R-:W-:-:S13]  /*1e90*/  ISETP.GE.AND P0, PT, R3, R20, PT ;  /* 0x000000140300720c */ /* 0x000fda0003f06270 */
[----:B------:R-:W-:Y:S05]  /*1ea0*/  @P0 BRA `(.L_x_172) ;  /* 0x0000000000440947 */ /* 0x000fea0003800000 */
[----:B012---:R-:W2:Y:S04]  /*1eb0*/  LDG.E R0, desc[UR10][R16.64+0x600] ;  /* 0x0006000a10007981 */ /* 0x007ea8000c1e1900 */
        /* <DEDUP_REMOVED lines=14> */
.L_x_174:
[----:B------:R-:W-:Y:S05]  /*1fa0*/  BSYNC.RECONVERGENT B3 ;  /* 0x0000000000037941 */ /* 0x000fea0003800200 */
.L_x_173:
[----:B------:R3:W-:Y:S02]  /*1fb0*/  STG.E desc[UR10][R14.64+0x600], R0 ;  /* 0x000600000e007986 */ /* 0x0007e4000c10190a */
.L_x_172:
[----:B------:R-:W-:Y:S05]  /*1fc0*/  BSYNC.RECONVERGENT B2 ;  /* 0x0000000000027941 */ /* 0x000fea0003800200 */
.L_x_171:
[----:B------:R-:W-:Y:S01]  /*1fd0*/  VIADD R3, R21, 0x280 ;  /* 0x0000028015037836 */ /* 0x000fe20000000000 */
[----:B------:R-:W-:Y:S04]  /*1fe0*/  BSSY.RECONVERGENT B2, `(.L_x_175) ;  /* 0x0000014000027945 */ /* 0x000fe80003800200 */
[----:B------:R-:W-:-:S13]  /*1ff0*/  ISETP.GE.AND P0, PT, R3, R20, PT ;  /* 0x000000140300720c */ /* 0x000fda0003f06270 */
[----:B------:R-:W-:Y:S05]  /*2000*/  @P0 BRA `(.L_x_176) ;  /* 0x0000000000440947 */ /* 0x000fea0003800000 */
[----:B0123--:R-:W2:Y:S04]  /*2010*/  LDG.E R0, desc[UR10][R16.64+0x800] ;  /* 0x0008000a10007981 */ /* 0x00fea8000c1e1900 */
        /* <DEDUP_REMOVED lines=14> */
.L_x_178:
[----:B------:R-:W-:Y:S05]  /*2100*/  BSYNC.RECONVERGENT B3 ;  /* 0x0000000000037941 */ /* 0x000fea0003800200 */
.L_x_177:
[----:B------:R4:W-:Y:S02]  /*2110*/  STG.E desc[UR10][R14.64+0x800], R0 ;  /* 0x000800000e007986 */ /* 0x0009e4000c10190a */
.L_x_176:
[----:B------:R-:W-:Y:S05]  /*2120*/  BSYNC.RECONVERGENT B2 ;  /* 0x0000000000027941 */ /* 0x000fea0003800200 */
.L_x_175:
[----:B------:R-:W-:Y:S01]  /*2130*/  IADD3 R3, PT, PT, R21, 0x300, RZ ;  /* 0x0000030015037810 */ /* 0x000fe20007ffe0ff */
[----:B------:R-:W-:Y:S03]  /*2140*/  BSSY.RECONVERGENT B2, `(.L_x_179) ;  /* 0x0000014000027945 */ /* 0x000fe60003800200 */
[----:B------:R-:W-:-:S13]  /*2150*/  ISETP.GE.AND P0, PT, R3, R20, PT ;  /* 0x000000140300720c */ /* 0x000fda0003f06270 */
[----:B------:R-:W-:Y:S05]  /*2160*/  @P0 BRA `(.L_x_180) ;  /* 0x0000000000440947 */ /* 0x000fea0003800000 */
[----:B01234-:R-:W2:Y:S04]  /*2170*/  LDG.E R0, desc[UR10][R16.64+0xa00] ;  /* 0x000a000a10007981 */ /* 0x01fea8000c1e1900 */
        /* <DEDUP_REMOVED lines=14> */
.L_x_182:
[----:B------:R-:W-:Y:S05]  /*2260*/  BSYNC.RECONVERGENT B3 ;  /* 0x0000000000037941 */ /* 0x000fea0003800200 */
.L_x_181:
[----:B------:R0:W-:Y:S02]  /*2270*/  STG.E desc[UR10][R14.64+0xa00], R0 ;  /* 0x000a00000e007986 */ /* 0x0001e4000c10190a */
.L_x_180:
[----:B------:R-:W-:Y:S05]  /*2280*/  BSYNC.RECONVERGENT B2 ;  /* 0x0000000000027941 */ /* 0x000fea0003800200 */
.L_x_179:
[----:B------:R-:W-:Y:S01]  /*2290*/  VIADD R21, R21, 0x380 ;  /* 0x0000038015157836 */ /* 0x000fe20000000000 */
[----:B------:R-:W-:Y:S04]  /*22a0*/  BSSY.RECONVERGENT B2, `(.L_x_183) ;  /* 0x0000014000027945 */ /* 0x000fe80003800200 */
[----:B------:R-:W-:-:S13]  /*22b0*/  ISETP.GE.AND P0, PT, R21, R20, PT ;  /* 0x000000141500720c */ /* 0x000fda0003f06270 */
[----:B------:R-:W-:Y:S05]  /*22c0*/  @P0 BRA `(.L_x_184) ;  /* 0x0000000000440947 */ /* 0x000fea0003800000 */
[----:B------:R-:W5:Y:S04]  /*22d0*/  LDG.E R16, desc[UR10][R16.64+0xc00] ;  /* 0x000c000a10107981 */ /* 0x000f68000c1e1900 */
[----:B------:R-:W2:Y:S01]  /*22e0*/  LDG.E R2, desc[UR10][R18.64+0xc00] ;  /* 0x000c000a12027981 */ /* 0x000ea2000c1e1900 */
[----:B------:R-:W-:Y:S01]  /*22f0*/  BSSY.RECONVERGENT B3, `(.L_x_185) ;  /* 0x000000d000037945 */ /* 0x000fe20003800200 */
[----:B-----5:R-:W-:-:S04]  /*2300*/  I2FP.F32.S32 R5, R16 ;  /* 0x0000001000057245 */ /* 0x020fc80000201400 */
[----:B01234-:R-:W0:Y:S08]  /*2310*/  MUFU.RCP R0, R5 ;  /* 0x0000000500007308 */ /* 0x01fe300000001000 */
[----:B------:R-:W1:Y:S01]  /*2320*/  FCHK P0, R2, R5 ;  /* 0x0000000502007302 */ /* 0x000e620000000000 */
        /* <DEDUP_REMOVED lines=9> */
.L_x_186:
[----:B------:R-:W-:Y:S05]  /*23c0*/  BSYNC.RECONVERGENT B3 ;  /* 0x0000000000037941 */ /* 0x000fea0003800200 */
.L_x_185:
[----:B------:R0:W-:Y:S02]  /*23d0*/  STG.E desc[UR10][R14.64+0xc00], R0 ;  /* 0x000c00000e007986 */ /* 0x0001e4000c10190a */
.L_x_184:
[----:B------:R-:W-:Y:S05]  /*23e0*/  BSYNC.RECONVERGENT B2 ;  /* 0x0000000000027941 */ /* 0x000fea0003800200 */
.L_x_183:
[----:B------:R-:W-:Y:S05]  /*23f0*/  @P2 BRA `(.L_x_187) ;  /* 0xfffffff400182947 */ /* 0x000fea000383ffff */
.L_x_154:
        /* <DEDUP_REMOVED lines=12> */
[----:B------:R-:W-:-:S06]  /*24c0*/  IMAD.WIDE R2, R14, 0x4, R12 ;  /* 0x000000040e027825 */ /* 0x000fcc00078e020c */
        /* <DEDUP_REMOVED lines=14> */
.L_x_192:
[----:B------:R-:W-:Y:S05]  /*25b0*/  BSYNC.RECONVERGENT B3 ;  /* 0x0000000000037941 */ /* 0x000fea0003800200 */
.L_x_191:
[----:B------:R-:W-:-:S05]  /*25c0*/  IMAD.WIDE R2, R14, 0x4, R8 ;  /* 0x000000040e027825 */ /* 0x000fca00078e0208 */
[----:B------:R0:W-:Y:S02]  /*25d0*/  STG.E desc[UR10][R2.64], R0 ;  /* 0x0000000002007986 */ /* 0x0001e4000c10190a */
.L_x_190:
[----:B------:R-:W-:Y:S05]  /*25e0*/  BSYNC.RECONVERGENT B2 ;  /* 0x0000000000027941 */ /* 0x000fea0003800200 */
.L_x_189:
[----:B------:R-:W-:Y:S01]  /*25f0*/  VIADD R15, R14, 0x80 ;  /* 0x000000800e0f7836 */ /* 0x000fe20000000000 */
[----:B------:R-:W-:Y:S04]  /*2600*/  BSSY.RECONVERGENT B2, `(.L_x_193) ;  /* 0x0000017000027945 */ /* 0x000fe80003800200 */
[----:B------:R-:W-:-:S13]  /*2610*/  ISETP.GE.AND P0, PT, R15, R20, PT ;  /* 0x000000140f00720c */ /* 0x000fda0003f06270 */
[----:B------:R-:W-:Y:S05]  /*2620*/  @P0 BRA `(.L_x_194) ;  /* 0x0000000000500947 */ /* 0x000fea0003800000 */
[----:B------:R-:W-:-:S06]  /*2630*/  IMAD.WIDE R4, R15, 0x4, R10 ;  /* 0x000000040f047825 */ /* 0x000fcc00078e020a */
[----:B------:R-:W2:Y:S01]  /*2640*/  LDG.E R4, desc[UR10][R4.64] ;  /* 0x0000000a04047981 */ /* 0x000ea2000c1e1900 */
[----:B0-----:R-:W-:-:S06]  /*2650*/  IMAD.WIDE R2, R15, 0x4, R12 ;  /* 0x000000040f027825 */ /* 0x001fcc00078e020c */
        /* <DEDUP_REMOVED lines=14> */
.L_x_196:
[----:B------:R-:W-:Y:S05]  /*2740*/  BSYNC.RECONVERGENT B3 ;  /* 0x0000000000037941 */ /* 0x000fea0003800200 */
.L_x_195:
[----:B------:R-:W-:-:S05]  /*2750*/  IMAD.WIDE R2, R15, 0x4, R8 ;  /* 0x000000040f027825 */ /* 0x000fca00078e0208 */
[----:B------:R1:W-:Y:S02]  /*2760*/  STG.E desc[UR10][R2.64], R0 ;  /* 0x0000000002007986 */ /* 0x0003e4000c10190a */
.L_x_194:
[----:B------:R-:W-:Y:S05]  /*2770*/  BSYNC.RECONVERGENT B2 ;  /* 0x0000000000027941 */ /* 0x000fea0003800200 */
.L_x_193:
[----:B------:R-:W-:Y:S01]  /*2780*/  IADD3 R15, PT, PT, R14, 0x100, RZ ;  /* 0x000001000e0f7810 */ /* 0x000fe20007ffe0ff */
[----:B------:R-:W-:Y:S03]  /*2790*/  BSSY.RECONVERGENT B2, `(.L_x_197) ;  /* 0x0000017000027945 */ /* 0x000fe60003800200 */
[----:B------:R-:W-:-:S13]  /*27a0*/  ISETP.GE.AND P0, PT, R15, R20, PT ;  /* 0x000000140f00720c */ /* 0x000fda0003f06270 */
[----:B------:R-:W-:Y:S05]  /*27b0*/  @P0 BRA `(.L_x_198) ;  /* 0x0000000000500947 */ /* 0x000fea0003800000 */
        /* <DEDUP_REMOVED lines=17> */
.L_x_200:
[----:B------:R-:W-:Y:S05]  /*28d0*/  BSYNC.RECONVERGENT B3 ;  /* 0x0000000000037941 */ /* 0x000fea0003800200 */
.L_x_199:
[----:B------:R-:W-:-:S05]  /*28e0*/  IMAD.WIDE R2, R15, 0x4, R8 ;  /* 0x000000040f027825 */ /* 0x000fca00078e0208 */
[----:B------:R2:W-:Y:S02]  /*28f0*/  STG.E desc[UR10][R2.64], R0 ;  /* 0x0000000002007986 */ /* 0x0005e4000c10190a */
.L_x_198:
[----:B------:R-:W-:Y:S05]  /*2900*/  BSYNC.RECONVERGENT B2 ;  /* 0x0000000000027941 */ /* 0x000fea0003800200 */
.L_x_197:
[----:B------:R-:W-:Y:S01]  /*2910*/  VIADD R14, R14, 0x180 ;  /* 0x000001800e0e7836 */ /* 0x000fe20000000000 */
[----:B------:R-:W-:Y:S04]  /*2920*/  BSSY.RECONVERGENT B2, `(.L_x_201) ;  /* 0x0000017000027945 */ /* 0x000fe80003800200 */
[----:B------:R-:W-:-:S13]  /*2930*/  ISETP.GE.AND P0, PT, R14, R20, PT ;  /* 0x000000140e00720c */ /* 0x000fda0003f06270 */
[----:B------:R-:W-:Y:S05]  /*2940*/  @P0 BRA `(.L_x_202) ;  /* 0x0000000000500947 */ /* 0x000fea0003800000 */
[----:B------:R-:W-:-:S06]  /*2950*/  IMAD.WIDE R4, R14, 0x4, R10 ;  /* 0x000000040e047825 */ /* 0x000fcc00078e020a */
[----:B------:R-:W3:Y:S01]  /*2960*/  LDG.E R4, desc[UR10][R4.64] ;  /* 0x0000000a04047981 */ /* 0x000ee2000c1e1900 */
[----:B012---:R-:W-:-:S06]  /*2970*/  IMAD.WIDE R2, R14, 0x4, R12 ;  /* 0x000000040e027825 */ /* 0x007fcc00078e020c */
        /* <DEDUP_REMOVED lines=14> */
.L_x_204:
[----:B------:R-:W-:Y:S05]  /*2a60*/  BSYNC.RECONVERGENT B3 ;  /* 0x0000000000037941 */ /* 0x000fea0003800200 */
.L_x_203:
[----:B------:R-:W-:-:S05]  /*2a70*/  IMAD.WIDE R14, R14, 0x4, R8 ;  /* 0x000000040e0e7825 */ /* 0x000fca00078e0208 */
[----:B------:R3:W-:Y:S02]  /*2a80*/  STG.E desc[UR10][R14.64], R0 ;  /* 0x000000000e007986 */ /* 0x0007e4000c10190a */
.L_x_202:
[----:B------:R-:W-:Y:S05]  /*2a90*/  BSYNC.RECONVERGENT B2 ;  /* 0x0000000000027941 */ /* 0x000fea0003800200 */
.L_x_201:
[----:B------:R-:W-:-:S07]  /*2aa0*/  IADD3 R23, PT, PT, R23, 0x4, RZ ;  /* 0x0000000417177810 */ /* 0x000fce0007ffe0ff */
.L_x_188:
[----:B------:R-:W-:-:S13]  /*2ab0*/  ISETP.NE.AND P0, PT, RZ, UR4, PT ;  /* 0x00000004ff007c0c */ /* 0x000fda000bf05270 */
[----:B------:R-:W-:Y:S05]  /*2ac0*/  @!P0 EXIT ;  /* 0x000000000000894d */ /* 0x000fea0003800000 */
[----:B------:R-:W-:-:S09]  /*2ad0*/  UISETP.NE.AND UP0, UPT, UR4, 0x1, UPT ;  /* 0x000000010400788c */ /* 0x000fd2000bf05270 */
[----:B------:R-:W-:Y:S05]  /*2ae0*/  BRA.U !UP0, `(.L_x_205) ;  /* 0x0000000108cc7547 */ /* 0x000fea000b800000 */
        /* <DEDUP_REMOVED lines=20> */
[----:B------:R-:W-:Y:S05]  /*2c30*/  CALL.REL.NOINC `($__internal_1_$__cuda_sm3x_div_rn_noftz_f32_slowpath) ;  /* 0x0000000000e87944 */ /* 0x000fea0003c00000 */
.L_x_209:
[----:B------:R-:W-:Y:S05]  /*2c40*/  BSYNC.RECONVERGENT B3 ;  /* 0x0000000000037941 */ /* 0x000fea0003800200 */
.L_x_208:
[----:B------:R-:W-:-:S05]  /*2c50*/  IMAD.WIDE R2, R14, 0x4, R8 ;  /* 0x000000040e027825 */ /* 0x000fca00078e0208 */
[----:B------:R0:W-:Y:S02]  /*2c60*/  STG.E desc[UR10][R2.64], R0 ;  /* 0x0000000002007986 */ /* 0x0001e4000c10190a */
.L_x_207:
[----:B------:R-:W-:Y:S05]  /*2c70*/  BSYNC.RECONVERGENT B2 ;  /* 0x0000000000027941 */ /* 0x000fea0003800200 */
.L_x_206:
[----:B------:R-:W-:Y:S01]  /*2c80*/  IADD3 R14, PT, PT, R14, 0x80, RZ ;  /* 0x000000800e0e7810 */ /* 0x000fe20007ffe0ff */
[----:B------:R-:W-:Y:S03]  /*2c90*/  BSSY.RECONVERGENT B2, `(.L_x_210) ;  /* 0x0000017000027945 */ /* 0x000fe60003800200 */
        /* <DEDUP_REMOVED lines=19> */
.L_x_213:
[----:B------:R-:W-:Y:S05]  /*2dd0*/  BSYNC.RECONVERGENT B3 ;  /* 0x0000000000037941 */ /* 0x000fea0003800200 */
.L_x_212:
[----:B------:R-:W-:-:S05]  /*2de0*/  IMAD.WIDE R14, R14, 0x4, R8 ;  /* 0x000000040e0e7825 */ /* 0x000fca00078e0208 */
[----:B------:R1:W-:Y:S02]  /*2df0*/  STG.E desc[UR10][R14.64], R0 ;  /* 0x000000000e007986 */ /* 0x0003e4000c10190a */
.L_x_211:
[----:B------:R-:W-:Y:S05]  /*2e00*/  BSYNC.RECONVERGENT B2 ;  /* 0x0000000000027941 */ /* 0x000fea0003800200 */
.L_x_210:
[----:B------:R-:W-:-:S07]  /*2e10*/  IADD3 R23, PT, PT, R23, 0x2, RZ ;  /* 0x0000000217177810 */ /* 0x000fce0007ffe0ff */
.L_x_205:
[----:B01234-:R-:W0:Y:S02]  /*2e20*/  LDC R0, c[0x0][0x384] ;  /* 0x0000e100ff007b82 */ /* 0x01fe240000000800 */
[----:B0-----:R-:W-:-:S04]  /*2e30*/  LOP3.LUT R0, R0, 0x1, RZ, 0xc0, !PT ;  /* 0x0000000100007812 */ /* 0x001fc800078ec0ff */
[----:B------:R-:W-:-:S13]  /*2e40*/  ISETP.NE.U32.AND P0, PT, R0, 0x1, PT ;  /* 0x000000010000780c */ /* 0x000fda0003f05070 */
[----:B------:R-:W-:Y:S05]  /*2e50*/  @P0 EXIT ;  /* 0x000000000000094d */ /* 0x000fea0003800000 */
[----:B------:R-:W-:-:S05]  /*2e60*/  IMAD R23, R23, 0x80, R24 ;  /* 0x0000008017177824 */ /* 0x000fca00078e0218 */
[----:B------:R-:W-:-:S13]  /*2e70*/  ISETP.GE.AND P0, PT, R23, R20, PT ;  /* 0x000000141700720c */ /* 0x000fda0003f06270 */
[----:B------:R-:W-:Y:S05]  /*2e80*/  @P0 EXIT ;  /* 0x000000000000094d */ /* 0x000fea0003800000 */
        /* <DEDUP_REMOVED lines=17> */
.L_x_215:
[----:B------:R-:W-:Y:S05]  /*2fa0*/  BSYNC.RECONVERGENT B2 ;  /* 0x0000000000027941 */ /* 0x000fea0003800200 */
.L_x_214:
[----:B------:R-:W-:-:S05]  /*2fb0*/  IMAD.WIDE R8, R23, 0x4, R8 ;  /* 0x0000000417087825 */ /* 0x000fca00078e0208 */
[----:B------:R-:W-:Y:S01]  /*2fc0*/  STG.E desc[UR10][R8.64], R0 ;  /* 0x0000000008007986 */ /* 0x000fe2000c10190a */
[----:B------:R-:W-:Y:S05]  /*2fd0*/  EXIT ;  /* 0x000000000000794d */ /* 0x000fea0003800000 */
        .weak           $__internal_1_$__cuda_sm3x_div_rn_noftz_f32_slowpath
        .type           $__internal_1_$__cuda_sm3x_div_rn_noftz_f32_slowpath,@function
        .size           $__internal_1_$__cuda_sm3x_div_rn_noftz_f32_slowpath,(.L_x_296 - $__internal_1_$__cuda_sm3x_div_rn_noftz_f32_slowpath)
$__internal_1_$__cuda_sm3x_div_rn_noftz_f32_slowpath:
        /* <DEDUP_REMOVED lines=27> */
[----:B------:R-:W-:Y:S02]  /*3190*/  IADD3 R7, PT, PT, R5, -0x1, RZ ;  /* 0xffffffff05077810 */ /* 0x000fe40007ffe0ff */
[----:B------:R-:W-:Y:S02]  /*31a0*/  ISETP.GE.AND P1, PT, R6, RZ, PT ;  /* 0x000000ff0600720c */ /* 0x000fe40003f26270 */
[----:B------:R-:W-:-:S11]  /*31b0*/  ISETP.GE.AND P0, PT, R7, RZ, PT ;  /* 0x000000ff0700720c */ /* 0x000fd60003f06270 */
[----:B------:R-:W-:Y:S02]  /*31c0*/  @!P1 FFMA R0, R0, 1.84467440737095516160e+19, RZ ;  /* 0x5f80000000009823 */ /* 0x000fe400000000ff */
[----:B------:R-:W-:Y:S01]  /*31d0*/  @P0 MOV R7, RZ ;  /* 0x000000ff00070202 */ /* 0x000fe20000000f00 */
[----:B------:R-:W-:Y:S01]  /*31e0*/  @!P0 FFMA R2, R2, 1.84467440737095516160e+19, RZ ;  /* 0x5f80000002028823 */ /* 0x000fe200000000ff */
[----:B------:R-:W-:-:S05]  /*31f0*/  @!P0 MOV R7, 0xffffffc0 ;  /* 0xffffffc000078802 */ /* 0x000fca0000000f00 */
[----:B------:R-:W-:-:S07]  /*3200*/  @!P1 VIADD R7, R7, 0x40 ;  /* 0x0000004007079836 */ /* 0x000fce0000000000 */
.L_x_217:
[----:B------:R-:W-:Y:S01]  /*3210*/  LEA R6, R4, 0xc0800000, 0x17 ;  /* 0xc080000004067811 */ /* 0x000fe200078eb8ff */
[----:B------:R-:W-:Y:S01]  /*3220*/  BSSY.RECONVERGENT B1, `(.L_x_222) ;  /* 0x0000036000017945 */ /* 0x000fe20003800200 */
[----:B------:R-:W-:Y:S02]  /*3230*/  IADD3 R5, PT, PT, R5, -0x7f, RZ ;  /* 0xffffff8105057810 */ /* 0x000fe40007ffe0ff */
[----:B------:R-:W-:Y:S02]  /*3240*/  IADD3 R0, PT, PT, -R6, R0, RZ ;  /* 0x0000000006007210 */ /* 0x000fe40007ffe1ff */
[C---:B------:R-:W-:Y:S01]  /*3250*/  IADD3 R4, PT, PT, R5.reuse, 0x7f, -R4 ;  /* 0x0000007f05047810 */ /* 0x040fe20007ffe804 */
[----:B------:R-:W-:Y:S02]  /*3260*/  IMAD R2, R5, -0x800000, R2 ;  /* 0xff80000005027824 */ /* 0x000fe400078e0202 */
[----:B------:R0:W1:Y:S01]  /*3270*/  MUFU.RCP R5, R0 ;  /* 0x0000000000057308 */ /* 0x0000620000001000 */
[----:B------:R-:W-:Y:S01]  /*3280*/  IADD3 R7, PT, PT, R4, R7, RZ ;  /* 0x0000000704077210 */ /* 0x000fe20007ffe0ff */
        /* <DEDUP_REMOVED lines=9> */
[----:B------:R-:W-:-:S05]  /*3320*/  LOP3.LUT R2, R2, 0xff, RZ, 0xc0, !PT ;  /* 0x000000ff02027812 */ /* 0x000fca00078ec0ff */
[----:B------:R-:W-:-:S05]  /*3330*/  IMAD.IADD R2, R2, 0x1, R7 ;  /* 0x0000000102027824 */ /* 0x000fca00078e0207 */
        /* <DEDUP_REMOVED lines=10> */
[CCC-:B------:R-:W-:Y:S01]  /*33e0*/  FFMA.RP R22, R5.reuse, R6.reuse, R4.reuse ;  /* 0x0000000605167223 */ /* 0x1c0fe20000008004 */
[CCC-:B------:R-:W-:Y:S01]  /*33f0*/  FFMA.RM R7, R5.reuse, R6.reuse, R4.reuse ;  /* 0x0000000605077223 */ /* 0x1c0fe20000004004 */
[----:B------:R-:W-:Y:S01]  /*3400*/  FFMA.RZ R4, R5, R6, R4 ;  /* 0x0000000605047223 */ /* 0x000fe2000000c004 */
[C---:B------:R-:W-:Y:S02]  /*3410*/  IADD3 R5, PT, PT, R2.reuse, 0x20, RZ ;  /* 0x0000002002057810 */ /* 0x040fe40007ffe0ff */
[----:B------:R-:W-:Y:S02]  /*3420*/  ISETP.NE.AND P3, PT, R2, RZ, PT ;  /* 0x000000ff0200720c */ /* 0x000fe40003f65270 */
[----:B------:R-:W-:Y:S02]  /*3430*/  LOP3.LUT R4, R4, 0x7fffff, RZ, 0xc0, !PT ;  /* 0x007fffff04047812 */ /* 0x000fe400078ec0ff */
[----:B------:R-:W-:Y:S02]  /*3440*/  ISETP.NE.AND P1, PT, R2, RZ, PT ;  /* 0x000000ff0200720c */ /* 0x000fe40003f25270 */
[----:B------:R-:W-:-:S02]  /*3450*/  LOP3.LUT R4, R4, 0x800000, RZ, 0xfc, !PT ;  /* 0x0080000004047812 */ /* 0x000fc400078efcff */
[----:B------:R-:W-:Y:S02]  /*3460*/  IADD3 R2, PT, PT, -R2, RZ, RZ ;  /* 0x000000ff02027210 */ /* 0x000fe40007ffe1ff */
[----:B------:R-:W-:Y:S02]  /*3470*/  SHF.L.U32 R5, R4, R5, RZ ;  /* 0x0000000504057219 */ /* 0x000fe400000006ff */
[----:B------:R-:W-:Y:S02]  /*3480*/  FSETP.NEU.FTZ.AND P0, PT, R22, R7, PT ;  /* 0x000000071600720b */ /* 0x000fe40003f1d000 */
[----:B------:R-:W-:Y:S02]  /*3490*/  ISETP.NE.AND P1, PT, R5, RZ, P1 ;  /* 0x000000ff0500720c */ /* 0x000fe40000f25270 */
[----:B------:R-:W-:Y:S02]  /*34a0*/  SEL R2, R2, RZ, P3 ;  /* 0x000000ff02027207 */ /* 0x000fe40001800000 */
[----:B------:R-:W-:-:S02]  /*34b0*/  PLOP3.LUT P0, PT, P0, P1, PT, 0xf8, 0x8f ;  /* 0x00000000008f781c */ /* 0x000fc40000703f70 */
[----:B------:R-:W-:Y:S02]  /*34c0*/  SHF.R.U32.HI R4, RZ, R2, R4 ;  /* 0x00000002ff047219 */ /* 0x000fe40000011604 */
[----:B------:R-:W-:Y:S02]  /*34d0*/  SEL R5, RZ, 0x1, !P0 ;  /* 0x00000001ff057807 */ /* 0x000fe40004000000 */
[----:B------:R-:W-:-:S04]  /*34e0*/  SHF.R.U32.HI R2, RZ, 0x1, R4 ;  /* 0x00000001ff027819 */ /* 0x000fc80000011604 */
[----:B------:R-:W-:-:S04]  /*34f0*/  LOP3.LUT R5, R5, 0x1, R2, 0xf8, !PT ;  /* 0x0000000105057812 */ /* 0x000fc800078ef802 */
[----:B------:R-:W-:-:S05]  /*3500*/  LOP3.LUT R5, R5, R4, RZ, 0xc0, !PT ;  /* 0x0000000405057212 */ /* 0x000fca00078ec0ff */
[----:B------:R-:W-:-:S05]  /*3510*/  IMAD.IADD R5, R2, 0x1, R5 ;  /* 0x0000000102057824 */ /* 0x000fca00078e0205 */
[----:B------:R-:W-:Y:S01]  /*3520*/  LOP3.LUT R0, R5, R0, RZ, 0xfc, !PT ;  /* 0x0000000005007212 */ /* 0x000fe200078efcff */
[----:B------:R-:W-:Y:S06]  /*3530*/  BRA `(.L_x_225) ;  /* 0x0000000000107947 */ /* 0x000fec0003800000 */
.L_x_224:
[----:B------:R-:W-:-:S04]  /*3540*/  LOP3.LUT R0, R0, 0x80000000, RZ, 0xc0, !PT ;  /* 0x8000000000007812 */ /* 0x000fc800078ec0ff */
[----:B------:R-:W-:Y:S01]  /*3550*/  LOP3.LUT R0, R0, 0x7f800000, RZ, 0xfc, !PT ;  /* 0x7f80000000007812 */ /* 0x000fe200078efcff */
[----:B------:R-:W-:Y:S06]  /*3560*/  BRA `(.L_x_225) ;  /* 0x0000000000047947 */ /* 0x000fec0003800000 */
.L_x_223:
[----:B------:R-:W-:-:S07]  /*3570*/  LEA R0, R7, R0, 0x17 ;  /* 0x0000000007007211 */ /* 0x000fce00078eb8ff */
.L_x_225:
[----:B------:R-:W-:Y:S05]  /*3580*/  BSYNC.RECONVERGENT B1 ;  /* 0x0000000000017941 */ /* 0x000fea0003800200 */
.L_x_222:
[----:B------:R-:W-:Y:S05]  /*3590*/  BRA `(.L_x_226) ;  /* 0x0000000000207947 */ /* 0x000fea0003800000 */
.L_x_221:
[----:B------:R-:W-:-:S04]  /*35a0*/  LOP3.LUT R0, R0, 0x80000000, R2, 0x48, !PT ;  /* 0x8000000000007812 */ /* 0x000fc800078e4802 */
[----:B------:R-:W-:Y:S01]  /*35b0*/  LOP3.LUT R0, R0, 0x7f800000, RZ, 0xfc, !PT ;  /* 0x7f80000000007812 */ /* 0x000fe200078efcff */
[----:B------:R-:W-:Y:S06]  /*35c0*/  BRA `(.L_x_226) ;  /* 0x0000000000147947 */ /* 0x000fec0003800000 */
.L_x_220:
[----:B------:R-:W-:Y:S01]  /*35d0*/  LOP3.LUT R0, R0, 0x80000000, R2, 0x48, !PT ;  /* 0x8000000000007812 */ /* 0x000fe200078e4802 */
[----:B------:R-:W-:Y:S06]  /*35e0*/  BRA `(.L_x_226) ;  /* 0x00000000000c7947 */ /* 0x000fec0003800000 */
.L_x_219:
[----:B------:R-:W0:Y:S01]  /*35f0*/  MUFU.RSQ R0, -QNAN ;  /* 0xffc0000000007908 */ /* 0x000e220000001400 */
[----:B------:R-:W-:Y:S05]  /*3600*/  BRA `(.L_x_226) ;  /* 0x0000000000047947 */ /* 0x000fea0003800000 */
.L_x_218:
[----:B------:R-:W-:-:S07]  /*3610*/  FADD.FTZ R0, R2, R0 ;  /* 0x0000000002007221 */ /* 0x000fce0000010000 */
.L_x_226:
[----:B------:R-:W-:Y:S05]  /*3620*/  BSYNC.RECONVERGENT B0 ;  /* 0x0000000000007941 */ /* 0x000fea0003800200 */
.L_x_216:
[----:B------:R-:W-:Y:S01]  /*3630*/  MOV R2, R3 ;  /* 0x0000000300027202 */ /* 0x000fe20000000f00 */
[----:B------:R-:W-:-:S04]  /*3640*/  HFMA2 R3, -RZ, RZ, 0, 0 ;  /* 0x00000000ff037431 */ /* 0x000fc800000001ff */
[----:B0-----:R-:W-:Y:S05]  /*3650*/  RET.REL.NODEC R2 `(_ZN3cub18CUB_300001_SM_10006detail9transform16transform_kernelINS2_10policy_hubILb1EN4cuda3std3__45tupleIJN6thrust24THRUST_300001_SM_1000_NS6detail15normal_iteratorINSA_10device_ptrIfEEEENSC_INSD_IiEEEEEEEE10policy1000Ei4MeanSF_JPfPiEEEvT0_iT1_T2_DpNS2_10kernel_argIT3_EE) ;  /* 0xffffffc802687950 */ /* 0x001fea0003c3ffff */
.L_x_227:
        /* <DEDUP_REMOVED lines=10> */
.L_x_296:


//--------------------- .text._ZN3cub18CUB_300001_SM_10006detail9transform16transform_kernelINS2_10policy_hubILb1EN4cuda3std3__45tupleIJN6thrust24THRUST_300001_SM_1000_NS12zip_iteratorINS8_IJNSA_6detail15normal_iteratorINSA_10device_ptrIfEEEESG_NSD_INSE_IiEEEEEEEEEEEEE10policy1000El11SumAndCountNSB_INS8_IJSG_SI_EEEEEJSK_EEEvT0_iT1_T2_DpNS2_10kernel_argIT3_EE --------------------------
	.section	.text._ZN3cub18CUB_300001_SM_10006detail9transform16transform_kernelINS2_10policy_hubILb1EN4cuda3std3__45tupleIJN6thrust24THRUST_300001_SM_1000_NS12zip_iteratorINS8_IJNSA_6detail15normal_iteratorINSA_10device_ptrIfEEEESG_NSD_INSE_IiEEEEEEEEEEEEE10policy1000El11SumAndCountNSB_INS8_IJSG_SI_EEEEEJSK_EEEvT0_iT1_T2_DpNS2_10kernel_argIT3_EE,"ax",@progbits
	.align	128
        .global         _ZN3cub18CUB_300001_SM_10006detail9transform16transform_kernelINS2_10policy_hubILb1EN4cuda3std3__45tupleIJN6thrust24THRUST_300001_SM_1000_NS12zip_iteratorINS8_IJNSA_6detail15normal_iteratorINSA_10device_ptrIfEEEESG_NSD_INSE_IiEEEEEEEEEEEEE10policy1000El11SumAndCountNSB_INS8_IJSG_SI_EEEEEJSK_EEEvT0_iT1_T2_DpNS2_10kernel_argIT3_EE
        .type           _ZN3cub18CUB_300001_SM_10006detail9transform16transform_kernelINS2_10policy_hubILb1EN4cuda3std3__45tupleIJN6thrust24THRUST_300001_SM_1000_NS12zip_iteratorINS8_IJNSA_6detail15normal_iteratorINSA_10device_ptrIfEEEESG_NSD_INSE_IiEEEEEEEEEEEEE10policy1000El11SumAndCountNSB_INS8_IJSG_SI_EEEEEJSK_EEEvT0_iT1_T2_DpNS2_10kernel_argIT3_EE,@function
        .size           _ZN3cub18CUB_300001_SM_10006detail9transform16transform_kernelINS2_10policy_hubILb1EN4cuda3std3__45tupleIJN6thrust24THRUST_300001_SM_1000_NS12zip_iteratorINS8_IJNSA_6detail15normal_iteratorINSA_10device_ptrIfEEEESG_NSD_INSE_IiEEEEEEEEEEEEE10policy1000El11SumAndCountNSB_INS8_IJSG_SI_EEEEEJSK_EEEvT0_iT1_T2_DpNS2_10kernel_argIT3_EE,(.L_x_299 - _ZN3cub18CUB_300001_SM_10006detail9transform16transform_kernelINS2_10policy_hubILb1EN4cuda3std3__45tupleIJN6thrust24THRUST_300001_SM_1000_NS12zip_iteratorINS8_IJNSA_6detail15normal_iteratorINSA_10device_ptrIfEEEESG_NSD_INSE_IiEEEEEEEEEEEEE10policy1000El11SumAndCountNSB_INS8_IJSG_SI_EEEEEJSK_EEEvT0_iT1_T2_DpNS2_10kernel_argIT3_EE)
        .other          _ZN3cub18CUB_300001_SM_10006detail9transform16transform_kernelINS2_10policy_hubILb1EN4cuda3std3__45tupleIJN6thrust24THRUST_300001_SM_1000_NS12zip_iteratorINS8_IJNSA_6detail15normal_iteratorINSA_10device_ptrIfEEEESG_NSD_INSE_IiEEEEEEEEEEEEE10policy1000El11SumAndCountNSB_INS8_IJSG_SI_EEEEEJSK_EEEvT0_iT1_T2_DpNS2_10kernel_argIT3_EE,@"STO_CUDA_ENTRY STV_DEFAULT"
_ZN3cub18CUB_300001_SM_10006detail9transform16transform_kernelINS2_10policy_hubILb1EN4cuda3std3__45tupleIJN6thrust24THRUST_300001_SM_1000_NS12zip_iteratorINS8_IJNSA_6detail15normal_iteratorINSA_10device_ptrIfEEEESG_NSD_INSE_IiEEEEEEEEEEEEE10policy1000El11SumAndCountNSB_INS8_IJSG_SI_EEEEEJSK_EEEvT0_iT1_T2_DpNS2_10kernel_argIT3_EE:
.text._ZN3cub18CUB_300001_SM_10006detail9transform16transform_kernelINS2_10policy_hubILb1EN4cuda3std3__45tupleIJN6thrust24THRUST_300001_SM_1000_NS12zip_iteratorINS8_IJNSA_6detail15normal_iteratorINSA_10device_ptrIfEEEESG_NSD_INSE_IiEEEEEEEEEEEEE10policy1000El11SumAndCountNSB_INS8_IJSG_SI_EEEEEJSK_EEEvT0_iT1_T2_DpNS2_10kernel_argIT3_EE:
[----:B------:R-:W-:Y:S08]  /*0000*/  LDC R1, c[0x0][0x37c] ;  /* 0x0000df00ff017b82 */ /* 0x000ff00000000800 */
[----:B------:R-:W0:Y:S01]  /*0010*/  LDC R12, c[0x0][0x388] ;  /* 0x0000e200ff0c7b82 */ /* 0x000e220000000800 */
[----:B------:R-:W1:Y:S01]  /*0020*/  LDCU.64 UR6, c[0x0][0x380] ;  /* 0x00007000ff0677ac */ /* 0x000e620008000a00 */
[----:B------:R-:W2:Y:S06]  /*0030*/  LDCU.128 UR16, c[0x0][0x3b0] ;  /* 0x00007600ff1077ac */ /* 0x000eac0008000c00 */
[----:B------:R-:W3:Y:S01]  /*0040*/  S2UR UR4, SR_CTAID.X ;  /* 0x00000000000479c3 */ /* 0x000ee20000002500 */
[----:B------:R-:W4:Y:S01]  /*0050*/  LDCU.128 UR8, c[0x0][0x3c0] ;  /* 0x00007800ff0877ac */ /* 0x000f220008000c00 */
[----:B------:R-:W0:Y:S02]  /*0060*/  LDCU.64 UR14, c[0x0][0x358] ;  /* 0x00006b00ff0e77ac */ /* 0x000e240008000a00 */
[----:B0-----:R-:W-:-:S04]  /*0070*/  SHF.L.U32 R5, R12, 0x7, RZ ;  /* 0x000000070c057819 */ /* 0x001fc800000006ff */
[----:B------:R-:W-:Y:S01]  /*0080*/  SHF.R.S32.HI R0, RZ, 0x1f, R5 ;  /* 0x0000001fff007819 */ /* 0x000fe20000011405 */
[----:B---3--:R-:W-:-:S04]  /*0090*/  IMAD.WIDE.U32 R2, R5, UR4, RZ ;  /* 0x0000000405027c25 */ /* 0x008fc8000f8e00ff */
[----:B------:R-:W-:Y:S01]  /*00a0*/  IMAD R9, R0, UR4, RZ ;  /* 0x0000000400097c24 */ /* 0x000fe2000f8e02ff */
[----:B-1----:R-:W-:Y:S01]  /*00b0*/  IADD3 R4, P0, PT, -R2, UR6, RZ ;  /* 0x0000000602047c10 */ /* 0x002fe2000ff1e1ff */
[----:B------:R-:W0:Y:S03]  /*00c0*/  LDCU.64 UR4, c[0x0][0x3a8] ;  /* 0x00007500ff0477ac */ /* 0x000e260008000a00 */
[----:B------:R-:W-:-:S04]  /*00d0*/  IADD3 R9, PT, PT, R3, R9, RZ ;  /* 0x0000000903097210 */ /* 0x000fc80007ffe0ff */
[----:B------:R-:W-:Y:S02]  /*00e0*/  IADD3.X R3, PT, PT, ~R9, UR7, RZ, P0, !PT ;  /* 0x0000000709037c10 */ /* 0x000fe400087fe5ff */
[-C--:B------:R-:W-:Y:S02]  /*00f0*/  ISETP.LT.U32.AND P0, PT, R4, R5.reuse, PT ;  /* 0x000000050400720c */ /* 0x080fe40003f01070 */
[C---:B------:R-:W-:Y:S02]  /*0100*/  SHF.L.U64.HI R9, R2.reuse, 0x2, R9 ;  /* 0x0000000202097819 */ /* 0x040fe40000010209 */
[----:B------:R-:W-:Y:S02]  /*0110*/  ISETP.LT.AND.EX P0, PT, R3, R0, PT, P0 ;  /* 0x000000000300720c */ /* 0x000fe40003f01300 */
[----:B------:R-:W-:Y:S02]  /*0120*/  SHF.L.U32 R3, R2, 0x2, RZ ;  /* 0x0000000202037819 */ /* 0x000fe400000006ff */
[----:B------:R-:W-:-:S02]  /*0130*/  SEL R0, R4, R5, P0 ;  /* 0x0000000504007207 */ /* 0x000fc40000000000 */
[----:B--2---:R-:W-:Y:S02]  /*0140*/  IADD3 R10, P1, PT, R3, UR18, RZ ;  /* 0x00000012030a7c10 */ /* 0x004fe4000ff3e0ff */
[----:B------:R-:W-:Y:S02]  /*0150*/  ISETP.NE.AND P0, PT, R5, R0, PT ;  /* 0x000000000500720c */ /* 0x000fe40003f05270 */
[C---:B----4-:R-:W-:Y:S02]  /*0160*/  IADD3 R6, P2, PT, R3.reuse, UR8, RZ ;  /* 0x0000000803067c10 */ /* 0x050fe4000ff5e0ff */
[C---:B------:R-:W-:Y:S02]  /*0170*/  IADD3 R4, P3, PT, R3.reuse, UR10, RZ ;  /* 0x0000000a03047c10 */ /* 0x040fe4000ff7e0ff */
[C---:B0-----:R-:W-:Y:S02]  /*0180*/  IADD3 R2, P4, PT, R3.reuse, UR4, RZ ;  /* 0x0000000403027c10 */ /* 0x041fe4000ff9e0ff */
[----:B------:R-:W-:-:S02]  /*0190*/  IADD3 R8, P5, PT, R3, UR16, RZ ;  /* 0x0000001003087c10 */ /* 0x000fc4000ffbe0ff */
[C---:B------:R-:W-:Y:S02]  /*01a0*/  IADD3.X R11, PT, PT, R9.reuse, UR19, RZ, P1, !PT ;  /* 0x00000013090b7c10 */ /* 0x040fe40008ffe4ff */
[C---:B------:R-:W-:Y:S02]  /*01b0*/  IADD3.X R7, PT, PT, R9.reuse, UR9, RZ, P2, !PT ;  /* 0x0000000909077c10 */ /* 0x040fe400097fe4ff */
[C---:B------:R-:W-:Y:S02]  /*01c0*/  IADD3.X R5, PT, PT, R9.reuse, UR11, RZ, P3, !PT ;  /* 0x0000000b09057c10 */ /* 0x040fe40009ffe4ff */
[C---:B------:R-:W-:Y:S02]  /*01d0*/  IADD3.X R3, PT, PT, R9.reuse, UR5, RZ, P4, !PT ;  /* 0x0000000509037c10 */ /* 0x040fe4000a7fe4ff */
[----:B------:R-:W-:Y:S01]  /*01e0*/  IADD3.X R9, PT, PT, R9, UR17, RZ, P5, !PT ;  /* 0x0000001109097c10 */ /* 0x000fe2000affe4ff */
[----:B------:R-:W-:Y:S06]  /*01f0*/  @!P0 BRA `(.L_x_228) ;  /* 0x0000001000548947 */ /* 0x000fec0003800000 */
[----:B------:R-:W-:-:S13]  /*0200*/  ISETP.GE.AND P0, PT, R12, 0x1, PT ;  /* 0x000000010c00780c */ /* 0x000fda0003f06270 */
[----:B------:R-:W-:Y:S05]  /*0210*/  @!P0 EXIT ;  /* 0x000000000000894d */ /* 0x000fea0003800000 */
[----:B------:R-:W0:Y:S01]  /*0220*/  LDCU UR4, c[0x0][0x3a0] ;  /* 0x00007400ff0477ac */ /* 0x000e220008000800 */
[----:B------:R-:W1:Y:S01]  /*0230*/  S2R R17, SR_TID.X ;  /* 0x0000000000117919 */ /* 0x000e620000002100 */
[----:B0-----:R-:W-:-:S09]  /*0240*/  UISETP.GE.AND UP0, UPT, UR4, 0x1, UPT ;  /* 0x000000010400788c */ /* 0x001fd2000bf06270 */
[----:B------:R-:W-:Y:S05]  /*0250*/  BRA.U !UP0, `(.L_x_229) ;  /* 0x0000000908807547 */ /* 0x000fea000b800000 */
[----:B------:R-:W-:Y:S01]  /*0260*/  HFMA2 R16, -RZ, RZ, 0, 0 ;  /* 0x00000000ff107431 */ /* 0x000fe200000001ff */
[----:B------:R-:W-:-:S12]  /*0270*/  ULOP3.LUT UR4, UR4, 0x7, URZ, 0xc0, !UPT ;  /* 0x0000000704047892 */ /* 0x000fd8000f8ec0ff */
.L_x_238:
[----:B-1----:R-:W-:Y:S01]  /*0280*/  LEA R19, R16, R17, 0x7 ;  /* 0x0000001110137211 */ /* 0x002fe200078e38ff */
[----:B------:R-:W-:Y:S03]  /*0290*/  BSSY.RECONVERGENT B0, `(.L_x_230) ;  /* 0x0000097000007945 */ /* 0x000fe60003800200 */
[----:B------:R-:W-:-:S13]  /*02a0*/  ISETP.GE.AND P0, PT, R19, R0, PT ;  /* 0x000000001300720c */ /* 0x000fda0003f06270 */
[----:B0-----:R-:W-:Y:S05]  /*02b0*/  @P0 BRA `(.L_x_231) ;  /* 0x0000000800500947 */ /* 0x001fea0003800000 */
[C---:B------:R-:W-:Y:S01]  /*02c0*/  IMAD.WIDE R14, R19.reuse, 0x4, R10 ;  /* 0x00000004130e7825 */ /* 0x040fe200078e020a */
[----:B------:R-:W0:Y:S03]  /*02d0*/  LDCU UR5, c[0x0][0x3a0] ;  /* 0x00007400ff0577ac */ /* 0x000e260008000800 */
[C---:B------:R-:W-:Y:S01]  /*02e0*/  IMAD.WIDE R24, R19.reuse, 0x4, R4 ;  /* 0x0000000413187825 */ /* 0x040fe200078e0204 */
[----:B------:R1:W5:Y:S03]  /*02f0*/  LDG.E R18, desc[UR14][R14.64] ;  /* 0x0000000e0e127981 */ /* 0x000366000c1e1900 */
[----:B------:R-:W-:Y:S01]  /*0300*/  IMAD.WIDE R22, R19, 0x4, R6 ;  /* 0x0000000413167825 */ /* 0x000fe200078e0206 */
[----:B------:R1:W5:Y:S04]  /*0310*/  LDG.E R20, desc[UR14][R24.64] ;  /* 0x0000000e18147981 */ /* 0x000368000c1e1900 */
[----:B------:R1:W5:Y:S01]  /*0320*/  LDG.E R21, desc[UR14][R22.64] ;  /* 0x0000000e16157981 */ /* 0x000362000c1e1900 */
[----:B0-----:R-:W-:Y:S01]  /*0330*/  UISETP.GE.U32.AND UP0, UPT, UR5, 0x8, UPT ;  /* 0x000000080500788c */ /* 0x001fe2000bf06070 */
[----:B------:R-:W-:-:S08]  /*0340*/  MOV R12, RZ ;  /* 0x000000ff000c7202 */ /* 0x000fd00000000f00 */
[----:B-1----:R-:W-:Y:S05]  /*0350*/  BRA.U !UP0, `(.L_x_232) ;  /* 0x0000000108ec7547 */ /* 0x002fea000b800000 */
[----:B------:R-:W-:Y:S01]  /*0360*/  HFMA2 R25, -RZ, RZ, 0, 0 ;  /* 0x00000000ff197431 */ /* 0x000fe200000001ff */
[----:B------:R-:W0:Y:S01]  /*0370*/  LDCU UR6, c[0x0][0x3a4] ;  /* 0x00007480ff0677ac */ /* 0x000e220008000800 */
[----:B------:R-:W-:-:S12]  /*0380*/  ULOP3.LUT UR5, UR5, 0x7ffffff8, URZ, 0xc0, !UPT ;  /* 0x7ffffff805057892 */ /* 0x000fd8000f8ec0ff */
.L_x_233:
[----:B------:R-:W1:Y:S02]  /*0390*/  LDC.64 R12, c[0x0][0x390] ;  /* 0x0000e400ff0c7b82 */ /* 0x000e640000000a00 */
[----:B-1----:R-:W-:-:S05]  /*03a0*/  IMAD.WIDE.U32 R12, R25, 0x4, R12 ;  /* 0x00000004190c7825 */ /* 0x002fca00078e000c */
[----:B------:R-:W2:Y:S04]  /*03b0*/  LDG.E R15, desc[UR14][R12.64] ;  /* 0x0000000e0c0f7981 */ /* 0x000ea8000c1e1900 */
[----:B------:R-:W3:Y:S04]  /*03c0*/  LDG.E R14, desc[UR14][R12.64+0x4] ;  /* 0x0000040e0c0e7981 */ /* 0x000ee8000c1e1900 */
[----:B------:R-:W4:Y:S04]  /*03d0*/  LDG.E R22, desc[UR14][R12.64+0x8] ;  /* 0x0000080e0c167981 */ /* 0x000f28000c1e1900 */
[----:B------:R-:W4:Y:S04]  /*03e0*/  LDG.E R29, desc[UR14][R12.64+0xc] ;  /* 0x00000c0e0c1d7981 */ /* 0x000f28000c1e1900 */
[----:B------:R-:W4:Y:S04]  /*03f0*/  LDG.E R23, desc[UR14][R12.64+0x10] ;  /* 0x0000100e0c177981 */ /* 0x000f28000c1e1900 */
[----:B------:R-:W4:Y:S04]  /*0400*/  LDG.E R27, desc[UR14][R12.64+0x14] ;  /* 0x0000140e0c1b7981 */ /* 0x000f28000c1e1900 */
[----:B------:R-:W4:Y:S01]  /*0410*/  LDG.E R24, desc[UR14][R12.64+0x1c] ;  /* 0x00001c0e0c187981 */ /* 0x000f22000c1e1900 */
[C---:B--2--5:R-:W-:Y:S01]  /*0420*/  FADD R15, -R18.reuse, R15 ;  /* 0x0000000f120f7221 */ /* 0x064fe20000000100 */
[----:B---3--:R-:W-:-:S04]  /*0430*/  FADD R14, -R18, R14 ;  /* 0x0000000e120e7221 */ /* 0x008fc80000000100 */
[----:B0-----:R-:W-:Y:S01]  /*0440*/  FSETP.GEU.AND P6, PT, |R15|, UR6, PT ;  /* 0x000000060f007c0b */ /* 0x001fe2000bfce200 */
[----:B----4-:R-:W-:Y:S01]  /*0450*/  FADD R22, -R18, R22 ;  /* 0x0000001612167221 */ /* 0x010fe20000000100 */
[----:B------:R-:W-:Y:S02]  /*0460*/  FSETP.GEU.AND P0, PT, |R14|, UR6, PT ;  /* 0x000000060e007c0b */ /* 0x000fe4000bf0e200 */
[----:B------:R-:W0:Y:S02]  /*0470*/  LDC.64 R14, c[0x0][0x398] ;  /* 0x0000e600ff0e7b82 */ /* 0x000e240000000a00 */
[----:B------:R-:W-:Y:S02]  /*0480*/  FSETP.GEU.AND P1, PT, |R22|, UR6, PT ;  /* 0x0000000616007c0b */ /* 0x000fe4000bf2e200 */
[----:B------:R-:W2:Y:S01]  /*0490*/  LDG.E R22, desc[UR14][R12.64+0x18] ;  /* 0x0000180e0c167981 */ /* 0x000ea2000c1e1900 */
[----:B0-----:R-:W-:-:S05]  /*04a0*/  IMAD.WIDE.U32 R14, R25, 0x4, R14 ;  /* 0x00000004190e7825 */ /* 0x001fca00078e000e */
[----:B------:R-:W3:Y:S04]  /*04b0*/  @!P6 LDG.E R26, desc[UR14][R14.64] ;  /* 0x0000000e0e1ae981 */ /* 0x000ee8000c1e1900 */
[----:B------:R-:W4:Y:S01]  /*04c0*/  @!P0 LDG.E R28, desc[UR14][R14.64+0x4] ;  /* 0x0000040e0e1c8981 */ /* 0x000f22000c1e1900 */
[C---:B------:R-:W-:Y:S01]  /*04d0*/  FADD R29, -R18.reuse, R29 ;  /* 0x0000001d121d7221 */ /* 0x040fe20000000100 */
[C---:B------:R-:W-:Y:S01]  /*04e0*/  FADD R23, -R18.reuse, R23 ;  /* 0x0000001712177221 */ /* 0x040fe20000000100 */
[----:B------:R-:W-:-:S03]  /*04f0*/  FADD R27, -R18, R27 ;  /* 0x0000001b121b7221 */ /* 0x000fc60000000100 */
[----:B------:R-:W-:Y:S02]  /*0500*/  FSETP.GEU.AND P2, PT, |R29|, UR6, PT ;  /* 0x000000061d007c0b */ /* 0x000fe4000bf4e200 */
[----:B------:R-:W-:Y:S02]  /*0510*/  FSETP.GEU.AND P3, PT, |R23|, UR6, PT ;  /* 0x0000000617007c0b */ /* 0x000fe4000bf6e200 */
[----:B------:R-:W-:Y:S01]  /*0520*/  FSETP.GEU.AND P4, PT, |R27|, UR6, PT ;  /* 0x000000061b007c0b */ /* 0x000fe2000bf8e200 */
[----:B------:R-:W4:Y:S01]  /*0530*/  @!P1 LDG.E R23, desc[UR14][R14.64+0x8] ;  /* 0x0000080e0e179981 */ /* 0x000f22000c1e1900 */
[----:B------:R-:W-:Y:S01]  /*0540*/  FADD R24, -R18, R24 ;  /* 0x0000001812187221 */ /* 0x000fe20000000100 */
[----:B------:R-:W-:-:S06]  /*0550*/  @!P6 VIADD R20, R20, 0x1 ;  /* 0x000000011414e836 */ /* 0x000fcc0000000000 */
[----:B------:R-:W4:Y:S01]  /*0560*/  @!P2 LDG.E R12, desc[UR14][R14.64+0xc] ;  /* 0x00000c0e0e0ca981 */ /* 0x000f22000c1e1900 */
[----:B--2---:R-:W-:-:S05]  /*0570*/  FADD R22, -R18, R22 ;  /* 0x0000001612167221 */ /* 0x004fca0000000100 */
[----:B------:R-:W-:Y:S02]  /*0580*/  FSETP.GEU.AND P5, PT, |R22|, UR6, PT ;  /* 0x0000000616007c0b */ /* 0x000fe4000bfae200 */
[----:B------:R-:W2:Y:S01]  /*0590*/  @!P3 LDG.E R22, desc[UR14][R14.64+0x10] ;  /* 0x0000100e0e16b981 */ /* 0x000ea2000c1e1900 */
[----:B---3--:R-:W-:Y:S01]  /*05a0*/  @!P6 FADD R21, R21, R26 ;  /* 0x0000001a1515e221 */ /* 0x008fe20000000000 */
[----:B------:R-:W-:-:S09]  /*05b0*/  FSETP.GEU.AND P6, PT, |R24|, UR6, PT ;  /* 0x0000000618007c0b */ /* 0x000fd2000bfce200 */
[----:B------:R-:W3:Y:S04]  /*05c0*/  @!P5 LDG.E R26, desc[UR14][R14.64+0x18] ;  /* 0x0000180e0e1ad981 */ /* 0x000ee8000c1e1900 */
[----:B------:R-:W3:Y:S01]  /*05d0*/  @!P4 LDG.E R24, desc[UR14][R14.64+0x14] ;  /* 0x0000140e0e18c981 */ /* 0x000ee2000c1e1900 */
[----:B----4-:R-:W-:-:S03]  /*05e0*/  @!P0 FADD R21, R21, R28 ;  /* 0x0000001c15158221 */ /* 0x010fc60000000000 */
[----:B------:R-:W4:Y:S01]  /*05f0*/  @!P6 LDG.E R28, desc[UR14][R14.64+0x1c] ;  /* 0x00001c0e0e1ce981 */ /* 0x000f22000c1e1900 */
[----:B------:R-:W-:Y:S01]  /*0600*/  @!P0 IADD3 R20, PT, PT, R20, 0x1, RZ ;  /* 0x0000000114148810 */ /* 0x000fe20007ffe0ff */
[----:B------:R-:W-:-:S03]  /*0610*/  @!P1 FADD R21, R21, R23 ;  /* 0x0000001715159221 */ /* 0x000fc60000000000 */
[----:B------:R-:W-:Y:S02]  /*0620*/  @!P1 IADD3 R20, PT, PT, R20, 0x1, RZ ;  /* 0x0000000114149810 */ /* 0x000fe40007ffe0ff */
[----:B------:R-:W-:Y:S02]  /*0630*/  IADD3 R25, PT, PT, R25, 0x8, RZ ;  /* 0x0000000819197810 */ /* 0x000fe40007ffe0ff */
[----:B------:R-:W-:Y:S01]  /*0640*/  @!P2 IADD3 R20, PT, PT, R20, 0x1, RZ ;  /* 0x000000011414a810 */ /* 0x000fe20007ffe0ff */
[----:B------:R-:W-:Y:S01]  /*0650*/  @!P2 FADD R21, R21, R12 ;  /* 0x0000000c1515a221 */ /* 0x000fe20000000000 */
[----:B------:R-:W-:Y:S02]  /*0660*/  ISETP.NE.AND P0, PT, R25, UR5, PT ;  /* 0x0000000519007c0c */ /* 0x000fe4000bf05270 */
[----:B------:R-:W-:-:S04]  /*0670*/  @!P3 IADD3 R20, PT, PT, R20, 0x1, RZ ;  /* 0x000000011414b810 */ /* 0x000fc80007ffe0ff */
[----:B------:R-:W-:-:S05]  /*0680*/  @!P4 IADD3 R20, PT, PT, R20, 0x1, RZ ;  /* 0x000000011414c810 */ /* 0x000fca0007ffe0ff */
[----:B------:R-:W-:-:S05]  /*0690*/  @!P5 VIADD R20, R20, 0x1 ;  /* 0x000000011414d836 */ /* 0x000fca0000000000 */
[----:B------:R-:W-:Y:S01]  /*06a0*/  @!P6 IADD3 R20, PT, PT, R20, 0x1, RZ ;  /* 0x000000011414e810 */ /* 0x000fe20007ffe0ff */
[----:B--2---:R-:W-:-:S04]  /*06b0*/  @!P3 FADD R21, R21, R22 ;  /* 0x000000161515b221 */ /* 0x004fc80000000000 */
[----:B---3--:R-:W-:-:S04]  /*06c0*/  @!P4 FADD R21, R21, R24 ;  /* 0x000000181515c221 */ /* 0x008fc80000000000 */
[----:B------:R-:W-:-:S04]  /*06d0*/  @!P5 FADD R21, R21, R26 ;  /* 0x0000001a1515d221 */ /* 0x000fc80000000000 */
[----:B----4-:R-:W-:Y:S01]  /*06e0*/  @!P6 FADD R21, R21, R28 ;  /* 0x0000001c1515e221 */ /* 0x010fe20000000000 */
[----:B------:R-:W-:Y:S06]  /*06f0*/  @P0 BRA `(.L_x_233) ;  /* 0xfffffffc00240947 */ /* 0x000fec000383ffff */
[----:B------:R-:W-:-:S07]  /*0700*/  MOV R12, UR5 ;  /* 0x00000005000c7c02 */ /* 0x000fce0008000f00 */
.L_x_232:
[----:B------:R-:W-:-:S09]  /*0710*/  UISETP.NE.AND UP0, UPT, UR4, URZ, UPT ;  /* 0x000000ff0400728c */ /* 0x000fd2000bf05270 */
[----:B------:R-:W-:Y:S05]  /*0720*/  BRA.U !UP0, `(.L_x_234) ;  /* 0x0000000508247547 */ /* 0x000fea000b800000 */
[----:B------:R-:W0:Y:S01]  /*0730*/  LDCU UR5, c[0x0][0x3a0] ;  /* 0x00007400ff0577ac */ /* 0x000e220008000800 */
[----:B------:R-:W-:-:S04]  /*0740*/  UIADD3 UR6, UPT, UPT, UR4, -0x1, URZ ;  /* 0xffffffff04067890 */ /* 0x000fc8000fffe0ff */
[----:B------:R-:W-:Y:S02]  /*0750*/  UISETP.GE.U32.AND UP0, UPT, UR6, 0x3, UPT ;  /* 0x000000030600788c */ /* 0x000fe4000bf06070 */
[----:B0-----:R-:W-:-:S07]  /*0760*/  ULOP3.LUT UP1, UR7, UR5, 0x3, URZ, 0xc0, !UPT ;  /* 0x0000000305077892 */ /* 0x001fce000f82c0ff */
[----:B------:R-:W-:Y:S05]  /*0770*/  BRA.U !UP0, `(.L_x_235) ;  /* 0x0000000108787547 */ /* 0x000fea000b800000 */
[----:B------:R-:W0:Y:S01]  /*0780*/  LDC.64 R14, c[0x0][0x390] ;  /* 0x0000e400ff0e7b82 */ /* 0x000e220000000a00 */
[----:B------:R-:W1:Y:S07]  /*0790*/  LDCU UR6, c[0x0][0x3a4] ;  /* 0x00007480ff0677ac */ /* 0x000e6e0008000800 */
[----:B------:R-:W2:Y:S01]  /*07a0*/  LDC.64 R22, c[0x0][0x398] ;  /* 0x0000e600ff167b82 */ /* 0x000ea20000000a00 */
[----:B0-----:R-:W-:-:S05]  /*07b0*/  IMAD.WIDE.U32 R14, R12, 0x4, R14 ;  /* 0x000000040c0e7825 */ /* 0x001fca00078e000e */
[----:B------:R-:W3:Y:S04]  /*07c0*/  LDG.E R13, desc[UR14][R14.64] ;  /* 0x0000000e0e0d7981 */ /* 0x000ee8000c1e1900 */
[----:B------:R-:W4:Y:S04]  /*07d0*/  LDG.E R25, desc[UR14][R14.64+0x4] ;  /* 0x0000040e0e197981 */ /* 0x000f28000c1e1900 */
[----:B------:R-:W4:Y:S04]  /*07e0*/  LDG.E R27, desc[UR14][R14.64+0x8] ;  /* 0x0000080e0e1b7981 */ /* 0x000f28000c1e1900 */
[----:B------:R-:W4:Y:S01]  /*07f0*/  LDG.E R29, desc[UR14][R14.64+0xc] ;  /* 0x00000c0e0e1d7981 */ /* 0x000f22000c1e1900 */
[----:B--2---:R-:W-:-:S04]  /*0800*/  IMAD.WIDE.U32 R22, R12, 0x4, R22 ;  /* 0x000000040c167825 */ /* 0x004fc800078e0016 */
[C---:B---3-5:R-:W-:Y:S01]  /*0810*/  FADD R13, -R18.reuse, R13 ;  /* 0x0000000d120d7221 */ /* 0x068fe20000000100 */
[----:B----4-:R-:W-:-:S04]  /*0820*/  FADD R25, -R18, R25 ;  /* 0x0000001912197221 */ /* 0x010fc80000000100 */
[----:B-1----:R-:W-:Y:S01]  /*0830*/  FSETP.GEU.AND P0, PT, |R13|, UR6, PT ;  /* 0x000000060d007c0b */ /* 0x002fe2000bf0e200 */
[C---:B------:R-:W-:Y:S01]  /*0840*/  FADD R27, -R18.reuse, R27 ;  /* 0x0000001b121b7221 */ /* 0x040fe20000000100 */
[----:B------:R-:W-:Y:S01]  /*0850*/  FSETP.GEU.AND P1, PT, |R25|, UR6, PT ;  /* 0x0000000619007c0b */ /* 0x000fe2000bf2e200 */
[----:B------:R-:W-:-:S03]  /*0860*/  FADD R29, -R18, R29 ;  /* 0x0000001d121d7221 */ /* 0x000fc60000000100 */
[----:B------:R-:W-:Y:S02]  /*0870*/  FSETP.GEU.AND P2, PT, |R27|, UR6, PT ;  /* 0x000000061b007c0b */ /* 0x000fe4000bf4e200 */
[----:B------:R-:W-:-:S05]  /*0880*/  FSETP.GEU.AND P3, PT, |R29|, UR6, PT ;  /* 0x000000061d007c0b */ /* 0x000fca000bf6e200 */
[----:B------:R-:W2:Y:S04]  /*0890*/  @!P0 LDG.E R14, desc[UR14][R22.64] ;  /* 0x0000000e160e8981 */ /* 0x000ea8000c1e1900 */
[----:B------:R-:W3:Y:S04]  /*08a0*/  @!P1 LDG.E R24, desc[UR14][R22.64+0x4] ;  /* 0x0000040e16189981 */ /* 0x000ee8000c1e1900 */
[----:B------:R-:W4:Y:S04]  /*08b0*/  @!P2 LDG.E R26, desc[UR14][R22.64+0x8] ;  /* 0x0000080e161aa981 */ /* 0x000f28000c1e1900 */
[----:B------:R-:W4:Y:S01]  /*08c0*/  @!P3 LDG.E R28, desc[UR14][R22.64+0xc] ;  /* 0x00000c0e161cb981 */ /* 0x000f22000c1e1900 */
[----:B------:R-:W-:-:S02]  /*08d0*/  @!P0 IADD3 R20, PT, PT, R20, 0x1, RZ ;  /* 0x0000000114148810 */ /* 0x000fc40007ffe0ff */
[----:B------:R-:W-:Y:S02]  /*08e0*/  IADD3 R12, PT, PT, R12, 0x4, RZ ;  /* 0x000000040c0c7810 */ /* 0x000fe40007ffe0ff */
[----:B------:R-:W-:-:S04]  /*08f0*/  @!P1 IADD3 R20, PT, PT, R20, 0x1, RZ ;  /* 0x0000000114149810 */ /* 0x000fc80007ffe0ff */
[----:B------:R-:W-:-:S05]  /*0900*/  @!P2 IADD3 R20, PT, PT, R20, 0x1, RZ ;  /* 0x000000011414a810 */ /* 0x000fca0007ffe0ff */
[----:B------:R-:W-:Y:S02]  /*0910*/  @!P3 VIADD R20, R20, 0x1 ;  /* 0x000000011414b836 */ /* 0x000fe40000000000 */
[----:B--2---:R-:W-:-:S04]  /*0920*/  @!P0 FADD R21, R21, R14 ;  /* 0x0000000e15158221 */ /* 0x004fc80000000000 */
[----:B---3--:R-:W-:-:S04]  /*0930*/  @!P1 FADD R21, R21, R24 ;  /* 0x0000001815159221 */ /* 0x008fc80000000000 */
[----:B----4-:R-:W-:-:S04]  /*0940*/  @!P2 FADD R21, R21, R26 ;  /* 0x0000001a1515a221 */ /* 0x010fc80000000000 */
[----:B------:R-:W-:-:S07]  /*0950*/  @!P3 FADD R21, R21, R28 ;  /* 0x0000001c1515b221 */ /* 0x000fce0000000000 */
.L_x_235:
[----:B------:R-:W-:Y:S04]  /*0960*/  BSSY.RECONVERGENT B1, `(.L_x_234) ;  /* 0x0000025000017945 */ /* 0x000fe80003800200 */
[----:B------:R-:W-:Y:S05]  /*0970*/  BRA.U !UP1, `(.L_x_236) ;  /* 0x00000001098c7547 */ /* 0x000fea000b800000 */
[----:B------:R-:W-:Y:S02]  /*0980*/  UISETP.NE.AND UP0, UPT, UR7, 0x1, UPT ;  /* 0x000000010700788c */ /* 0x000fe4000bf05270 */
[----:B------:R-:W-:-:S04]  /*0990*/  ULOP3.LUT UR5, UR5, 0x1, URZ, 0xc0, !UPT ;  /* 0x0000000105057892 */ /* 0x000fc8000f8ec0ff */
[----:B------:R-:W-:-:S03]  /*09a0*/  UISETP.NE.U32.AND UP1, UPT, UR5, 0x1, UPT ;  /* 0x000000010500788c */ /* 0x000fc6000bf25070 */
[----:B------:R-:W-:Y:S08]  /*09b0*/  BRA.U !UP0, `(.L_x_237) ;  /* 0x0000000108487547 */ /* 0x000ff0000b800000 */
[----:B------:R-:W0:Y:S01]  /*09c0*/  LDC.64 R14, c[0x0][0x390] ;  /* 0x0000e400ff0e7b82 */ /* 0x000e220000000a00 */
[----:B------:R-:W1:Y:S07]  /*09d0*/  LDCU UR5, c[0x0][0x3a4] ;  /* 0x00007480ff0577ac */ /* 0x000e6e0008000800 */
[----:B------:R-:W2:Y:S01]  /*09e0*/  LDC.64 R22, c[0x0][0x398] ;  /* 0x0000e600ff167b82 */ /* 0x000ea20000000a00 */
[----:B0-----:R-:W-:-:S05]  /*09f0*/  IMAD.WIDE.U32 R14, R12, 0x4, R14 ;  /* 0x000000040c0e7825 */ /* 0x001fca00078e000e */
[----:B------:R-:W3:Y:S04]  /*0a00*/  LDG.E R13, desc[UR14][R14.64] ;  /* 0x0000000e0e0d7981 */ /* 0x000ee8000c1e1900 */
[----:B------:R-:W4:Y:S01]  /*0a10*/  LDG.E R25, desc[UR14][R14.64+0x4] ;  /* 0x0000040e0e197981 */ /* 0x000f22000c1e1900 */
[----:B--2---:R-:W-:-:S04]  /*0a20*/  IMAD.WIDE.U32 R22, R12, 0x4, R22 ;  /* 0x000000040c167825 */ /* 0x004fc800078e0016 */
[C---:B---3-5:R-:W-:Y:S01]  /*0a30*/  FADD R13, -R18.reuse, R13 ;  /* 0x0000000d120d7221 */ /* 0x068fe20000000100 */
[----:B----4-:R-:W-:-:S04]  /*0a40*/  FADD R25, -R18, R25 ;  /* 0x0000001912197221 */ /* 0x010fc80000000100 */
[----:B-1----:R-:W-:Y:S02]  /*0a50*/  FSETP.GEU.AND P0, PT, |R13|, UR5, PT ;  /* 0x000000050d007c0b */ /* 0x002fe4000bf0e200 */
[----:B------:R-:W-:-:S11]  /*0a60*/  FSETP.GEU.AND P1, PT, |R25|, UR5, PT ;  /* 0x0000000519007c0b */ /* 0x000fd6000bf2e200 */
[----:B------:R-:W2:Y:S04]  /*0a70*/  @!P0 LDG.E R24, desc[UR14][R22.64] ;  /* 0x0000000e16188981 */ /* 0x000ea8000c1e1900 */
[----:B------:R-:W3:Y:S01]  /*0a80*/  @!P1 LDG.E R26, desc[UR14][R22.64+0x4] ;  /* 0x0000040e161a9981 */ /* 0x000ee2000c1e1900 */
[----:B------:R-:W-:Y:S02]  /*0a90*/  @!P0 IADD3 R20, PT, PT, R20, 0x1, RZ ;  /* 0x0000000114148810 */ /* 0x000fe40007ffe0ff */
[----:B------:R-:W-:Y:S02]  /*0aa0*/  IADD3 R12, PT, PT, R12, 0x2, RZ ;  /* 0x000000020c0c7810 */ /* 0x000fe40007ffe0ff */
[----:B------:R-:W-:Y:S01]  /*0ab0*/  @!P1 IADD3 R20, PT, PT, R20, 0x1, RZ ;  /* 0x0000000114149810 */ /* 0x000fe20007ffe0ff */
[----:B--2---:R-:W-:-:S04]  /*0ac0*/  @!P0 FADD R21, R21, R24 ;  /* 0x0000001815158221 */ /* 0x004fc80000000000 */
[----:B---3--:R-:W-:-:S07]  /*0ad0*/  @!P1 FADD R21, R21, R26 ;  /* 0x0000001a15159221 */ /* 0x008fce0000000000 */
.L_x_237:
[----:B------:R-:W-:Y:S05]  /*0ae0*/  BRA.U UP1, `(.L_x_236) ;  /* 0x0000000101307547 */ /* 0x000fea000b800000 */
[----:B------:R-:W0:Y:S01]  /*0af0*/  LDC.64 R14, c[0x0][0x390] ;  /* 0x0000e400ff0e7b82 */ /* 0x000e220000000a00 */
[----:B------:R-:W1:Y:S01]  /*0b00*/  LDCU UR5, c[0x0][0x3a4] ;  /* 0x00007480ff0577ac */ /* 0x000e620008000800 */
[----:B0-----:R-:W-:-:S06]  /*0b10*/  IMAD.WIDE.U32 R14, R12, 0x4, R14 ;  /* 0x000000040c0e7825 */ /* 0x001fcc00078e000e */
[----:B------:R-:W2:Y:S02]  /*0b20*/  LDG.E R15, desc[UR14][R14.64] ;  /* 0x0000000e0e0f7981 */ /* 0x000ea4000c1e1900 */
[----:B--2--5:R-:W-:-:S05]  /*0b30*/  FADD R18, -R18, R15 ;  /* 0x0000000f12127221 */ /* 0x024fca0000000100 */
[----:B-1----:R-:W-:-:S13]  /*0b40*/  FSETP.GEU.AND P0, PT, |R18|, UR5, PT ;  /* 0x0000000512007c0b */ /* 0x002fda000bf0e200 */
[----:B------:R-:W-:Y:S05]  /*0b50*/  @P0 BRA `(.L_x_236) ;  /* 0x0000000000140947 */ /* 0x000fea0003800000 */
[----:B------:R-:W0:Y:S02]  /*0b60*/  LDC.64 R14, c[0x0][0x398] ;  /* 0x0000e600ff0e7b82 */ /* 0x000e240000000a00 */
[----:B0-----:R-:W-:-:S06]  /*0b70*/  IMAD.WIDE.U32 R12, R12, 0x4, R14 ;  /* 0x000000040c0c7825 */ /* 0x001fcc00078e000e */
[----:B------:R-:W2:Y:S01]  /*0b80*/  LDG.E R12, desc[UR14][R12.64] ;  /* 0x0000000e0c0c7981 */ /* 0x000ea2000c1e1900 */
[----:B------:R-:W-:Y:S01]  /*0b90*/  IADD3 R20, PT, PT, R20, 0x1, RZ ;  /* 0x0000000114147810 */ /* 0x000fe20007ffe0ff */
[----:B--2---:R-:W-:-:S07]  /*0ba0*/  FADD R21, R21, R12 ;  /* 0x0000000c15157221 */ /* 0x004fce0000000000 */
.L_x_236:
[----:B------:R-:W-:Y:S05]  /*0bb0*/  BSYNC.RECONVERGENT B1 ;  /* 0x0000000000017941 */ /* 0x000fea0003800200 */
.L_x_234:
[----:B------:R-:W-:-:S04]  /*0bc0*/  IMAD.WIDE R12, R19, 0x4, R2 ;  /* 0x00000004130c7825 */ /* 0x000fc800078e0202 */
[----:B------:R-:W-:Y:S01]  /*0bd0*/  IMAD.WIDE R14, R19, 0x4, R8 ;  /* 0x00000004130e7825 */ /* 0x000fe200078e0208 */
[----:B-----5:R0:W-:Y:S04]  /*0be0*/  STG.E desc[UR14][R12.64], R21 ;  /* 0x000000150c007986 */ /* 0x0201e8000c10190e */
[----:B------:R0:W-:Y:S02]  /*0bf0*/  STG.E desc[UR14][R14.64], R20 ;  /* 0x000000140e007986 */ /* 0x0001e4000c10190e */
.L_x_231:
[----:B------:R-:W-:Y:S05]  /*0c00*/  BSYNC.RECONVERGENT B0 ;  /* 0x0000000000007941 */ /* 0x000fea0003800200 */
.L_x_230:
[----:B------:R-:W1:Y:S01]  /*0c10*/  LDCU UR5, c[0x0][0x388] ;  /* 0x00007100ff0577ac */ /* 0x000e620008000800 */
[----:B------:R-:W-:-:S04]  /*0c20*/  IADD3 R16, PT, PT, R16, 0x1, RZ ;  /* 0x0000000110107810 */ /* 0x000fc80007ffe0ff */
[----:B-1----:R-:W-:-:S13]  /*0c30*/  ISETP.NE.AND P0, PT, R16, UR5, PT ;  /* 0x0000000510007c0c */ /* 0x002fda000bf05270 */
[----:B------:R-:W-:Y:S05]  /*0c40*/  @!P0 EXIT ;  /* 0x000000000000894d */ /* 0x000fea0003800000 */
[----:B------:R-:W-:Y:S05]  /*0c50*/  BRA `(.L_x_238) ;  /* 0xfffffff400887947 */ /* 0x000fea000383ffff */
.L_x_229:
[C---:B------:R-:W-:Y:S02]  /*0c60*/  ISETP.GE.U32.AND P0, PT, R12.reuse, 0x4, PT ;  /* 0x000000040c00780c */ /* 0x040fe40003f06070 */
[----:B------:R-:W-:Y:S02]  /*0c70*/  LOP3.LUT R16, R12, 0x3, RZ, 0xc0, !PT ;  /* 0x000000030c107812 */ /* 0x000fe400078ec0ff */
[----:B------:R-:W-:-:S09]  /*0c80*/  MOV R10, RZ ;  /* 0x000000ff000a7202 */ /* 0x000fd20000000f00 */
[----:B------:R-:W-:Y:S05]  /*0c90*/  @!P0 BRA `(.L_x_239) ;  /* 0x0000000400648947 */ /* 0x000fea0003800000 */
[----:B-1----:R-:W-:-:S13]  /*0ca0*/  ISETP.GE.AND P0, PT, R17, R0, PT ;  /* 0x000000001100720c */ /* 0x002fda0003f06270 */
[----:B------:R-:W-:-:S04]  /*0cb0*/  @!P0 IMAD.WIDE R22, R17, 0x4, R6 ;  /* 0x0000000411168825 */ /* 0x000fc800078e0206 */
[C---:B------:R-:W-:Y:S02]  /*0cc0*/  @!P0 IMAD.WIDE R24, R17.reuse, 0x4, R4 ;  /* 0x0000000411188825 */ /* 0x040fe400078e0204 */
[----:B------:R-:W2:Y:S04]  /*0cd0*/  @!P0 LDG.E R23, desc[UR14][R22.64] ;  /* 0x0000000e16178981 */ /* 0x000ea8000c1e1900 */
[----:B------:R-:W3:Y:S01]  /*0ce0*/  @!P0 LDG.E R13, desc[UR14][R24.64] ;  /* 0x0000000e180d8981 */ /* 0x000ee2000c1e1900 */
[C---:B------:R-:W-:Y:S01]  /*0cf0*/  IADD3 R27, PT, PT, R17.reuse, 0x80, RZ ;  /* 0x00000080111b7810 */ /* 0x040fe20007ffe0ff */
[----:B------:R-:W-:-:S03]  /*0d00*/  @!P0 IMAD.WIDE R10, R17, 0x4, R2 ;  /* 0x00000004110a8825 */ /* 0x000fc600078e0202 */
[----:B------:R-:W-:Y:S01]  /*0d10*/  ISETP.GE.AND P1, PT, R27, R0, PT ;  /* 0x000000001b00720c */ /* 0x000fe20003f26270 */
[----:B------:R-:W-:-:S12]  /*0d20*/  @!P0 IMAD.WIDE R14, R17, 0x4, R8 ;  /* 0x00000004110e8825 */ /* 0x000fd800078e0208 */
[----:B------:R-:W-:-:S04]  /*0d30*/  @!P1 IMAD.WIDE R18, R27, 0x4, R6 ;  /* 0x000000041b129825 */ /* 0x000fc800078e0206 */
[----:B------:R-:W-:Y:S01]  /*0d40*/  @!P1 IMAD.WIDE R20, R27, 0x4, R4 ;  /* 0x000000041b149825 */ /* 0x000fe200078e0204 */
[----:B--2---:R0:W-:Y:S04]  /*0d50*/  @!P0 STG.E desc[UR14][R10.64], R23 ;  /* 0x000000170a008986 */ /* 0x0041e8000c10190e */
[----:B---3--:R1:W-:Y:S04]  /*0d60*/  @!P0 STG.E desc[UR14][R14.64], R13 ;  /* 0x0000000d0e008986 */ /* 0x0083e8000c10190e */
[----:B------:R-:W2:Y:S04]  /*0d70*/  @!P1 LDG.E R19, desc[UR14][R18.64] ;  /* 0x0000000e12139981 */ /* 0x000ea8000c1e1900 */
[----:B------:R-:W3:Y:S01]  /*0d80*/  @!P1 LDG.E R21, desc[UR14][R20.64] ;  /* 0x0000000e14159981 */ /* 0x000ee2000c1e1900 */
[----:B0-----:R-:W-:-:S02]  /*0d90*/  VIADD R11, R17, 0x100 ;  /* 0x00000100110b7836 */ /* 0x001fc40000000000 */
[----:B------:R-:W-:-:S03]  /*0da0*/  @!P1 IMAD.WIDE R22, R27, 0x4, R2 ;  /* 0x000000041b169825 */ /* 0x000fc600078e0202 */
[----:B------:R-:W-:Y:S01]  /*0db0*/  ISETP.GE.AND P0, PT, R11, R0, PT ;  /* 0x000000000b00720c */ /* 0x000fe20003f06270 */
[----:B------:R-:W-:-:S12]  /*0dc0*/  @!P1 IMAD.WIDE R24, R27, 0x4, R8 ;  /* 0x000000041b189825 */ /* 0x000fd800078e0208 */
[----:B------:R-:W-:-:S04]  /*0dd0*/  @!P0 IMAD.WIDE R26, R11, 0x4, R6 ;  /* 0x000000040b1a8825 */ /* 0x000fc800078e0206 */
[----:B------:R-:W-:Y:S01]  /*0de0*/  @!P0 IMAD.WIDE R28, R11, 0x4, R4 ;  /* 0x000000040b1c8825 */ /* 0x000fe200078e0204 */
[----:B--2---:R0:W-:Y:S04]  /*0df0*/  @!P1 STG.E desc[UR14][R22.64], R19 ;  /* 0x0000001316009986 */ /* 0x0041e8000c10190e */
[----:B---3--:R2:W-:Y:S04]  /*0e00*/  @!P1 STG.E desc[UR14][R24.64], R21 ;  /* 0x0000001518009986 */ /* 0x0085e8000c10190e */
[----:B------:R-:W3:Y:S04]  /*0e10*/  @!P0 LDG.E R27, desc[UR14][R26.64] ;  /* 0x0000000e1a1b8981 */ /* 0x000ee8000c1e1900 */
[----:B------:R-:W4:Y:S01]  /*0e20*/  @!P0 LDG.E R29, desc[UR14][R28.64] ;  /* 0x0000000e1c1d8981 */ /* 0x000f22000c1e1900 */
[----:B-1----:R-:W-:Y:S01]  /*0e30*/  IADD3 R13, PT, PT, R17, 0x180, RZ ;  /* 0x00000180110d7810 */ /* 0x002fe20007ffe0ff */
[----:B------:R-:W-:-:S03]  /*0e40*/  @!P0 IMAD.WIDE R14, R11, 0x4, R2 ;  /* 0x000000040b0e8825 */ /* 0x000fc600078e0202 */
[----:B------:R-:W-:Y:S01]  /*0e50*/  ISETP.GE.AND P1, PT, R13, R0, PT ;  /* 0x000000000d00720c */ /* 0x000fe20003f26270 */
[----:B0-----:R-:W-:-:S12]  /*0e60*/  @!P0 IMAD.WIDE R18, R11, 0x4, R8 ;  /* 0x000000040b128825 */ /* 0x001fd800078e0208 */
[----:B--2---:R-:W-:-:S04]  /*0e70*/  @!P1 IMAD.WIDE R20, R13, 0x4, R6 ;  /* 0x000000040d149825 */ /* 0x004fc800078e0206 */
[C---:B------:R-:W-:Y:S01]  /*0e80*/  @!P1 IMAD.WIDE R10, R13.reuse, 0x4, R4 ;  /* 0x000000040d0a9825 */ /* 0x040fe200078e0204 */
[----:B---3--:R0:W-:Y:S04]  /*0e90*/  @!P0 STG.E desc[UR14][R14.64], R27 ;  /* 0x0000001b0e008986 */ /* 0x0081e8000c10190e */
[----:B----4-:R0:W-:Y:S04]  /*0ea0*/  @!P0 STG.E desc[UR14][R18.64], R29 ;  /* 0x0000001d12008986 */ /* 0x0101e8000c10190e */
[----:B------:R-:W2:Y:S04]  /*0eb0*/  @!P1 LDG.E R21, desc[UR14][R20.64] ;  /* 0x0000000e14159981 */ /* 0x000ea8000c1e1900 */
[----:B------:R1:W3:Y:S01]  /*0ec0*/  @!P1 LDG.E R11, desc[UR14][R10.64] ;  /* 0x0000000e0a0b9981 */ /* 0x0002e2000c1e1900 */
[----:B------:R-:W-:-:S04]  /*0ed0*/  @!P1 IMAD.WIDE R22, R13, 0x4, R2 ;  /* 0x000000040d169825 */ /* 0x000fc800078e0202 */
[----:B------:R-:W-:Y:S01]  /*0ee0*/  @!P1 IMAD.WIDE R24, R13, 0x4, R8 ;  /* 0x000000040d189825 */ /* 0x000fe200078e0208 */
[----:B-1----:R-:W-:-:S04]  /*0ef0*/  LOP3.LUT R10, R12, 0x7ffffffc, RZ, 0xc0, !PT ;  /* 0x7ffffffc0c0a7812 */ /* 0x002fc800078ec0ff */
[----:B------:R-:W-:Y:S01]  /*0f00*/  ISETP.NE.AND P0, PT, R10, 0x4, PT ;  /* 0x000000040a00780c */ /* 0x000fe20003f05270 */
[----:B--2---:R0:W-:Y:S04]  /*0f10*/  @!P1 STG.E desc[UR14][R22.64], R21 ;  /* 0x0000001516009986 */ /* 0x0041e8000c10190e */
[----:B---3--:R0:W-:Y:S08]  /*0f20*/  @!P1 STG.E desc[UR14][R24.64], R11 ;  /* 0x0000000b18009986 */ /* 0x0081f0000c10190e */
[----:B------:R-:W-:Y:S05]  /*0f30*/  @!P0 BRA `(.L_x_239) ;  /* 0x0000000000bc8947 */ /* 0x000fea0003800000 */
[----:B0-----:R-:W-:-:S07]  /*0f40*/  HFMA2 R11, -RZ, RZ, 0, 2.384185791015625e-07 ;  /* 0x00000004ff0b7431 */ /* 0x001fce00000001ff */
.L_x_242:
[----:B0-----:R-:W-:-:S04]  /*0f50*/  LEA R13, R11, R17, 0x7 ;  /* 0x000000110b0d7211 */ /* 0x001fc800078e38ff */
[----:B------:R-:W-:-:S13]  /*0f60*/  ISETP.GE.AND P0, PT, R13, R0, PT ;  /* 0x000000000d00720c */ /* 0x000fda0003f06270 */
        /* <DEDUP_REMOVED lines=13> */
[----:B------:R3:W4:Y:S01]  /*1040*/  @!P1 LDG.E R29, desc[UR14][R14.64] ;  /* 0x0000000e0e1d9981 */ /* 0x000722000c1e1900 */
[----:B------:R-:W-:-:S04]  /*1050*/  IADD3 R12, PT, PT, R13, 0x100, RZ ;  /* 0x000001000d0c7810 */ /* 0x000fc80007ffe0ff */
[----:B------:R-:W-:Y:S01]  /*1060*/  ISETP.GE.AND P0, PT, R12, R0, PT ;  /* 0x000000000c00720c */ /* 0x000fe20003f06270 */
[----:B---3--:R-:W-:-:S04]  /*1070*/  @!P1 IMAD.WIDE R14, R19, 0x4, R2 ;  /* 0x00000004130e9825 */ /* 0x008fc800078e0202 */
[----:B------:R-:W-:-:S08]  /*1080*/  @!P1 IMAD.WIDE R18, R19, 0x4, R8 ;  /* 0x0000000413129825 */ /* 0x000fd000078e0208 */
[----:B0-----:R-:W-:-:S04]  /*1090*/  @!P0 IMAD.WIDE R20, R12, 0x4, R6 ;  /* 0x000000040c148825 */ /* 0x001fc800078e0206 */
[C---:B-1----:R-:W-:Y:S01]  /*10a0*/  @!P0 IMAD.WIDE R22, R12.reuse, 0x4, R4 ;  /* 0x000000040c168825 */ /* 0x042fe200078e0204 */
[----:B--2---:R-:W-:Y:S04]  /*10b0*/  @!P1 STG.E desc[UR14][R14.64], R28 ;  /* 0x0000001c0e009986 */ /* 0x004fe8000c10190e */
[----:B----4-:R0:W-:Y:S04]  /*10c0*/  @!P1 STG.E desc[UR14][R18.64], R29 ;  /* 0x0000001d12009986 */ /* 0x0101e8000c10190e */
[----:B------:R-:W2:Y:S04]  /*10d0*/  @!P0 LDG.E R21, desc[UR14][R20.64] ;  /* 0x0000000e14158981 */ /* 0x000ea8000c1e1900 */
[----:B------:R-:W3:Y:S01]  /*10e0*/  @!P0 LDG.E R23, desc[UR14][R22.64] ;  /* 0x0000000e16178981 */ /* 0x000ee2000c1e1900 */
[C---:B------:R-:W-:Y:S01]  /*10f0*/  @!P0 IMAD.WIDE R24, R12.reuse, 0x4, R2 ;  /* 0x000000040c188825 */ /* 0x040fe200078e0202 */
[----:B------:R-:W-:Y:S01]  /*1100*/  IADD3 R11, PT, PT, R11, 0x4, RZ ;  /* 0x000000040b0b7810 */ /* 0x000fe20007ffe0ff */
[----:B------:R-:W-:Y:S01]  /*1110*/  BSSY.RECONVERGENT B0, `(.L_x_240) ;  /* 0x0000010000007945 */ /* 0x000fe20003800200 */
[----:B0-----:R-:W-:Y:S01]  /*1120*/  IADD3 R29, PT, PT, R13, 0x180, RZ ;  /* 0x000001800d1d7810 */ /* 0x001fe20007ffe0ff */
[----:B------:R-:W-:Y:S01]  /*1130*/  @!P0 IMAD.WIDE R26, R12, 0x4, R8 ;  /* 0x000000040c1a8825 */ /* 0x000fe200078e0208 */
[----:B------:R-:W-:Y:S01]  /*1140*/  ISETP.NE.AND P1, PT, R11, R10, PT ;  /* 0x0000000a0b00720c */ /* 0x000fe20003f25270 */
[----:B--2---:R0:W-:Y:S04]  /*1150*/  @!P0 STG.E desc[UR14][R24.64], R21 ;  /* 0x0000001518008986 */ /* 0x0041e8000c10190e */
[----:B---3--:R0:W-:Y:S01]  /*1160*/  @!P0 STG.E desc[UR14][R26.64], R23 ;  /* 0x000000171a008986 */ /* 0x0081e2000c10190e */
[----:B------:R-:W-:-:S13]  /*1170*/  ISETP.GE.AND P0, PT, R29, R0, PT ;  /* 0x000000001d00720c */ /* 0x000fda0003f06270 */
[----:B0-----:R-:W-:Y:S05]  /*1180*/  @P0 BRA `(.L_x_241) ;  /* 0x0000000000200947 */ /* 0x001fea0003800000 */
[----:B------:R-:W-:-:S04]  /*1190*/  IMAD.WIDE R12, R29, 0x4, R6 ;  /* 0x000000041d0c7825 */ /* 0x000fc800078e0206 */
[C---:B------:R-:W-:Y:S02]  /*11a0*/  IMAD.WIDE R14, R29.reuse, 0x4, R4 ;  /* 0x000000041d0e7825 */ /* 0x040fe400078e0204 */
[----:B------:R-:W2:Y:S04]  /*11b0*/  LDG.E R13, desc[UR14][R12.64] ;  /* 0x0000000e0c0d7981 */ /* 0x000ea8000c1e1900 */
[----:B------:R-:W3:Y:S01]  /*11c0*/  LDG.E R15, desc[UR14][R14.64] ;  /* 0x0000000e0e0f7981 */ /* 0x000ee2000c1e1900 */
[----:B------:R-:W-:-:S04]  /*11d0*/  IMAD.WIDE R18, R29, 0x4, R2 ;  /* 0x000000041d127825 */ /* 0x000fc800078e0202 */
[----:B------:R-:W-:Y:S01]  /*11e0*/  IMAD.WIDE R20, R29, 0x4, R8 ;  /* 0x000000041d147825 */ /* 0x000fe200078e0208 */
[----:B--2---:R0:W-:Y:S04]  /*11f0*/  STG.E desc[UR14][R18.64], R13 ;  /* 0x0000000d12007986 */ /* 0x0041e8000c10190e */
[----:B---3--:R0:W-:Y:S02]  /*1200*/  STG.E desc[UR14][R20.64], R15 ;  /* 0x0000000f14007986 */ /* 0x0081e4000c10190e */
.L_x_241:
[----:B------:R-:W-:Y:S05]  /*1210*/  BSYNC.RECONVERGENT B0 ;  /* 0x0000000000007941 */ /* 0x000fea0003800200 */
.L_x_240:
[----:B------:R-:W-:Y:S05]  /*1220*/  @P1 BRA `(.L_x_242) ;  /* 0xfffffffc00481947 */ /* 0x000fea000383ffff */
.L_x_239:
[----:B------:R-:W-:-:S13]  /*1230*/  ISETP.NE.AND P0, PT, R16, RZ, PT ;  /* 0x000000ff1000720c */ /* 0x000fda0003f05270 */
[----:B------:R-:W-:Y:S05]  /*1240*/  @!P0 EXIT ;  /* 0x000000000000894d */ /* 0x000fea0003800000 */
[----:B------:R-:W-:-:S05]  /*1250*/  UMOV UR4, URZ ;  /* 0x000000ff00047c82 */ /* 0x000fca0008000000 */
.L_x_243:
[----:B01----:R-:W-:-:S05]  /*1260*/  IMAD R21, R10, 0x80, R17 ;  /* 0x000000800a157824 */ /* 0x003fca00078e0211 */
[----:B------:R-:W-:-:S13]  /*1270*/  ISETP.GE.AND P0, PT, R21, R0, PT ;  /* 0x000000001500720c */ /* 0x000fda0003f06270 */
[----:B------:R-:W-:-:S04]  /*1280*/  @!P0 IMAD.WIDE R12, R21, 0x4, R6 ;  /* 0x00000004150c8825 */ /* 0x000fc800078e0206 */
[C---:B------:R-:W-:Y:S02]  /*1290*/  @!P0 IMAD.WIDE R14, R21.reuse, 0x4, R4 ;  /* 0x00000004150e8825 */ /* 0x040fe400078e0204 */
[----:B------:R-:W2:Y:S04]  /*12a0*/  @!P0 LDG.E R13, desc[UR14][R12.64] ;  /* 0x0000000e0c0d8981 */ /* 0x000ea8000c1e1900 */
[----:B------:R-:W3:Y:S01]  /*12b0*/  @!P0 LDG.E R15, desc[UR14][R14.64] ;  /* 0x0000000e0e0f8981 */ /* 0x000ee2000c1e1900 */
[C---:B------:R-:W-:Y:S01]  /*12c0*/  @!P0 IMAD.WIDE R18, R21.reuse, 0x4, R2 ;  /* 0x0000000415128825 */ /* 0x040fe200078e0202 */
[----:B------:R-:W-:Y:S01]  /*12d0*/  UIADD3 UR4, UPT, UPT, UR4, 0x1, URZ ;  /* 0x0000000104047890 */ /* 0x000fe2000fffe0ff */
[----:B------:R-:W-:Y:S02]  /*12e0*/  IADD3 R10, PT, PT, R10, 0x1, RZ ;  /* 0x000000010a0a7810 */ /* 0x000fe40007ffe0ff */
[----:B------:R-:W-:Y:S01]  /*12f0*/  @!P0 IMAD.WIDE R20, R21, 0x4, R8 ;  /* 0x0000000415148825 */ /* 0x000fe200078e0208 */
[----:B--2---:R2:W-:Y:S04]  /*1300*/  @!P0 STG.E desc[UR14][R18.64], R13 ;  /* 0x0000000d12008986 */ /* 0x0045e8000c10190e */
[----:B---3--:R2:W-:Y:S01]  /*1310*/  @!P0 STG.E desc[UR14][R20.64], R15 ;  /* 0x0000000f14008986 */ /* 0x0085e2000c10190e */
[----:B------:R-:W-:-:S13]  /*1320*/  ISETP.NE.AND P0, PT, R16, UR4, PT ;  /* 0x0000000410007c0c */ /* 0x000fda000bf05270 */
[----:B--2---:R-:W-:Y:S05]  /*1330*/  @P0 BRA `(.L_x_243) ;  /* 0xfffffffc00c80947 */ /* 0x004fea000383ffff */
[----:B------:R-:W-:Y:S05]  /*1340*/  EXIT ;  /* 0x000000000000794d */ /* 0x000fea0003800000 */
.L_x_228:
        /* <DEDUP_REMOVED lines=8> */
.L_x_251:
[----:B-1----:R-:W-:Y:S01]  /*13d0*/  LEA R21, R19, R0, 0x7 ;  /* 0x0000000013157211 */ /* 0x002fe200078e38ff */
[----:B------:R-:W0:Y:S04]  /*13e0*/  LDCU UR5, c[0x0][0x3a0] ;  /* 0x00007400ff0577ac */ /* 0x000e280008000800 */
[----:B------:R-:W-:-:S04]  /*13f0*/  IMAD.WIDE R14, R21, 0x4, R10 ;  /* 0x00000004150e7825 */ /* 0x000fc800078e020a */
        /* <DEDUP_REMOVED lines=8> */
[----:B------:R-:W0:Y:S01]  /*1480*/  LDCU.128 UR8, c[0x0][0x390] ;  /* 0x00007200ff0877ac */ /* 0x000e220008000c00 */
[----:B------:R-:W1:Y:S01]  /*1490*/  LDCU UR13, c[0x0][0x3a4] ;  /* 0x00007480ff0d77ac */ /* 0x000e620008000800 */
[----:B0-----:R-:W-:Y:S02]  /*14a0*/  UIADD3 UR6, UP0, UPT, UR8, 0x10, URZ ;  /* 0x0000001008067890 */ /* 0x001fe4000ff1e0ff */
[----:B------:R-:W-:Y:S02]  /*14b0*/  UIADD3 UR4, UP1, UPT, UR10, 0x10, URZ ;  /* 0x000000100a047890 */ /* 0x000fe4000ff3e0ff */
[----:B------:R-:W-:Y:S02]  /*14c0*/  ULOP3.LUT UR8, UR5, 0x7ffffff8, URZ, 0xc0, !UPT ;  /* 0x7ffffff805087892 */ /* 0x000fe4000f8ec0ff */
[----:B------:R-:W-:Y:S01]  /*14d0*/  UIADD3.X UR7, UPT, UPT, URZ, UR9, URZ, UP0, !UPT ;  /* 0x00000009ff077290 */ /* 0x000fe200087fe4ff */
[----:B------:R-:W-:Y:S01]  /*14e0*/  MOV R12, UR6 ;  /* 0x00000006000c7c02 */ /* 0x000fe20008000f00 */
[----:B------:R-:W-:Y:S01]  /*14f0*/  UIADD3.X UR5, UPT, UPT, URZ, UR11, URZ, UP1, !UPT ;  /* 0x0000000bff057290 */ /* 0x000fe20008ffe4ff */
[----:B------:R-:W-:Y:S01]  /*1500*/  MOV R14, UR4 ;  /* 0x00000004000e7c02 */ /* 0x000fe20008000f00 */
[----:B------:R-:W-:-:S02]  /*1510*/  UIADD3 UR9, UPT, UPT, -UR8, URZ, URZ ;  /* 0x000000ff08097290 */ /* 0x000fc4000fffe1ff */
[----:B------:R-:W-:Y:S02]  /*1520*/  MOV R13, UR7 ;  /* 0x00000007000d7c02 */ /* 0x000fe40008000f00 */
[----:B-1----:R-:W-:-:S08]  /*1530*/  IMAD.U32 R15, RZ, RZ, UR5 ;  /* 0x00000005ff0f7e24 */ /* 0x002fd0000f8e00ff */
.L_x_246:
[----:B------:R-:W2:Y:S04]  /*1540*/  LDG.E R25, desc[UR14][R12.64+-0x10] ;  /* 0xfffff00e0c197981 */ /* 0x000ea8000c1e1900 */
[----:B------:R-:W3:Y:S04]  /*1550*/  LDG.E R22, desc[UR14][R12.64+-0x8] ;  /* 0xfffff80e0c167981 */ /* 0x000ee8000c1e1900 */
[----:B------:R-:W4:Y:S04]  /*1560*/  LDG.E R29, desc[UR14][R12.64+-0xc] ;  /* 0xfffff40e0c1d7981 */ /* 0x000f28000c1e1900 */
[----:B------:R-:W4:Y:S04]  /*1570*/  LDG.E R23, desc[UR14][R12.64+-0x4] ;  /* 0xfffffc0e0c177981 */ /* 0x000f28000c1e1900 */
[----:B------:R-:W4:Y:S01]  /*1580*/  LDG.E R27, desc[UR14][R12.64+0x4] ;  /* 0x0000040e0c1b7981 */ /* 0x000f22000c1e1900 */
[----:B--2--5:R-:W-:-:S05]  /*1590*/  FADD R25, -R18, R25 ;  /* 0x0000001912197221 */ /* 0x024fca0000000100 */
[----:B------:R-:W-:Y:S02]  /*15a0*/  FSETP.GEU.AND P6, PT, |R25|, UR13, PT ;  /* 0x0000000d19007c0b */ /* 0x000fe4000bfce200 */
[----:B------:R-:W2:Y:S01]  /*15b0*/  LDG.E R25, desc[UR14][R12.64] ;  /* 0x0000000e0c197981 */ /* 0x000ea2000c1e1900 */
[C---:B---3--:R-:W-:Y:S01]  /*15c0*/  FADD R22, -R18.reuse, R22 ;  /* 0x0000001612167221 */ /* 0x048fe20000000100 */
[----:B----4-:R-:W-:Y:S02]  /*15d0*/  FADD R20, -R18, R29 ;  /* 0x0000001d12147221 */ /* 0x010fe40000000100 */
[----:B------:R-:W3:Y:S02]  /*15e0*/  LDG.E R29, desc[UR14][R12.64+0x8] ;  /* 0x0000080e0c1d7981 */ /* 0x000ee4000c1e1900 */
[----:B------:R-:W-:Y:S02]  /*15f0*/  FSETP.GEU.AND P1, PT, |R22|, UR13, PT ;  /* 0x0000000d16007c0b */ /* 0x000fe4000bf2e200 */
[----:B------:R-:W-:Y:S01]  /*1600*/  FSETP.GEU.AND P0, PT, |R20|, UR13, PT ;  /* 0x0000000d14007c0b */ /* 0x000fe2000bf0e200 */
[----:B------:R-:W4:Y:S04]  /*1610*/  LDG.E R22, desc[UR14][R12.64+0xc] ;  /* 0x00000c0e0c167981 */ /* 0x000f28000c1e1900 */
[----:B------:R-:W4:Y:S01]  /*1620*/  @!P6 LDG.E R20, desc[UR14][R14.64+-0x10] ;  /* 0xfffff00e0e14e981 */ /* 0x000f22000c1e1900 */
[C---:B------:R-:W-:Y:S01]  /*1630*/  FADD R23, -R18.reuse, R23 ;  /* 0x0000001712177221 */ /* 0x040fe20000000100 */
[----:B------:R-:W-:-:S04]  /*1640*/  FADD R27, -R18, R27 ;  /* 0x0000001b121b7221 */ /* 0x000fc80000000100 */
[----:B------:R-:W4:Y:S04]  /*1650*/  @!P1 LDG.E R26, desc[UR14][R14.64+-0x8] ;  /* 0xfffff80e0e1a9981 */ /* 0x000f28000c1e1900 */
[----:B------:R-:W4:Y:S01]  /*1660*/  @!P0 LDG.E R24, desc[UR14][R14.64+-0xc] ;  /* 0xfffff40e0e188981 */ /* 0x000f22000c1e1900 */
[----:B------:R-:W-:Y:S02]  /*1670*/  FSETP.GEU.AND P2, PT, |R23|, UR13, PT ;  /* 0x0000000d17007c0b */ /* 0x000fe4000bf4e200 */
[----:B------:R-:W-:Y:S02]  /*1680*/  FSETP.GEU.AND P4, PT, |R27|, UR13, PT ;  /* 0x0000000d1b007c0b */ /* 0x000fe4000bf8e200 */
[----:B------:R-:W-:-:S09]  /*1690*/  @!P6 IADD3 R16, PT, PT, R16, 0x1, RZ ;  /* 0x000000011010e810 */ /* 0x000fd20007ffe0ff */
[----:B------:R-:W4:Y:S01]  /*16a0*/  @!P2 LDG.E R28, desc[UR14][R14.64+-0x4] ;  /* 0xfffffc0e0e1ca981 */ /* 0x000f22000c1e1900 */
[----:B--2---:R-:W-:-:S05]  /*16b0*/  FADD R25, -R18, R25 ;  /* 0x0000001912197221 */ /* 0x004fca0000000100 */
[----:B------:R-:W-:Y:S01]  /*16c0*/  FSETP.GEU.AND P3, PT, |R25|, UR13, PT ;  /* 0x0000000d19007c0b */ /* 0x000fe2000bf6e200 */
[C---:B---3--:R-:W-:Y:S01]  /*16d0*/  FADD R29, -R18.reuse, R29 ;  /* 0x0000001d121d7221 */ /* 0x048fe20000000100 */
[----:B----4-:R-:W-:-:S04]  /*16e0*/  FADD R23, -R18, R22 ;  /* 0x0000001612177221 */ /* 0x010fc80000000100 */
[----:B------:R-:W-:Y:S01]  /*16f0*/  FSETP.GEU.AND P5, PT, |R29|, UR13, PT ;  /* 0x0000000d1d007c0b */ /* 0x000fe2000bfae200 */
[----:B------:R-:W-:Y:S01]  /*1700*/  @!P6 FADD R17, R17, R20 ;  /* 0x000000141111e221 */ /* 0x000fe20000000000 */
[----:B------:R-:W-:Y:S02]  /*1710*/  FSETP.GEU.AND P6, PT, |R23|, UR13, PT ;  /* 0x0000000d17007c0b */ /* 0x000fe4000bfce200 */
[----:B------:R-:W2:Y:S04]  /*1720*/  @!P4 LDG.E R23, desc[UR14][R14.64+0x4] ;  /* 0x0000040e0e17c981 */ /* 0x000ea8000c1e1900 */
[----:B------:R-:W3:Y:S01]  /*1730*/  @!P3 LDG.E R22, desc[UR14][R14.64] ;  /* 0x0000000e0e16b981 */ /* 0x000ee2000c1e1900 */
[----:B------:R-:W-:-:S04]  /*1740*/  @!P0 FADD R17, R17, R24 ;  /* 0x0000001811118221 */ /* 0x000fc80000000000 */
[----:B------:R-:W4:Y:S04]  /*1750*/  @!P5 LDG.E R24, desc[UR14][R14.64+0x8] ;  /* 0x0000080e0e18d981 */ /* 0x000f28000c1e1900 */
[----:B------:R0:W4:Y:S01]  /*1760*/  @!P6 LDG.E R20, desc[UR14][R14.64+0xc] ;  /* 0x00000c0e0e14e981 */ /* 0x000122000c1e1900 */
[----:B------:R-:W-:Y:S01]  /*1770*/  @!P0 IADD3 R16, PT, PT, R16, 0x1, RZ ;  /* 0x0000000110108810 */ /* 0x000fe20007ffe0ff */
[----:B------:R-:W-:-:S03]  /*1780*/  @!P1 FADD R17, R17, R26 ;  /* 0x0000001a11119221 */ /* 0x000fc60000000000 */
[----:B------:R-:W-:Y:S01]  /*1790*/  @!P1 IADD3 R16, PT, PT, R16, 0x1, RZ ;  /* 0x0000000110109810 */ /* 0x000fe20007ffe0ff */
[----:B------:R-:W-:Y:S01]  /*17a0*/  UIADD3 UR9, UPT, UPT, UR9, 0x8, URZ ;  /* 0x0000000809097890 */ /* 0x000fe2000fffe0ff */
[----:B------:R-:W-:Y:S02]  /*17b0*/  @!P2 FADD R17, R17, R28 ;  /* 0x0000001c1111a221 */ /* 0x000fe40000000000 */
[----:B------:R-:W-:Y:S01]  /*17c0*/  @!P2 IADD3 R16, PT, PT, R16, 0x1, RZ ;  /* 0x000000011010a810 */ /* 0x000fe20007ffe0ff */
[----:B------:R-:W-:-:S03]  /*17d0*/  UISETP.NE.AND UP0, UPT, UR9, URZ, UPT ;  /* 0x000000ff0900728c */ /* 0x000fc6000bf05270 */
[----:B------:R-:W-:-:S04]  /*17e0*/  @!P3 IADD3 R16, PT, PT, R16, 0x1, RZ ;  /* 0x000000011010b810 */ /* 0x000fc80007ffe0ff */
[----:B------:R-:W-:Y:S02]  /*17f0*/  @!P4 IADD3 R16, PT, PT, R16, 0x1, RZ ;  /* 0x000000011010c810 */ /* 0x000fe40007ffe0ff */
[----:B------:R-:W-:Y:S02]  /*1800*/  IADD3 R12, P0, PT, R12, 0x20, RZ ;  /* 0x000000200c0c7810 */ /* 0x000fe40007f1e0ff */
[----:B0-----:R-:W-:Y:S02]  /*1810*/  IADD3 R14, P1, PT, R14, 0x20, RZ ;  /* 0x000000200e0e7810 */ /* 0x001fe40007f3e0ff */
[----:B------:R-:W-:Y:S01]  /*1820*/  @!P5 IADD3 R16, PT, PT, R16, 0x1, RZ ;  /* 0x000000011010d810 */ /* 0x000fe20007ffe0ff */
[----:B------:R-:W-:Y:S01]  /*1830*/  IMAD.X R13, RZ, RZ, R13, P0 ;  /* 0x000000ffff0d7224 */ /* 0x000fe200000e060d */
[----:B------:R-:W-:Y:S02]  /*1840*/  IADD3.X R15, PT, PT, RZ, R15, RZ, P1, !PT ;  /* 0x0000000fff0f7210 */ /* 0x000fe40000ffe4ff */
[----:B------:R-:W-:Y:S01]  /*1850*/  @!P6 IADD3 R16, PT, PT, R16, 0x1, RZ ;  /* 0x000000011010e810 */ /* 0x000fe20007ffe0ff */
[----:B---3--:R-:W-:-:S04]  /*1860*/  @!P3 FADD R17, R17, R22 ;  /* 0x000000161111b221 */ /* 0x008fc80000000000 */
[----:B--2---:R-:W-:-:S04]  /*1870*/  @!P4 FADD R17, R17, R23 ;  /* 0x000000171111c221 */ /* 0x004fc80000000000 */
[----:B----4-:R-:W-:-:S04]  /*1880*/  @!P5 FADD R17, R17, R24 ;  /* 0x000000181111d221 */ /* 0x010fc80000000000 */
[----:B------:R-:W-:Y:S01]  /*1890*/  @!P6 FADD R17, R17, R20 ;  /* 0x000000141111e221 */ /* 0x000fe20000000000 */
[----:B------:R-:W-:Y:S06]  /*18a0*/  BRA.U UP0, `(.L_x_246) ;  /* 0xfffffffd00247547 */ /* 0x000fec000b83ffff */
[----:B------:R-:W-:-:S07]  /*18b0*/  MOV R12, UR8 ;  /* 0x00000008000c7c02 */ /* 0x000fce0008000f00 */
.L_x_245:
        /* <DEDUP_REMOVED lines=37> */
.L_x_248:
[----:B------:R-:W-:Y:S05]  /*1b10*/  BRA.U !UP1, `(.L_x_247) ;  /* 0x0000000109947547 */ /* 0x000fea000b800000 */
[----:B------:R-:W-:Y:S02]  /*1b20*/  UISETP.NE.AND UP0, UPT, UR6, 0x1, UPT ;  /* 0x000000010600788c */ /* 0x000fe4000bf05270 */
[----:B------:R-:W-:-:S04]  /*1b30*/  ULOP3.LUT UR4, UR4, 0x1, URZ, 0xc0, !UPT ;  /* 0x0000000104047892 */ /* 0x000fc8000f8ec0ff */
[----:B------:R-:W-:-:S03]  /*1b40*/  UISETP.NE.U32.AND UP1, UPT, UR4, 0x1, UPT ;  /* 0x000000010400788c */ /* 0x000fc6000bf25070 */
[----:B------:R-:W-:Y:S08]  /*1b50*/  BRA.U !UP0, `(.L_x_249) ;  /* 0x0000000108487547 */ /* 0x000ff0000b800000 */
[----:B------:R-:W0:Y:S01]  /*1b60*/  LDC.64 R14, c[0x0][0x390] ;  /* 0x0000e400ff0e7b82 */ /* 0x000e220000000a00 */
[----:B------:R-:W1:Y:S01]  /*1b70*/  LDCU UR4, c[0x0][0x3a4] ;  /* 0x00007480ff0477ac */ /* 0x000e620008000800 */
[----:B0-----:R-:W-:-:S06]  /*1b80*/  IMAD.WIDE.U32 R22, R12, 0x4, R14 ;  /* 0x000000040c167825 */ /* 0x001fcc00078e000e */
[----:B------:R-:W0:Y:S01]  /*1b90*/  LDC.64 R14, c[0x0][0x398] ;  /* 0x0000e600ff0e7b82 */ /* 0x000e220000000a00 */
[----:B------:R-:W2:Y:S04]  /*1ba0*/  LDG.E R13, desc[UR14][R22.64] ;  /* 0x0000000e160d7981 */ /* 0x000ea8000c1e1900 */
[----:B------:R-:W3:Y:S01]  /*1bb0*/  LDG.E R25, desc[UR14][R22.64+0x4] ;  /* 0x0000040e16197981 */ /* 0x000ee2000c1e1900 */
[----:B0-----:R-:W-:-:S04]  /*1bc0*/  IMAD.WIDE.U32 R14, R12, 0x4, R14 ;  /* 0x000000040c0e7825 */ /* 0x001fc800078e000e */
[C---:B--2--5:R-:W-:Y:S01]  /*1bd0*/  FADD R13, -R18.reuse, R13 ;  /* 0x0000000d120d7221 */ /* 0x064fe20000000100 */
[----:B---3--:R-:W-:-:S04]  /*1be0*/  FADD R25, -R18, R25 ;  /* 0x0000001912197221 */ /* 0x008fc80000000100 */
        /* <DEDUP_REMOVED lines=9> */
.L_x_249:
[----:B------:R-:W-:Y:S05]  /*1c80*/  BRA.U UP1, `(.L_x_247) ;  /* 0x0000000101387547 */ /* 0x000fea000b800000 */
[----:B------:R-:W0:Y:S01]  /*1c90*/  LDC.64 R14, c[0x0][0x390] ;  /* 0x0000e400ff0e7b82 */ /* 0x000e220000000a00 */
[----:B------:R-:W1:Y:S01]  /*1ca0*/  LDCU UR4, c[0x0][0x3a4] ;  /* 0x00007480ff0477ac */ /* 0x000e620008000800 */
[----:B0-----:R-:W-:-:S06]  /*1cb0*/  IMAD.WIDE.U32 R14, R12, 0x4, R14 ;  /* 0x000000040c0e7825 */ /* 0x001fcc00078e000e */
[----:B------:R-:W2:Y:S01]  /*1cc0*/  LDG.E R15, desc[UR14][R14.64] ;  /* 0x0000000e0e0f7981 */ /* 0x000ea2000c1e1900 */
[----:B------:R-:W-:Y:S01]  /*1cd0*/  BSSY.RECONVERGENT B0, `(.L_x_247) ;  /* 0x0000009000007945 */ /* 0x000fe20003800200 */
        /* <DEDUP_REMOVED lines=8> */
.L_x_250:
[----:B------:R-:W-:Y:S05]  /*1d60*/  BSYNC.RECONVERGENT B0 ;  /* 0x0000000000007941 */ /* 0x000fea0003800200 */
.L_x_247:
[----:B------:R-:W0:Y:S01]  /*1d70*/  LDCU UR4, c[0x0][0x388] ;  /* 0x00007100ff0477ac */ /* 0x000e220008000800 */
[----:B------:R-:W-:Y:S01]  /*1d80*/  IADD3 R19, PT, PT, R19, 0x1, RZ ;  /* 0x0000000113137810 */ /* 0x000fe20007ffe0ff */
[----:B------:R-:W-:-:S04]  /*1d90*/  IMAD.WIDE R12, R21, 0x4, R2 ;  /* 0x00000004150c7825 */ /* 0x000fc800078e0202 */
[----:B------:R-:W-:Y:S01]  /*1da0*/  IMAD.WIDE R14, R21, 0x4, R8 ;  /* 0x00000004150e7825 */ /* 0x000fe200078e0208 */
[----:B-----5:R1:W-:Y:S04]  /*1db0*/  STG.E desc[UR14][R12.64], R17 ;  /* 0x000000110c007986 */ /* 0x0203e8000c10190e */
[----:B------:R1:W-:Y:S01]  /*1dc0*/  STG.E desc[UR14][R14.64], R16 ;  /* 0x000000100e007986 */ /* 0x0003e2000c10190e */
[----:B0-----:R-:W-:-:S13]  /*1dd0*/  ISETP.NE.AND P0, PT, R19, UR4, PT ;  /* 0x0000000413007c0c */ /* 0x001fda000bf05270 */
[----:B-1----:R-:W-:Y:S05]  /*1de0*/  @!P0 EXIT ;  /* 0x000000000000894d */ /* 0x002fea0003800000 */
[----:B------:R-:W-:Y:S05]  /*1df0*/  BRA `(.L_x_251) ;  /* 0xfffffff400747947 */ /* 0x000fea000383ffff */
.L_x_244:
[C---:B------:R-:W-:Y:S02]  /*1e00*/  ISETP.GE.U32.AND P0, PT, R12.reuse, 0x8, PT ;  /* 0x000000080c00780c */ /* 0x040fe40003f06070 */
[----:B------:R-:W-:Y:S02]  /*1e10*/  LOP3.LUT R13, R12, 0x7, RZ, 0xc0, !PT ;  /* 0x000000070c0d7812 */ /* 0x000fe400078ec0ff */
[----:B------:R-:W-:Y:S02]  /*1e20*/  MOV R11, RZ ;  /* 0x000000ff000b7202 */ /* 0x000fe40000000f00 */
[----:B------:R-:W-:-:S07]  /*1e30*/  ISETP.NE.AND P1, PT, R13, RZ, PT ;  /* 0x000000ff0d00720c */ /* 0x000fce0003f25270 */
[----:B------:R-:W-:Y:S06]  /*1e40*/  @!P0 BRA `(.L_x_252) ;  /* 0x0000000000bc8947 */ /* 0x000fec0003800000 */
[----:B------:R-:W-:Y:S01]  /*1e50*/  HFMA2 R10, -RZ, RZ, 0, 0 ;  /* 0x00000000ff0a7431 */ /* 0x000fe200000001ff */
[----:B------:R-:W-:-:S07]  /*1e60*/  LOP3.LUT R11, R12, 0x7ffffff8, RZ, 0xc0, !PT ;  /* 0x7ffffff80c0b7812 */ /* 0x000fce00078ec0ff */
.L_x_253:
[----:B01----:R-:W-:-:S04]  /*1e70*/  IMAD R21, R10, 0x80, R0 ;  /* 0x000000800a157824 */ /* 0x003fc800078e0200 */
[----:B------:R-:W-:-:S04]  /*1e80*/  IMAD.WIDE.U32 R22, R21, 0x4, R6 ;  /* 0x0000000415167825 */ /* 0x000fc800078e0006 */
[C---:B------:R-:W-:Y:S01]  /*1e90*/  IMAD.WIDE.U32 R24, R21.reuse, 0x4, R4 ;  /* 0x0000000415187825 */ /* 0x040fe200078e0004 */
[----:B------:R-:W2:Y:S04]  /*1ea0*/  LDG.E R29, desc[UR14][R22.64] ;  /* 0x0000000e161d7981 */ /* 0x000ea8000c1e1900 */
[----:B------:R-:W3:Y:S01]  /*1eb0*/  LDG.E R27, desc[UR14][R24.64] ;  /* 0x0000000e181b7981 */ /* 0x000ee2000c1e1900 */
[C---:B------:R-:W-:Y:S01]  /*1ec0*/  IADD3 R26, PT, PT, R21.reuse, 0x80, RZ ;  /* 0x00000080151a7810 */ /* 0x040fe20007ffe0ff */
[----:B------:R-:W-:-:S04]  /*1ed0*/  IMAD.WIDE.U32 R18, R21, 0x4, R2 ;  /* 0x0000000415127825 */ /* 0x000fc800078e0002 */
[----:B------:R-:W-:-:S04]  /*1ee0*/  IMAD.WIDE.U32 R20, R21, 0x4, R8 ;  /* 0x0000000415147825 */ /* 0x000fc800078e0008 */
[----:B------:R-:W-:-:S04]  /*1ef0*/  IMAD.WIDE R14, R26, 0x4, R6 ;  /* 0x000000041a0e7825 */ /* 0x000fc800078e0206 */
[C---:B------:R-:W-:Y:S01]  /*1f00*/  IMAD.WIDE R16, R26.reuse, 0x4, R4 ;  /* 0x000000041a107825 */ /* 0x040fe200078e0204 */
[----:B--2---:R0:W-:Y:S04]  /*1f10*/  STG.E desc[UR14][R18.64], R29 ;  /* 0x0000001d12007986 */ /* 0x0041e8000c10190e */
[----:B---3--:R1:W-:Y:S04]  /*1f20*/  STG.E desc[UR14][R20.64], R27 ;  /* 0x0000001b14007986 */ /* 0x0083e8000c10190e */
[----:B------:R-:W2:Y:S04]  /*1f30*/  LDG.E R28, desc[UR14][R16.64] ;  /* 0x0000000e101c7981 */ /* 0x000ea8000c1e1900 */
[----:B0-----:R-:W3:Y:S01]  /*1f40*/  LDG.E R19, desc[UR14][R14.64] ;  /* 0x0000000e0e137981 */ /* 0x001ee2000c1e1900 */
[----:B------:R-:W-:-:S04]  /*1f50*/  IMAD.WIDE R22, R26, 0x4, R2 ;  /* 0x000000041a167825 */ /* 0x000fc800078e0202 */
[----:B------:R-:W-:Y:S01]  /*1f60*/  IMAD.WIDE R24, R26, 0x4, R8 ;  /* 0x000000041a187825 */ /* 0x000fe200078e0208 */
[----:B---3--:R0:W-:Y:S04]  /*1f70*/  STG.E desc[UR14][R22.64], R19 ;  /* 0x0000001316007986 */ /* 0x0081e8000c10190e */
[----:B--2---:R-:W-:Y:S04]  /*1f80*/  STG.E desc[UR14][R24.64], R28 ;  /* 0x0000001c18007986 */ /* 0x004fe8000c10190e */
[----:B-1----:R-:W2:Y:S04]  /*1f90*/  LDG.E R21, desc[UR14][R14.64+0x200] ;  /* 0x0002000e0e157981 */ /* 0x002ea8000c1e1900 */
[----:B------:R-:W3:Y:S04]  /*1fa0*/  LDG.E R26, desc[UR14][R16.64+0x200] ;  /* 0x0002000e101a7981 */ /* 0x000ee8000c1e1900 */
[----:B--2---:R1:W-:Y:S04]  /*1fb0*/  STG.E desc[UR14][R22.64+0x200], R21 ;  /* 0x0002001516007986 */ /* 0x0043e8000c10190e */
[----:B---3--:R2:W-:Y:S04]  /*1fc0*/  STG.E desc[UR14][R24.64+0x200], R26 ;  /* 0x0002001a18007986 */ /* 0x0085e8000c10190e */
[----:B------:R-:W3:Y:S04]  /*1fd0*/  LDG.E R29, desc[UR14][R14.64+0x400] ;  /* 0x0004000e0e1d7981 */ /* 0x000ee8000c1e1900 */
[----:B------:R-:W4:Y:S04]  /*1fe0*/  LDG.E R27, desc[UR14][R16.64+0x400] ;  /* 0x0004000e101b7981 */ /* 0x000f28000c1e1900 */
[----:B---3--:R3:W-:Y:S04]  /*1ff0*/  STG.E desc[UR14][R22.64+0x400], R29 ;  /* 0x0004001d16007986 */ /* 0x0087e8000c10190e */
[----:B----4-:R4:W-:Y:S04]  /*2000*/  STG.E desc[UR14][R24.64+0x400], R27 ;  /* 0x0004001b18007986 */ /* 0x0109e8000c10190e */
[----:B------:R-:W5:Y:S04]  /*2010*/  LDG.E R18, desc[UR14][R14.64+0x600] ;  /* 0x0006000e0e127981 */ /* 0x000f68000c1e1900 */
[----:B0-----:R-:W2:Y:S04]  /*2020*/  LDG.E R19, desc[UR14][R16.64+0x600] ;  /* 0x0006000e10137981 */ /* 0x001ea8000c1e1900 */
[----:B-----5:R0:W-:Y:S04]  /*2030*/  STG.E desc[UR14][R22.64+0x600], R18 ;  /* 0x0006001216007986 */ /* 0x0201e8000c10190e */
[----:B--2---:R0:W-:Y:S04]  /*2040*/  STG.E desc[UR14][R24.64+0x600], R19 ;  /* 0x0006001318007986 */ /* 0x0041e8000c10190e */
[----:B------:R-:W2:Y:S04]  /*2050*/  LDG.E R20, desc[UR14][R14.64+0x800] ;  /* 0x0008000e0e147981 */ /* 0x000ea8000c1e1900 */
[----:B-1----:R-:W5:Y:S04]  /*2060*/  LDG.E R21, desc[UR14][R16.64+0x800] ;  /* 0x0008000e10157981 */ /* 0x002f68000c1e1900 */
[----:B--2---:R0:W-:Y:S04]  /*2070*/  STG.E desc[UR14][R22.64+0x800], R20 ;  /* 0x0008001416007986 */ /* 0x0041e8000c10190e */
[----:B-----5:R0:W-:Y:S04]  /*2080*/  STG.E desc[UR14][R24.64+0x800], R21 ;  /* 0x0008001518007986 */ /* 0x0201e8000c10190e */
[----:B------:R-:W2:Y:S04]  /*2090*/  LDG.E R26, desc[UR14][R14.64+0xa00] ;  /* 0x000a000e0e1a7981 */ /* 0x000ea8000c1e1900 */
[----:B---3--:R-:W3:Y:S04]  /*20a0*/  LDG.E R29, desc[UR14][R16.64+0xa00] ;  /* 0x000a000e101d7981 */ /* 0x008ee8000c1e1900 */
[----:B--2---:R0:W-:Y:S04]  /*20b0*/  STG.E desc[UR14][R22.64+0xa00], R26 ;  /* 0x000a001a16007986 */ /* 0x0041e8000c10190e */
[----:B---3--:R0:W-:Y:S04]  /*20c0*/  STG.E desc[UR14][R24.64+0xa00], R29 ;  /* 0x000a001d18007986 */ /* 0x0081e8000c10190e */
[----:B------:R-:W2:Y:S04]  /*20d0*/  LDG.E R28, desc[UR14][R14.64+0xc00] ;  /* 0x000c000e0e1c7981 */ /* 0x000ea8000c1e1900 */
[----:B----4-:R-:W3:Y:S01]  /*20e0*/  LDG.E R27, desc[UR14][R16.64+0xc00] ;  /* 0x000c000e101b7981 */ /* 0x010ee2000c1e1900 */
[----:B------:R-:W-:-:S04]  /*20f0*/  IADD3 R10, PT, PT, R10, 0x8, RZ ;  /* 0x000000080a0a7810 */ /* 0x000fc80007ffe0ff */
[----:B------:R-:W-:Y:S01]  /*2100*/  ISETP.NE.AND P0, PT, R10, R11, PT ;  /* 0x0000000b0a00720c */ /* 0x000fe20003f05270 */
[----:B--2---:R0:W-:Y:S04]  /*2110*/  STG.E desc[UR14][R22.64+0xc00], R28 ;  /* 0x000c001c16007986 */ /* 0x0041e8000c10190e */
[----:B---3--:R0:W-:Y:S08]  /*2120*/  STG.E desc[UR14][R24.64+0xc00], R27 ;  /* 0x000c001b18007986 */ /* 0x0081f0000c10190e */
[----:B------:R-:W-:Y:S05]  /*2130*/  @P0 BRA `(.L_x_253) ;  /* 0xfffffffc004c0947 */ /* 0x000fea000383ffff */
.L_x_252:
[----:B------:R-:W-:Y:S05]  /*2140*/  @!P1 EXIT ;  /* 0x000000000000994d */ /* 0x000fea0003800000 */
[----:B------:R-:W-:Y:S02]  /*2150*/  ISETP.GE.U32.AND P0, PT, R13, 0x4, PT ;  /* 0x000000040d00780c */ /* 0x000fe40003f06070 */
[----:B0-----:R-:W-:-:S04]  /*2160*/  LOP3.LUT R22, R12, 0x3, RZ, 0xc0, !PT ;  /* 0x000000030c167812 */ /* 0x001fc800078ec0ff */
[----:B------:R-:W-:-:S07]  /*2170*/  ISETP.NE.AND P1, PT, R22, RZ, PT ;  /* 0x000000ff1600720c */ /* 0x000fce0003f25270 */
[----:B------:R-:W-:Y:S06]  /*2180*/  @!P0 BRA `(.L_x_254) ;  /* 0x0000000000588947 */ /* 0x000fec0003800000 */
[----:B-1----:R-:W-:-:S05]  /*2190*/  LEA R21, R11, R0, 0x7 ;  /* 0x000000000b157211 */ /* 0x002fca00078e38ff */
[----:B------:R-:W-:-:S04]  /*21a0*/  IMAD.WIDE R18, R21, 0x4, R6 ;  /* 0x0000000415127825 */ /* 0x000fc800078e0206 */
[C---:B------:R-:W-:Y:S01]  /*21b0*/  IMAD.WIDE R16, R21.reuse, 0x4, R4 ;  /* 0x0000000415107825 */ /* 0x040fe200078e0204 */
[----:B------:R-:W2:Y:S04]  /*21c0*/  LDG.E R23, desc[UR14][R18.64] ;  /* 0x0000000e12177981 */ /* 0x000ea8000c1e1900 */
[----:B------:R-:W3:Y:S01]  /*21d0*/  LDG.E R13, desc[UR14][R16.64] ;  /* 0x0000000e100d7981 */ /* 0x000ee2000c1e1900 */
[----:B------:R-:W-:-:S04]  /*21e0*/  IMAD.WIDE R14, R21, 0x4, R2 ;  /* 0x00000004150e7825 */ /* 0x000fc800078e0202 */
[----:B------:R-:W-:Y:S01]  /*21f0*/  IMAD.WIDE R20, R21, 0x4, R8 ;  /* 0x0000000415147825 */ /* 0x000fe200078e0208 */
[----:B--2---:R0:W-:Y:S04]  /*2200*/  STG.E desc[UR14][R14.64], R23 ;  /* 0x000000170e007986 */ /* 0x0041e8000c10190e */
[----:B---3--:R2:W-:Y:S04]  /*2210*/  STG.E desc[UR14][R20.64], R13 ;  /* 0x0000000d14007986 */ /* 0x0085e8000c10190e */
[----:B------:R-:W3:Y:S04]  /*2220*/  LDG.E R27, desc[UR14][R18.64+0x200] ;  /* 0x0002000e121b7981 */ /* 0x000ee8000c1e1900 */
[----:B------:R-:W4:Y:S04]  /*2230*/  LDG.E R25, desc[UR14][R16.64+0x200] ;  /* 0x0002000e10197981 */ /* 0x000f28000c1e1900 */
[----:B---3--:R2:W-:Y:S04]  /*2240*/  STG.E desc[UR14][R14.64+0x200], R27 ;  /* 0x0002001b0e007986 */ /* 0x0085e8000c10190e */
[----:B----4-:R2:W-:Y:S04]  /*2250*/  STG.E desc[UR14][R20.64+0x200], R25 ;  /* 0x0002001914007986 */ /* 0x0105e8000c10190e */
[----:B------:R-:W3:Y:S04]  /*2260*/  LDG.E R10, desc[UR14][R18.64+0x400] ;  /* 0x0004000e120a7981 */ /* 0x000ee8000c1e1900 */
[----:B------:R-:W4:Y:S04]  /*2270*/  LDG.E R29, desc[UR14][R16.64+0x400] ;  /* 0x0004000e101d7981 */ /* 0x000f28000c1e1900 */
[----:B---3--:R2:W-:Y:S04]  /*2280*/  STG.E desc[UR14][R14.64+0x400], R10 ;  /* 0x0004000a0e007986 */ /* 0x0085e8000c10190e */
[----:B----4-:R2:W-:Y:S04]  /*2290*/  STG.E desc[UR14][R20.64+0x400], R29 ;  /* 0x0004001d14007986 */ /* 0x0105e8000c10190e */
[----:B------:R-:W3:Y:S04]  /*22a0*/  LDG.E R24, desc[UR14][R18.64+0x600] ;  /* 0x0006000e12187981 */ /* 0x000ee8000c1e1900 */
[----:B0-----:R-:W4:Y:S01]  /*22b0*/  LDG.E R23, desc[UR14][R16.64+0x600] ;  /* 0x0006000e10177981 */ /* 0x001f22000c1e1900 */
[----:B------:R-:W-:-:S03]  /*22c0*/  IADD3 R11, PT, PT, R11, 0x4, RZ ;  /* 0x000000040b0b7810 */ /* 0x000fc60007ffe0ff */
[----:B---3--:R2:W-:Y:S04]  /*22d0*/  STG.E desc[UR14][R14.64+0x600], R24 ;  /* 0x000600180e007986 */ /* 0x0085e8000c10190e */
[----:B----4-:R2:W-:Y:S02]  /*22e0*/  STG.E desc[UR14][R20.64+0x600], R23 ;  /* 0x0006001714007986 */ /* 0x0105e4000c10190e */
.L_x_254:
[----:B------:R-:W-:Y:S05]  /*22f0*/  @!P1 EXIT ;  /* 0x000000000000994d */ /* 0x000fea0003800000 */
[----:B------:R-:W-:Y:S02]  /*2300*/  ISETP.NE.AND P0, PT, R22, 0x1, PT ;  /* 0x000000011600780c */ /* 0x000fe40003f05270 */
[----:B------:R-:W-:-:S04]  /*2310*/  LOP3.LUT R12, R12, 0x1, RZ, 0xc0, !PT ;  /* 0x000000010c0c7812 */ /* 0x000fc800078ec0ff */
[----:B------:R-:W-:-:S07]  /*2320*/  ISETP.NE.U32.AND P1, PT, R12, 0x1, PT ;  /* 0x000000010c00780c */ /* 0x000fce0003f25070 */
[----:B------:R-:W-:Y:S06]  /*2330*/  @!P0 BRA `(.L_x_255) ;  /* 0x0000000000388947 */ /* 0x000fec0003800000 */
[----:B-1----:R-:W-:-:S05]  /*2340*/  LEA R19, R11, R0, 0x7 ;  /* 0x000000000b137211 */ /* 0x002fca00078e38ff */
[----:B--2---:R-:W-:-:S04]  /*2350*/  IMAD.WIDE R14, R19, 0x4, R6 ;  /* 0x00000004130e7825 */ /* 0x004fc800078e0206 */
[C---:B------:R-:W-:Y:S01]  /*2360*/  IMAD.WIDE R16, R19.reuse, 0x4, R4 ;  /* 0x0000000413107825 */ /* 0x040fe200078e0204 */
[----:B------:R-:W2:Y:S04]  /*2370*/  LDG.E R23, desc[UR14][R14.64] ;  /* 0x0000000e0e177981 */ /* 0x000ea8000c1e1900 */
[----:B------:R-:W3:Y:S01]  /*2380*/  LDG.E R21, desc[UR14][R16.64] ;  /* 0x0000000e10157981 */ /* 0x000ee2000c1e1900 */
[----:B------:R-:W-:-:S04]  /*2390*/  IMAD.WIDE R12, R19, 0x4, R2 ;  /* 0x00000004130c7825 */ /* 0x000fc800078e0202 */
[----:B------:R-:W-:Y:S01]  /*23a0*/  IMAD.WIDE R18, R19, 0x4, R8 ;  /* 0x0000000413127825 */ /* 0x000fe200078e0208 */
[----:B--2---:R0:W-:Y:S04]  /*23b0*/  STG.E desc[UR14][R12.64], R23 ;  /* 0x000000170c007986 */ /* 0x0041e8000c10190e */
[----:B---3--:R0:W-:Y:S04]  /*23c0*/  STG.E desc[UR14][R18.64], R21 ;  /* 0x0000001512007986 */ /* 0x0081e8000c10190e */
[----:B------:R-:W2:Y:S04]  /*23d0*/  LDG.E R27, desc[UR14][R14.64+0x200] ;  /* 0x0002000e0e1b7981 */ /* 0x000ea8000c1e1900 */
[----:B------:R-:W3:Y:S01]  /*23e0*/  LDG.E R25, desc[UR14][R16.64+0x200] ;  /* 0x0002000e10197981 */ /* 0x000ee2000c1e1900 */
[----:B------:R-:W-:-:S03]  /*23f0*/  IADD3 R11, PT, PT, R11, 0x2, RZ ;  /* 0x000000020b0b7810 */ /* 0x000fc60007ffe0ff */
[----:B--2---:R0:W-:Y:S04]  /*2400*/  STG.E desc[UR14][R12.64+0x200], R27 ;  /* 0x0002001b0c007986 */ /* 0x0041e8000c10190e */
[----:B---3--:R0:W-:Y:S02]  /*2410*/  STG.E desc[UR14][R18.64+0x200], R25 ;  /* 0x0002001912007986 */ /* 0x0081e4000c10190e */
.L_x_255:
[----:B------:R-:W-:Y:S05]  /*2420*/  @P1 EXIT ;  /* 0x000000000000194d */ /* 0x000fea0003800000 */
[----:B-1----:R-:W-:-:S05]  /*2430*/  LEA R11, R11, R0, 0x7 ;  /* 0x000000000b0b7211 */ /* 0x002fca00078e38ff */
[----:B------:R-:W-:-:S04]  /*2440*/  IMAD.WIDE R6, R11, 0x4, R6 ;  /* 0x000000040b067825 */ /* 0x000fc800078e0206 */
[C---:B------:R-:W-:Y:S02]  /*2450*/  IMAD.WIDE R4, R11.reuse, 0x4, R4 ;  /* 0x000000040b047825 */ /* 0x040fe400078e0204 */
[----:B------:R-:W3:Y:S04]  /*2460*/  LDG.E R7, desc[UR14][R6.64] ;  /* 0x0000000e06077981 */ /* 0x000ee8000c1e1900 */
[----:B------:R-:W4:Y:S01]  /*2470*/  LDG.E R5, desc[UR14][R4.64] ;  /* 0x0000000e04057981 */ /* 0x000f22000c1e1900 */
[----:B------:R-:W-:-:S04]  /*2480*/  IMAD.WIDE R2, R11, 0x4, R2 ;  /* 0x000000040b027825 */ /* 0x000fc800078e0202 */
[----:B------:R-:W-:Y:S01]  /*2490*/  IMAD.WIDE R8, R11, 0x4, R8 ;  /* 0x000000040b087825 */ /* 0x000fe200078e0208 */
[----:B---3--:R-:W-:Y:S04]  /*24a0*/  STG.E desc[UR14][R2.64], R7 ;  /* 0x0000000702007986 */ /* 0x008fe8000c10190e */
[----:B----4-:R-:W-:Y:S01]  /*24b0*/  STG.E desc[UR14][R8.64], R5 ;  /* 0x0000000508007986 */ /* 0x010fe2000c10190e */
[----:B------:R-:W-:Y:S05]  /*24c0*/  EXIT ;  /* 0x000000000000794d */ /* 0x000fea0003800000 */
.L_x_256:
        /* <DEDUP_REMOVED lines=11> */
.L_x_299:


//--------------------- .text._ZN3cub18CUB_300001_SM_10006detail9transform16transform_kernelINS2_10policy_hubILb1EN4cuda3std3__45tupleIJN6thrust24THRUST_300001_SM_1000_NS12zip_iteratorINS8_IJNSA_6detail15normal_iteratorINSA_10device_ptrIfEEEESG_NSD_INSE_IiEEEEEEEEEEEEE10policy1000Ei11SumAndCountNSB_INS8_IJSG_SI_EEEEEJSK_EEEvT0_iT1_T2_DpNS2_10kernel_argIT3_EE --------------------------
	.section	.text._ZN3cub18CUB_300001_SM_10006detail9transform16transform_kernelINS2_10policy_hubILb1EN4cuda3std3__45tupleIJN6thrust24THRUST_300001_SM_1000_NS12zip_iteratorINS8_IJNSA_6detail15normal_iteratorINSA_10device_ptrIfEEEESG_NSD_INSE_IiEEEEEEEEEEEEE10policy1000Ei11SumAndCountNSB_INS8_IJSG_SI_EEEEEJSK_EEEvT0_iT1_T2_DpNS2_10kernel_argIT3_EE,"ax",@progbits
	.align	128
        .global         _ZN3cub18CUB_300001_SM_10006detail9transform16transform_kernelINS2_10policy_hubILb1EN4cuda3std3__45tupleIJN6thrust24THRUST_300001_SM_1000_NS12zip_iteratorINS8_IJNSA_6detail15normal_iteratorINSA_10device_ptrIfEEEESG_NSD_INSE_IiEEEEEEEEEEEEE10policy1000Ei11SumAndCountNSB_INS8_IJSG_SI_EEEEEJSK_EEEvT0_iT1_T2_DpNS2_10kernel_argIT3_EE
        .type           _ZN3cub18CUB_300001_SM_10006detail9transform16transform_kernelINS2_10policy_hubILb1EN4cuda3std3__45tupleIJN6thrust24THRUST_300001_SM_1000_NS12zip_iteratorINS8_IJNSA_6detail15normal_iteratorINSA_10device_ptrIfEEEESG_NSD_INSE_IiEEEEEEEEEEEEE10policy1000Ei11SumAndCountNSB_INS8_IJSG_SI_EEEEEJSK_EEEvT0_iT1_T2_DpNS2_10kernel_argIT3_EE,@function
        .size           _ZN3cub18CUB_300001_SM_10006detail9transform16transform_kernelINS2_10policy_hubILb1EN4cuda3std3__45tupleIJN6thrust24THRUST_300001_SM_1000_NS12zip_iteratorINS8_IJNSA_6detail15normal_iteratorINSA_10device_ptrIfEEEESG_NSD_INSE_IiEEEEEEEEEEEEE10policy1000Ei11SumAndCountNSB_INS8_IJSG_SI_EEEEEJSK_EEEvT0_iT1_T2_DpNS2_10kernel_argIT3_EE,(.L_x_300 - _ZN3cub18CUB_300001_SM_10006detail9transform16transform_kernelINS2_10policy_hubILb1EN4cuda3std3__45tupleIJN6thrust24THRUST_300001_SM_1000_NS12zip_iteratorINS8_IJNSA_6detail15normal_iteratorINSA_10device_ptrIfEEEESG_NSD_INSE_IiEEEEEEEEEEEEE10policy1000Ei11SumAndCountNSB_INS8_IJSG_SI_EEEEEJSK_EEEvT0_iT1_T2_DpNS2_10kernel_argIT3_EE)
        .other          _ZN3cub18CUB_300001_SM_10006detail9transform16transform_kernelINS2_10policy_hubILb1EN4cuda3std3__45tupleIJN6thrust24THRUST_300001_SM_1000_NS12zip_iteratorINS8_IJNSA_6detail15normal_iteratorINSA_10device_ptrIfEEEESG_NSD_INSE_IiEEEEEEEEEEEEE10policy1000Ei11SumAndCountNSB_INS8_IJSG_SI_EEEEEJSK_EEEvT0_iT1_T2_DpNS2_10kernel_argIT3_EE,@"STO_CUDA_ENTRY STV_DEFAULT"
_ZN3cub18CUB_300001_SM_10006detail9transform16transform_kernelINS2_10policy_hubILb1EN4cuda3std3__45tupleIJN6thrust24THRUST_300001_SM_1000_NS12zip_iteratorINS8_IJNSA_6detail15normal_iteratorINSA_10device_ptrIfEEEESG_NSD_INSE_IiEEEEEEEEEEEEE10policy1000Ei11SumAndCountNSB_INS8_IJSG_SI_EEEEEJSK_EEEvT0_iT1_T2_DpNS2_10kernel_argIT3_EE:
.text._ZN3cub18CUB_300001_SM_10006detail9transform16transform_kernelINS2_10policy_hubILb1EN4cuda3std3__45tupleIJN6thrust24THRUST_300001_SM_1000_NS12zip_iteratorINS8_IJNSA_6detail15normal_iteratorINSA_10device_ptrIfEEEESG_NSD_INSE_IiEEEEEEEEEEEEE10policy1000Ei11SumAndCountNSB_INS8_IJSG_SI_EEEEEJSK_EEEvT0_iT1_T2_DpNS2_10kernel_argIT3_EE:
[----:B------:R-:W-:Y:S08]  /*0000*/  LDC R1, c[0x0][0x37c] ;  /* 0x0000df00ff017b82 */ /* 0x000ff00000000800 */
[----:B------:R-:W0:Y:S01]  /*0010*/  LDC.64 R12, c[0x0][0x380] ;  /* 0x0000e000ff0c7b82 */ /* 0x000e220000000a00 */
[----:B------:R-:W1:Y:S07]  /*0020*/  LDCU.64 UR10, c[0x0][0x358] ;  /* 0x00006b00ff0a77ac */ /* 0x000e6e0008000a00 */
[----:B------:R-:W2:Y:S08]  /*0030*/  S2UR UR4, SR_CTAID.X ;  /* 0x00000000000479c3 */ /* 0x000eb00000002500 */
[----:B------:R-:W3:Y:S01]  /*0040*/  LDC.64 R10, c[0x0][0x3b0] ;  /* 0x0000ec00ff0a7b82 */ /* 0x000ee20000000a00 */
[----:B0-----:R-:W-:-:S07]  /*0050*/  SHF.L.U32 R0, R13, 0x7, RZ ;  /* 0x000000070d007819 */ /* 0x001fce00000006ff */
[----:B------:R-:W0:Y:S01]  /*0060*/  LDC.64 R8, c[0x0][0x3b8] ;  /* 0x0000ee00ff087b82 */ /* 0x000e220000000a00 */
[----:B--2---:R-:W-:-:S07]  /*0070*/  IMAD R15, R0, UR4, RZ ;  /* 0x00000004000f7c24 */ /* 0x004fce000f8e02ff */
[----:B------:R-:W2:Y:S01]  /*0080*/  LDC.64 R6, c[0x0][0x3c0] ;  /* 0x0000f000ff067b82 */ /* 0x000ea20000000a00 */
[C---:B------:R-:W-:Y:S01]  /*0090*/  IADD3 R17, PT, PT, -R15.reuse, R12, RZ ;  /* 0x0000000c0f117210 */ /* 0x040fe20007ffe1ff */
[----:B---3--:R-:W-:-:S06]  /*00a0*/  IMAD.WIDE R10, R15, 0x4, R10 ;  /* 0x000000040f0a7825 */ /* 0x008fcc00078e020a */
[----:B------:R-:W3:Y:S01]  /*00b0*/  LDC.64 R4, c[0x0][0x3a0] ;  /* 0x0000e800ff047b82 */ /* 0x000ee20000000a00 */
[CC--:B------:R-:W-:Y:S02]  /*00c0*/  ISETP.GT.AND P0, PT, R0.reuse, R17.reuse, PT ;  /* 0x000000110000720c */ /* 0x0c0fe40003f04270 */
[----:B------:R-:W-:-:S05]  /*00d0*/  VIMNMX R0, PT, PT, R0, R17, PT ;  /* 0x0000001100007248 */ /* 0x000fca0003fe0100 */
[----:B------:R-:W4:Y:S01]  /*00e0*/  LDC.64 R2, c[0x0][0x3a8] ;  /* 0x0000ea00ff027b82 */ /* 0x000f220000000a00 */
[----:B0-----:R-:W-:-:S04]  /*00f0*/  IMAD.WIDE R8, R15, 0x4, R8 ;  /* 0x000000040f087825 */ /* 0x001fc800078e0208 */
[----:B--2---:R-:W-:-:S04]  /*0100*/  IMAD.WIDE R6, R15, 0x4, R6 ;  /* 0x000000040f067825 */ /* 0x004fc800078e0206 */
[----:B---3--:R-:W-:-:S04]  /*0110*/  IMAD.WIDE R4, R15, 0x4, R4 ;  /* 0x000000040f047825 */ /* 0x008fc800078e0204 */
[----:B----4-:R-:W-:Y:S01]  /*0120*/  IMAD.WIDE R2, R15, 0x4, R2 ;  /* 0x000000040f027825 */ /* 0x010fe200078e0202 */
[----:B-1----:R-:W-:Y:S06]  /*0130*/  @P0 BRA `(.L_x_257) ;  /* 0x00000010003c0947 */ /* 0x002fec0003800000 */
[----:B------:R-:W-:-:S13]  /*0140*/  ISETP.GE.AND P0, PT, R13, 0x1, PT ;  /* 0x000000010d00780c */ /* 0x000fda0003f06270 */
[----:B------:R-:W-:Y:S05]  /*0150*/  @!P0 EXIT ;  /* 0x000000000000894d */ /* 0x000fea0003800000 */
[----:B------:R-:W0:Y:S01]  /*0160*/  LDCU UR4, c[0x0][0x398] ;  /* 0x00007300ff0477ac */ /* 0x000e220008000800 */
[----:B------:R-:W1:Y:S01]  /*0170*/  S2R R0, SR_TID.X ;  /* 0x0000000000007919 */ /* 0x000e620000002100 */
[----:B0-----:R-:W-:-:S09]  /*0180*/  UISETP.GE.AND UP0, UPT, UR4, 0x1, UPT ;  /* 0x000000010400788c */ /* 0x001fd2000bf06270 */
[----:B------:R-:W-:Y:S05]  /*0190*/  BRA.U !UP0, `(.L_x_258) ;  /* 0x0000000908707547 */ /* 0x000fea000b800000 */
[----:B------:R-:W-:Y:S01]  /*01a0*/  ULOP3.LUT UR5, UR4, 0x7, URZ, 0xc0, !UPT ;  /* 0x0000000704057892 */ /* 0x000fe2000f8ec0ff */
[----:B------:R-:W-:Y:S01]  /*01b0*/  HFMA2 R17, -RZ, RZ, 0, 0 ;  /* 0x00000000ff117431 */ /* 0x000fe200000001ff */
[----:B------:R-:W-:Y:S02]  /*01c0*/  ULOP3.LUT UR7, UR4, 0x3, URZ, 0xc0, !UPT ;  /* 0x0000000304077892 */ /* 0x000fe4000f8ec0ff */
[----:B------:R-:W-:Y:S02]  /*01d0*/  UIADD3 UR6, UPT, UPT, UR5, -0x1, URZ ;  /* 0xffffffff05067890 */ /* 0x000fe4000fffe0ff */
[----:B------:R-:W-:Y:S02]  /*01e0*/  ULOP3.LUT UR4, UR4, 0x7ffffff8, URZ, 0xc0, !UPT ;  /* 0x7ffffff804047892 */ /* 0x000fe4000f8ec0ff */
[----:B------:R-:W-:-:S11]  /*01f0*/  UISETP.GE.U32.AND UP0, UPT, UR6, 0x3, UPT ;  /* 0x000000030600788c */ /* 0x000fd6000bf06070 */
.L_x_265:
[----:B-1----:R-:W-:Y:S01]  /*0200*/  LEA R19, R17, R0, 0x7 ;  /* 0x0000000011137211 */ /* 0x002fe200078e38ff */
[----:B------:R-:W0:Y:S04]  /*0210*/  LDCU UR6, c[0x0][0x398] ;  /* 0x00007300ff0677ac */ /* 0x000e280008000800 */
[----:B------:R-:W-:-:S04]  /*0220*/  IMAD.WIDE R20, R19, 0x4, R8 ;  /* 0x0000000413147825 */ /* 0x000fc800078e0208 */
[C---:B------:R-:W-:Y:S02]  /*0230*/  IMAD.WIDE R14, R19.reuse, 0x4, R10 ;  /* 0x00000004130e7825 */ /* 0x040fe400078e020a */
[----:B------:R1:W5:Y:S02]  /*0240*/  LDG.E R20, desc[UR10][R20.64] ;  /* 0x0000000a14147981 */ /* 0x000364000c1e1900 */
[----:B------:R-:W-:Y:S02]  /*0250*/  IMAD.WIDE R22, R19, 0x4, R6 ;  /* 0x0000000413167825 */ /* 0x000fe400078e0206 */
[----:B------:R1:W5:Y:S04]  /*0260*/  LDG.E R16, desc[UR10][R14.64] ;  /* 0x0000000a0e107981 */ /* 0x000368000c1e1900 */
[----:B------:R1:W5:Y:S01]  /*0270*/  LDG.E R18, desc[UR10][R22.64] ;  /* 0x0000000a16127981 */ /* 0x000362000c1e1900 */
[----:B0-----:R-:W-:Y:S01]  /*0280*/  UISETP.GE.U32.AND UP1, UPT, UR6, 0x8, UPT ;  /* 0x000000080600788c */ /* 0x001fe2000bf26070 */
[----:B------:R-:W-:-:S08]  /*0290*/  MOV R12, RZ ;  /* 0x000000ff000c7202 */ /* 0x000fd00000000f00 */
[----:B-1----:R-:W-:Y:S05]  /*02a0*/  BRA.U !UP1, `(.L_x_259) ;  /* 0x0000000109e87547 */ /* 0x002fea000b800000 */
[----:B------:R-:W-:Y:S01]  /*02b0*/  MOV R21, RZ ;  /* 0x000000ff00157202 */ /* 0x000fe20000000f00 */
[----:B------:R-:W0:Y:S06]  /*02c0*/  LDCU UR6, c[0x0][0x39c] ;  /* 0x00007380ff0677ac */ /* 0x000e2c0008000800 */
.L_x_260:
[----:B------:R-:W1:Y:S08]  /*02d0*/  LDC.64 R14, c[0x0][0x388] ;  /* 0x0000e200ff0e7b82 */ /* 0x000e700000000a00 */
[----:B------:R-:W2:Y:S01]  /*02e0*/  LDC.64 R12, c[0x0][0x390] ;  /* 0x0000e400ff0c7b82 */ /* 0x000ea20000000a00 */
[----:B-1----:R-:W-:-:S05]  /*02f0*/  IMAD.WIDE.U32 R14, R21, 0x4, R14 ;  /* 0x00000004150e7825 */ /* 0x002fca00078e000e */
[----:B------:R-:W3:Y:S04]  /*0300*/  LDG.E R23, desc[UR10][R14.64] ;  /* 0x0000000a0e177981 */ /* 0x000ee8000c1e1900 */
[----:B------:R-:W4:Y:S04]  /*0310*/  LDG.E R27, desc[UR10][R14.64+0x4] ;  /* 0x0000040a0e1b7981 */ /* 0x000f28000c1e1900 */
[----:B------:R-:W4:Y:S04]  /*0320*/  LDG.E R24, desc[UR10][R14.64+0x8] ;  /* 0x0000080a0e187981 */ /* 0x000f28000c1e1900 */
[----:B------:R-:W4:Y:S01]  /*0330*/  LDG.E R22, desc[UR10][R14.64+0xc] ;  /* 0x00000c0a0e167981 */ /* 0x000f22000c1e1900 */
[----:B--2---:R-:W-:-:S03]  /*0340*/  IMAD.WIDE.U32 R12, R21, 0x4, R12 ;  /* 0x00000004150c7825 */ /* 0x004fc600078e000c */
[----:B------:R-:W2:Y:S01]  /*0350*/  LDG.E R29, desc[UR10][R14.64+0x1c] ;  /* 0x00001c0a0e1d7981 */ /* 0x000ea2000c1e1900 */
[----:B---3-5:R-:W-:-:S03]  /*0360*/  FADD R25, -R16, R23 ;  /* 0x0000001710197221 */ /* 0x028fc60000000100 */
[----:B------:R-:W3:Y:S01]  /*0370*/  LDG.E R23, desc[UR10][R14.64+0x10] ;  /* 0x0000100a0e177981 */ /* 0x000ee2000c1e1900 */
[C---:B----4-:R-:W-:Y:S01]  /*0380*/  FADD R27, -R16.reuse, R27 ;  /* 0x0000001b101b7221 */ /* 0x050fe20000000100 */
[----:B0-----:R-:W-:Y:S02]  /*0390*/  FSETP.GEU.AND P6, PT, |R25|, UR6, PT ;  /* 0x0000000619007c0b */ /* 0x001fe4000bfce200 */
[----:B------:R-:W4:Y:S02]  /*03a0*/  LDG.E R25, desc[UR10][R14.64+0x18] ;  /* 0x0000180a0e197981 */ /* 0x000f24000c1e1900 */
[----:B------:R-:W-:Y:S02]  /*03b0*/  FSETP.GEU.AND P0, PT, |R27|, UR6, PT ;  /* 0x000000061b007c0b */ /* 0x000fe4000bf0e200 */
[----:B------:R-:W4:Y:S01]  /*03c0*/  LDG.E R27, desc[UR10][R14.64+0x14] ;  /* 0x0000140a0e1b7981 */ /* 0x000f22000c1e1900 */
[----:B------:R-:W-:-:S05]  /*03d0*/  FADD R24, -R16, R24 ;  /* 0x0000001810187221 */ /* 0x000fca0000000100 */
[----:B------:R-:W-:Y:S01]  /*03e0*/  FSETP.GEU.AND P1, PT, |R24|, UR6, PT ;  /* 0x0000000618007c0b */ /* 0x000fe2000bf2e200 */
[----:B------:R-:W-:Y:S02]  /*03f0*/  FADD R24, -R16, R22 ;  /* 0x0000001610187221 */ /* 0x000fe40000000100 */
[----:B------:R-:W4:Y:S03]  /*0400*/  @!P6 LDG.E R22, desc[UR10][R12.64] ;  /* 0x0000000a0c16e981 */ /* 0x000f26000c1e1900 */
[----:B------:R-:W-:Y:S02]  /*0410*/  FSETP.GEU.AND P2, PT, |R24|, UR6, PT ;  /* 0x0000000618007c0b */ /* 0x000fe4000bf4e200 */
[----:B------:R-:W4:Y:S01]  /*0420*/  @!P0 LDG.E R24, desc[UR10][R12.64+0x4] ;  /* 0x0000040a0c188981 */ /* 0x000f22000c1e1900 */
[----:B--2---:R-:W-:-:S04]  /*0430*/  FADD R29, -R16, R29 ;  /* 0x0000001d101d7221 */ /* 0x004fc80000000100 */
[----:B------:R-:W2:Y:S01]  /*0440*/  @!P1 LDG.E R15, desc[UR10][R12.64+0x8] ;  /* 0x0000080a0c0f9981 */ /* 0x000ea2000c1e1900 */
[----:B------:R-:W-:Y:S01]  /*0450*/  @!P6 IADD3 R18, PT, PT, R18, 0x1, RZ ;  /* 0x000000011212e810 */ /* 0x000fe20007ffe0ff */
[----:B---3--:R-:W-:-:S05]  /*0460*/  FADD R23, -R16, R23 ;  /* 0x0000001710177221 */ /* 0x008fca0000000100 */
[----:B------:R-:W-:Y:S01]  /*0470*/  FSETP.GEU.AND P3, PT, |R23|, UR6, PT ;  /* 0x0000000617007c0b */ /* 0x000fe2000bf6e200 */
[C---:B----4-:R-:W-:Y:S01]  /*0480*/  FADD R25, -R16.reuse, R25 ;  /* 0x0000001910197221 */ /* 0x050fe20000000100 */
[----:B------:R-:W3:Y:S01]  /*0490*/  @!P2 LDG.E R23, desc[UR10][R12.64+0xc] ;  /* 0x00000c0a0c17a981 */ /* 0x000ee2000c1e1900 */
[----:B------:R-:W-:-:S05]  /*04a0*/  FADD R27, -R16, R27 ;  /* 0x0000001b101b7221 */ /* 0x000fca0000000100 */
[----:B------:R-:W-:Y:S02]  /*04b0*/  FSETP.GEU.AND P4, PT, |R27|, UR6, PT ;  /* 0x000000061b007c0b */ /* 0x000fe4000bf8e200 */
[----:B------:R-:W-:Y:S01]  /*04c0*/  FSETP.GEU.AND P5, PT, |R25|, UR6, PT ;  /* 0x0000000619007c0b */ /* 0x000fe2000bfae200 */
[----:B------:R-:W-:Y:S01]  /*04d0*/  @!P6 FADD R20, R20, R22 ;  /* 0x000000161414e221 */ /* 0x000fe20000000000 */
[----:B------:R-:W-:Y:S01]  /*04e0*/  FSETP.GEU.AND P6, PT, |R29|, UR6, PT ;  /* 0x000000061d007c0b */ /* 0x000fe2000bfce200 */
[----:B------:R-:W4:Y:S08]  /*04f0*/  @!P3 LDG.E R25, desc[UR10][R12.64+0x10] ;  /* 0x0000100a0c19b981 */ /* 0x000f30000c1e1900 */
[----:B------:R-:W4:Y:S04]  /*0500*/  @!P4 LDG.E R27, desc[UR10][R12.64+0x14] ;  /* 0x0000140a0c1bc981 */ /* 0x000f28000c1e1900 */
[----:B------:R-:W4:Y:S04]  /*0510*/  @!P5 LDG.E R29, desc[UR10][R12.64+0x18] ;  /* 0x0000180a0c1dd981 */ /* 0x000f28000c1e1900 */
[----:B------:R-:W4:Y:S01]  /*0520*/  @!P6 LDG.E R14, desc[UR10][R12.64+0x1c] ;  /* 0x00001c0a0c0ee981 */ /* 0x000f22000c1e1900 */
[----:B------:R-:W-:Y:S01]  /*0530*/  @!P0 FADD R20, R20, R24 ;  /* 0x0000001814148221 */ /* 0x000fe20000000000 */
[----:B------:R-:W-:-:S02]  /*0540*/  @!P0 IADD3 R18, PT, PT, R18, 0x1, RZ ;  /* 0x0000000112128810 */ /* 0x000fc40007ffe0ff */
[----:B------:R-:W-:Y:S01]  /*0550*/  IADD3 R21, PT, PT, R21, 0x8, RZ ;  /* 0x0000000815157810 */ /* 0x000fe20007ffe0ff */
[----:B--2---:R-:W-:Y:S01]  /*0560*/  @!P1 FADD R20, R20, R15 ;  /* 0x0000000f14149221 */ /* 0x004fe20000000000 */
[----:B------:R-:W-:Y:S02]  /*0570*/  @!P1 IADD3 R18, PT, PT, R18, 0x1, RZ ;  /* 0x0000000112129810 */ /* 0x000fe40007ffe0ff */
[----:B------:R-:W-:Y:S02]  /*0580*/  ISETP.NE.AND P0, PT, R21, UR4, PT ;  /* 0x0000000415007c0c */ /* 0x000fe4000bf05270 */
[----:B------:R-:W-:-:S04]  /*0590*/  @!P2 IADD3 R18, PT, PT, R18, 0x1, RZ ;  /* 0x000000011212a810 */ /* 0x000fc80007ffe0ff */
[----:B------:R-:W-:-:S04]  /*05a0*/  @!P3 IADD3 R18, PT, PT, R18, 0x1, RZ ;  /* 0x000000011212b810 */ /* 0x000fc80007ffe0ff */
[----:B------:R-:W-:-:S04]  /*05b0*/  @!P4 IADD3 R18, PT, PT, R18, 0x1, RZ ;  /* 0x000000011212c810 */ /* 0x000fc80007ffe0ff */
[----:B------:R-:W-:-:S04]  /*05c0*/  @!P5 IADD3 R18, PT, PT, R18, 0x1, RZ ;  /* 0x000000011212d810 */ /* 0x000fc80007ffe0ff */
[----:B------:R-:W-:Y:S01]  /*05d0*/  @!P6 IADD3 R18, PT, PT, R18, 0x1, RZ ;  /* 0x000000011212e810 */ /* 0x000fe20007ffe0ff */
[----:B---3--:R-:W-:-:S04]  /*05e0*/  @!P2 FADD R20, R20, R23 ;  /* 0x000000171414a221 */ /* 0x008fc80000000000 */
[----:B----4-:R-:W-:-:S04]  /*05f0*/  @!P3 FADD R20, R20, R25 ;  /* 0x000000191414b221 */ /* 0x010fc80000000000 */
[----:B------:R-:W-:-:S04]  /*0600*/  @!P4 FADD R20, R20, R27 ;  /* 0x0000001b1414c221 */ /* 0x000fc80000000000 */
[----:B------:R-:W-:-:S04]  /*0610*/  @!P5 FADD R20, R20, R29 ;  /* 0x0000001d1414d221 */ /* 0x000fc80000000000 */
[----:B------:R-:W-:Y:S01]  /*0620*/  @!P6 FADD R20, R20, R14 ;  /* 0x0000000e1414e221 */ /* 0x000fe20000000000 */
[----:B------:R-:W-:Y:S06]  /*0630*/  @P0 BRA `(.L_x_260) ;  /* 0xfffffffc00240947 */ /* 0x000fec000383ffff */
[----:B------:R-:W-:-:S07]  /*0640*/  MOV R12, UR4 ;  /* 0x00000004000c7c02 */ /* 0x000fce0008000f00 */
.L_x_259:
[----:B------:R-:W-:-:S09]  /*0650*/  UISETP.NE.AND UP1, UPT, UR5, URZ, UPT ;  /* 0x000000ff0500728c */ /* 0x000fd2000bf25270 */
[----:B------:R-:W-:Y:S05]  /*0660*/  BRA.U !UP1, `(.L_x_261) ;  /* 0x0000000509187547 */ /* 0x000fea000b800000 */
[----:B------:R-:W-:Y:S01]  /*0670*/  UISETP.NE.AND UP1, UPT, UR7, URZ, UPT ;  /* 0x000000ff0700728c */ /* 0x000fe2000bf25270 */
[----:B------:R-:W-:Y:S10]  /*0680*/  BRA.U !UP0, `(.L_x_262) ;  /* 0x0000000108787547 */ /* 0x000ff4000b800000 */
        /* <DEDUP_REMOVED lines=24> */
[----:B------:R-:W-:-:S04]  /*0810*/  @!P2 IADD3 R18, PT, PT, R18, 0x1, RZ ;  /* 0x000000011212a810 */ /* 0x000fc80007ffe0ff */
[----:B------:R-:W-:Y:S01]  /*0820*/  @!P3 IADD3 R18, PT, PT, R18, 0x1, RZ ;  /* 0x000000011212b810 */ /* 0x000fe20007ffe0ff */
[----:B--2---:R-:W-:-:S04]  /*0830*/  @!P0 FADD R20, R20, R13 ;  /* 0x0000000d14148221 */ /* 0x004fc80000000000 */
[----:B---3--:R-:W-:-:S04]  /*0840*/  @!P1 FADD R20, R20, R21 ;  /* 0x0000001514149221 */ /* 0x008fc80000000000 */
[----:B----4-:R-:W-:-:S04]  /*0850*/  @!P2 FADD R20, R20, R23 ;  /* 0x000000171414a221 */ /* 0x010fc80000000000 */
[----:B------:R-:W-:-:S07]  /*0860*/  @!P3 FADD R20, R20, R25 ;  /* 0x000000191414b221 */ /* 0x000fce0000000000 */
.L_x_262:
[----:B------:R-:W-:Y:S05]  /*0870*/  BRA.U !UP1, `(.L_x_261) ;  /* 0x0000000109947547 */ /* 0x000fea000b800000 */
[----:B------:R-:W0:Y:S01]  /*0880*/  LDCU UR6, c[0x0][0x398] ;  /* 0x00007300ff0677ac */ /* 0x000e220008000800 */
[----:B------:R-:W-:Y:S02]  /*0890*/  UISETP.NE.AND UP1, UPT, UR7, 0x1, UPT ;  /* 0x000000010700788c */ /* 0x000fe4000bf25270 */
[----:B0-----:R-:W-:-:S07]  /*08a0*/  ULOP3.LUT UP2, URZ, UR6, 0x1, URZ, 0xc0, !UPT ;  /* 0x0000000106ff7892 */ /* 0x001fce000f84c0ff */
[----:B------:R-:W-:Y:S05]  /*08b0*/  BRA.U !UP1, `(.L_x_263) ;  /* 0x0000000109487547 */ /* 0x000fea000b800000 */
        /* <DEDUP_REMOVED lines=14> */
[----:B------:R-:W-:-:S03]  /*09a0*/  IADD3 R12, PT, PT, R12, 0x2, RZ ;  /* 0x000000020c0c7810 */ /* 0x000fc60007ffe0ff */
[----:B------:R-:W-:Y:S02]  /*09b0*/  @!P1 VIADD R18, R18, 0x1 ;  /* 0x0000000112129836 */ /* 0x000fe40000000000 */
[----:B--2---:R-:W-:-:S04]  /*09c0*/  @!P0 FADD R20, R20, R13 ;  /* 0x0000000d14148221 */ /* 0x004fc80000000000 */
[----:B---3--:R-:W-:-:S07]  /*09d0*/  @!P1 FADD R20, R20, R21 ;  /* 0x0000001514149221 */ /* 0x008fce0000000000 */
.L_x_263:
[----:B------:R-:W-:Y:S05]  /*09e0*/  BRA.U !UP2, `(.L_x_261) ;  /* 0x000000010a387547 */ /* 0x000fea000b800000 */
        /* <DEDUP_REMOVED lines=13> */
.L_x_264:
[----:B------:R-:W-:Y:S05]  /*0ac0*/  BSYNC.RECONVERGENT B0 ;  /* 0x0000000000007941 */ /* 0x000fea0003800200 */
.L_x_261:
        /* <DEDUP_REMOVED lines=9> */
.L_x_258:
[C---:B------:R-:W-:Y:S01]  /*0b60*/  ISETP.GE.U32.AND P0, PT, R13.reuse, 0x8, PT ;  /* 0x000000080d00780c */ /* 0x040fe20003f06070 */
[----:B------:R-:W-:Y:S01]  /*0b70*/  HFMA2 R11, -RZ, RZ, 0, 0 ;  /* 0x00000000ff0b7431 */ /* 0x000fe200000001ff */
[----:B------:R-:W-:-:S04]  /*0b80*/  LOP3.LUT R12, R13, 0x7, RZ, 0xc0, !PT ;  /* 0x000000070d0c7812 */ /* 0x000fc800078ec0ff */
[----:B------:R-:W-:-:S07]  /*0b90*/  ISETP.NE.AND P1, PT, R12, RZ, PT ;  /* 0x000000ff0c00720c */ /* 0x000fce0003f25270 */
[----:B------:R-:W-:Y:S06]  /*0ba0*/  @!P0 BRA `(.L_x_266) ;  /* 0x0000000000bc8947 */ /* 0x000fec0003800000 */
[----:B------:R-:W-:Y:S02]  /*0bb0*/  LOP3.LUT R11, R13, 0x7ffffff8, RZ, 0xc0, !PT ;  /* 0x7ffffff80d0b7812 */ /* 0x000fe400078ec0ff */
[----:B------:R-:W-:-:S07]  /*0bc0*/  MOV R10, RZ ;  /* 0x000000ff000a7202 */ /* 0x000fce0000000f00 */
.L_x_267:
[----:B01----:R-:W-:-:S05]  /*0bd0*/  LEA R21, R10, R0, 0x7 ;  /* 0x000000000a157211 */ /* 0x003fca00078e38ff */
        /* <DEDUP_REMOVED lines=44> */
.L_x_266:
        /* <DEDUP_REMOVED lines=27> */
.L_x_268:
        /* <DEDUP_REMOVED lines=19> */
.L_x_269:
        /* <DEDUP_REMOVED lines=11> */
.L_x_257:
[----:B------:R-:W-:-:S13]  /*1230*/  ISETP.GE.AND P0, PT, R13, 0x1, PT ;  /* 0x000000010d00780c */ /* 0x000fda0003f06270 */
[----:B------:R-:W-:Y:S05]  /*1240*/  @!P0 EXIT ;  /* 0x000000000000894d */ /* 0x000fea0003800000 */
[----:B------:R-:W0:Y:S02]  /*1250*/  LDCU UR4, c[0x0][0x398] ;  /* 0x00007300ff0477ac */ /* 0x000e240008000800 */
[----:B0-----:R-:W-:-:S09]  /*1260*/  UISETP.GE.AND UP0, UPT, UR4, 0x1, UPT ;  /* 0x000000010400788c */ /* 0x001fd2000bf06270 */
[----:B------:R-:W-:Y:S05]  /*1270*/  BRA.U !UP0, `(.L_x_270) ;  /* 0x0000000908b47547 */ /* 0x000fea000b800000 */
[----:B------:R-:W0:Y:S01]  /*1280*/  LDCU.64 UR6, c[0x0][0x388] ;  /* 0x00007100ff0677ac */ /* 0x000e220008000a00 */
[----:B------:R-:W-:Y:S01]  /*1290*/  MOV R18, RZ ;  /* 0x000000ff00127202 */ /* 0x000fe20000000f00 */
[----:B------:R-:W-:Y:S02]  /*12a0*/  ULOP3.LUT UR12, UR4, 0x7, URZ, 0xc0, !UPT ;  /* 0x00000007040c7892 */ /* 0x000fe4000f8ec0ff */
[----:B------:R-:W-:Y:S02]  /*12b0*/  ULOP3.LUT UR13, UR4, 0x3, URZ, 0xc0, !UPT ;  /* 0x00000003040d7892 */ /* 0x000fe4000f8ec0ff */
[----:B------:R-:W-:Y:S02]  /*12c0*/  UIADD3 UR5, UPT, UPT, UR12, -0x1, URZ ;  /* 0xffffffff0c057890 */ /* 0x000fe4000fffe0ff */
[----:B------:R-:W-:Y:S02]  /*12d0*/  ULOP3.LUT UR8, UR4, 0x7ffffff8, URZ, 0xc0, !UPT ;  /* 0x7ffffff804087892 */ /* 0x000fe4000f8ec0ff */
[----:B0-----:R-:W-:-:S04]  /*12e0*/  UIADD3 UR6, UP0, UPT, UR6, 0x10, URZ ;  /* 0x0000001006067890 */ /* 0x001fc8000ff1e0ff */
[----:B------:R-:W-:Y:S02]  /*12f0*/  UIADD3.X UR7, UPT, UPT, URZ, UR7, URZ, UP0, !UPT ;  /* 0x00000007ff077290 */ /* 0x000fe400087fe4ff */
[----:B------:R-:W-:-:S11]  /*1300*/  UISETP.GE.U32.AND UP0, UPT, UR5, 0x3, UPT ;  /* 0x000000030500788c */ /* 0x000fd6000bf06070 */
.L_x_279:
[----:B0-----:R-:W0:Y:S01]  /*1310*/  S2R R23, SR_TID.X ;  /* 0x0000000000177919 */ /* 0x001e220000002100 */
[----:B------:R-:W-:Y:S01]  /*1320*/  BSSY.RECONVERGENT B0, `(.L_x_271) ;  /* 0x000009d000007945 */ /* 0x000fe20003800200 */
[----:B0-----:R-:W-:-:S04]  /*1330*/  LEA R23, R18, R23, 0x7 ;  /* 0x0000001712177211 */ /* 0x001fc800078e38ff */
[----:B------:R-:W-:-:S13]  /*1340*/  ISETP.GE.AND P0, PT, R23, R0, PT ;  /* 0x000000001700720c */ /* 0x000fda0003f06270 */
[----:B------:R-:W-:Y:S05]  /*1350*/  @P0 BRA `(.L_x_272) ;  /* 0x0000000800640947 */ /* 0x000fea0003800000 */
        /* <DEDUP_REMOVED lines=8> */
[----:B------:R-:W-:-:S08]  /*13e0*/  HFMA2 R12, -RZ, RZ, 0, 0 ;  /* 0x00000000ff0c7431 */ /* 0x000fd000000001ff */
[----:B-1----:R-:W-:Y:S05]  /*13f0*/  BRA.U !UP1, `(.L_x_273) ;  /* 0x0000000509047547 */ /* 0x002fea000b800000 */
[----:B------:R-:W0:Y:S01]  /*1400*/  LDCU.64 UR4, c[0x0][0x390] ;  /* 0x00007200ff0477ac */ /* 0x000e220008000a00 */
[----:B------:R-:W-:Y:S01]  /*1410*/  MOV R12, UR6 ;  /* 0x00000006000c7c02 */ /* 0x000fe20008000f00 */
[----:B------:R-:W-:Y:S01]  /*1420*/  IMAD.U32 R13, RZ, RZ, UR7 ;  /* 0x00000007ff0d7e24 */ /* 0x000fe2000f8e00ff */
[----:B------:R-:W1:Y:S01]  /*1430*/  LDCU UR14, c[0x0][0x39c] ;  /* 0x00007380ff0e77ac */ /* 0x000e620008000800 */
[----:B------:R-:W-:Y:S02]  /*1440*/  UIADD3 UR9, UPT, UPT, -UR8, URZ, URZ ;  /* 0x000000ff08097290 */ /* 0x000fe4000fffe1ff */
[----:B0-----:R-:W-:-:S04]  /*1450*/  UIADD3 UR4, UP1, UPT, UR4, 0x10, URZ ;  /* 0x0000001004047890 */ /* 0x001fc8000ff3e0ff */
[----:B------:R-:W-:Y:S02]  /*1460*/  UIADD3.X UR5, UPT, UPT, URZ, UR5, URZ, UP1, !UPT ;  /* 0x00000005ff057290 */ /* 0x000fe40008ffe4ff */
[----:B------:R-:W-:-:S04]  /*1470*/  MOV R14, UR4 ;  /* 0x00000004000e7c02 */ /* 0x000fc80008000f00 */
[----:B-1----:R-:W-:-:S07]  /*1480*/  MOV R15, UR5 ;  /* 0x00000005000f7c02 */ /* 0x002fce0008000f00 */
.L_x_274:
[----:B------:R-:W2:Y:S04]  /*1490*/  LDG.E R20, desc[UR10][R12.64+-0x10] ;  /* 0xfffff00a0c147981 */ /* 0x000ea8000c1e1900 */
[----:B------:R-:W3:Y:S04]  /*14a0*/  LDG.E R23, desc[UR10][R12.64+-0xc] ;  /* 0xfffff40a0c177981 */ /* 0x000ee8000c1e1900 */
[----:B------:R-:W4:Y:S04]  /*14b0*/  LDG.E R24, desc[UR10][R12.64+-0x8] ;  /* 0xfffff80a0c187981 */ /* 0x000f28000c1e1900 */
[----:B------:R-:W4:Y:S04]  /*14c0*/  LDG.E R22, desc[UR10][R12.64+-0x4] ;  /* 0xfffffc0a0c167981 */ /* 0x000f28000c1e1900 */
[----:B------:R-:W4:Y:S04]  /*14d0*/  LDG.E R26, desc[UR10][R12.64] ;  /* 0x0000000a0c1a7981 */ /* 0x000f28000c1e1900 */
[----:B------:R-:W4:Y:S04]  /*14e0*/  LDG.E R28, desc[UR10][R12.64+0x4] ;  /* 0x0000040a0c1c7981 */ /* 0x000f28000c1e1900 */
[----:B------:R-:W4:Y:S01]  /*14f0*/  LDG.E R21, desc[UR10][R12.64+0x8] ;  /* 0x0000080a0c157981 */ /* 0x000f22000c1e1900 */
[----:B--2--5:R-:W-:-:S05]  /*1500*/  FADD R20, -R19, R20 ;  /* 0x0000001413147221 */ /* 0x024fca0000000100 */
[----:B------:R-:W-:Y:S01]  /*1510*/  FSETP.GEU.AND P6, PT, |R20|, UR14, PT ;  /* 0x0000000e14007c0b */ /* 0x000fe2000bfce200 */
[----:B---3--:R-:W-:Y:S01]  /*1520*/  FADD R23, -R19, R23 ;  /* 0x0000001713177221 */ /* 0x008fe20000000100 */
[----:B------:R-:W2:Y:S04]  /*1530*/  LDG.E R20, desc[UR10][R12.64+0xc] ;  /* 0x00000c0a0c147981 */ /* 0x000ea8000c1e1900 */
[----:B------:R-:W-:-:S07]  /*1540*/  FSETP.GEU.AND P0, PT, |R23|, UR14, PT ;  /* 0x0000000e17007c0b */ /* 0x000fce000bf0e200 */
[----:B------:R-:W3:Y:S01]  /*1550*/  @!P6 LDG.E R23, desc[UR10][R14.64+-0x10] ;  /* 0xfffff00a0e17e981 */ /* 0x000ee2000c1e1900 */
[C---:B----4-:R-:W-:Y:S01]  /*1560*/  FADD R24, -R19.reuse, R24 ;  /* 0x0000001813187221 */ /* 0x050fe20000000100 */
[C---:B------:R-:W-:Y:S01]  /*1570*/  FADD R22, -R19.reuse, R22 ;  /* 0x0000001613167221 */ /* 0x040fe20000000100 */
[----:B------:R-:W-:-:S03]  /*1580*/  FADD R26, -R19, R26 ;  /* 0x0000001a131a7221 */ /* 0x000fc60000000100 */
[----:B------:R-:W-:Y:S02]  /*1590*/  FSETP.GEU.AND P1, PT, |R24|, UR14, PT ;  /* 0x0000000e18007c0b */ /* 0x000fe4000bf2e200 */
[----:B------:R-:W-:Y:S01]  /*15a0*/  FSETP.GEU.AND P2, PT, |R22|, UR14, PT ;  /* 0x0000000e16007c0b */ /* 0x000fe2000bf4e200 */
[C---:B------:R-:W-:Y:S01]  /*15b0*/  FADD R28, -R19.reuse, R28 ;  /* 0x0000001c131c7221 */ /* 0x040fe20000000100 */
[----:B------:R-:W-:Y:S01]  /*15c0*/  FSETP.GEU.AND P3, PT, |R26|, UR14, PT ;  /* 0x0000000e1a007c0b */ /* 0x000fe2000bf6e200 */
[----:B------:R-:W4:Y:S01]  /*15d0*/  @!P0 LDG.E R22, desc[UR10][R14.64+-0xc] ;  /* 0xfffff40a0e168981 */ /* 0x000f22000c1e1900 */
[----:B------:R-:W-:Y:S02]  /*15e0*/  FADD R21, -R19, R21 ;  /* 0x0000001513157221 */ /* 0x000fe40000000100 */
[----:B------:R-:W-:-:S05]  /*15f0*/  FSETP.GEU.AND P4, PT, |R28|, UR14, PT ;  /* 0x0000000e1c007c0b */ /* 0x000fca000bf8e200 */
[----:B------:R-:W4:Y:S01]  /*1600*/  @!P1 LDG.E R24, desc[UR10][R14.64+-0x8] ;  /* 0xfffff80a0e189981 */ /* 0x000f22000c1e1900 */
[----:B------:R-:W-:-:S03]  /*1610*/  FSETP.GEU.AND P5, PT, |R21|, UR14, PT ;  /* 0x0000000e15007c0b */ /* 0x000fc6000bfae200 */
[----:B------:R-:W4:Y:S01]  /*1620*/  @!P2 LDG.E R26, desc[UR10][R14.64+-0x4] ;  /* 0xfffffc0a0e1aa981 */ /* 0x000f22000c1e1900 */
[----:B------:R-:W-:-:S03]  /*1630*/  @!P6 IADD3 R16, PT, PT, R16, 0x1, RZ ;  /* 0x000000011010e810 */ /* 0x000fc60007ffe0ff */
[----:B------:R-:W4:Y:S04]  /*1640*/  @!P3 LDG.E R28, desc[UR10][R14.64] ;  /* 0x0000000a0e1cb981 */ /* 0x000f28000c1e1900 */
[----:B------:R-:W4:Y:S01]  /*1650*/  @!P4 LDG.E R21, desc[UR10][R14.64+0x4] ;  /* 0x0000040a0e15c981 */ /* 0x000f22000c1e1900 */
[----:B--2---:R-:W-:Y:S01]  /*1660*/  FADD R20, -R19, R20 ;  /* 0x0000001413147221 */ /* 0x004fe20000000100 */
[----:B---3--:R-:W-:-:S04]  /*1670*/  @!P6 FADD R17, R17, R23 ;  /* 0x000000171111e221 */ /* 0x008fc80000000000 */
[----:B------:R-:W-:Y:S01]  /*1680*/  FSETP.GEU.AND P6, PT, |R20|, UR14, PT ;  /* 0x0000000e14007c0b */ /* 0x000fe2000bfce200 */
[----:B------:R-:W2:-:S12]  /*1690*/  @!P5 LDG.E R23, desc[UR10][R14.64+0x8] ;  /* 0x0000080a0e17d981 */ /* 0x000e98000c1e1900 */
[----:B------:R0:W3:Y:S01]  /*16a0*/  @!P6 LDG.E R20, desc[UR10][R14.64+0xc] ;  /* 0x00000c0a0e14e981 */ /* 0x0000e2000c1e1900 */
[----:B----4-:R-:W-:Y:S01]  /*16b0*/  @!P0 FADD R17, R17, R22 ;  /* 0x0000001611118221 */ /* 0x010fe20000000000 */
[----:B------:R-:W-:-:S03]  /*16c0*/  @!P0 IADD3 R16, PT, PT, R16, 0x1, RZ ;  /* 0x0000000110108810 */ /* 0x000fc60007ffe0ff */
[----:B------:R-:W-:Y:S01]  /*16d0*/  @!P1 FADD R17, R17, R24 ;  /* 0x0000001811119221 */ /* 0x000fe20000000000 */
[----:B------:R-:W-:Y:S01]  /*16e0*/  @!P1 IADD3 R16, PT, PT, R16, 0x1, RZ ;  /* 0x0000000110109810 */ /* 0x000fe20007ffe0ff */
[----:B------:R-:W-:Y:S02]  /*16f0*/  UIADD3 UR9, UPT, UPT, UR9, 0x8, URZ ;  /* 0x0000000809097890 */ /* 0x000fe4000fffe0ff */
[----:B------:R-:W-:Y:S01]  /*1700*/  @!P2 FADD R17, R17, R26 ;  /* 0x0000001a1111a221 */ /* 0x000fe20000000000 */
[----:B------:R-:W-:Y:S01]  /*1710*/  @!P2 IADD3 R16, PT, PT, R16, 0x1, RZ ;  /* 0x000000011010a810 */ /* 0x000fe20007ffe0ff */
[----:B------:R-:W-:Y:S02]  /*1720*/  UISETP.NE.AND UP1, UPT, UR9, URZ, UPT ;  /* 0x000000ff0900728c */ /* 0x000fe4000bf25270 */
[----:B------:R-:W-:Y:S01]  /*1730*/  @!P3 FADD R17, R17, R28 ;  /* 0x0000001c1111b221 */ /* 0x000fe20000000000 */
[----:B------:R-:W-:-:S03]  /*1740*/  @!P3 IADD3 R16, PT, PT, R16, 0x1, RZ ;  /* 0x000000011010b810 */ /* 0x000fc60007ffe0ff */
[----:B------:R-:W-:Y:S01]  /*1750*/  @!P4 FADD R17, R17, R21 ;  /* 0x000000151111c221 */ /* 0x000fe20000000000 */
[----:B------:R-:W-:Y:S02]  /*1760*/  @!P4 IADD3 R16, PT, PT, R16, 0x1, RZ ;  /* 0x000000011010c810 */ /* 0x000fe40007ffe0ff */
[----:B------:R-:W-:Y:S02]  /*1770*/  IADD3 R12, P0, PT, R12, 0x20, RZ ;  /* 0x000000200c0c7810 */ /* 0x000fe40007f1e0ff */
[----:B0-----:R-:W-:Y:S02]  /*1780*/  IADD3 R14, P1, PT, R14, 0x20, RZ ;  /* 0x000000200e0e7810 */ /* 0x001fe40007f3e0ff */
[----:B------:R-:W-:Y:S02]  /*1790*/  @!P5 IADD3 R16, PT, PT, R16, 0x1, RZ ;  /* 0x000000011010d810 */ /* 0x000fe40007ffe0ff */
[----:B------:R-:W-:Y:S02]  /*17a0*/  IADD3.X R13, PT, PT, RZ, R13, RZ, P0, !PT ;  /* 0x0000000dff0d7210 */ /* 0x000fe400007fe4ff */
[----:B------:R-:W-:-:S02]  /*17b0*/  IADD3.X R15, PT, PT, RZ, R15, RZ, P1, !PT ;  /* 0x0000000fff0f7210 */ /* 0x000fc40000ffe4ff */
[----:B------:R-:W-:Y:S01]  /*17c0*/  @!P6 IADD3 R16, PT, PT, R16, 0x1, RZ ;  /* 0x000000011010e810 */ /* 0x000fe20007ffe0ff */
[----:B--2---:R-:W-:-:S04]  /*17d0*/  @!P5 FADD R17, R17, R23 ;  /* 0x000000171111d221 */ /* 0x004fc80000000000 */
[----:B---3--:R-:W-:Y:S01]  /*17e0*/  @!P6 FADD R17, R17, R20 ;  /* 0x000000141111e221 */ /* 0x008fe20000000000 */
[----:B------:R-:W-:Y:S06]  /*17f0*/  BRA.U UP1, `(.L_x_274) ;  /* 0xfffffffd01247547 */ /* 0x000fec000b83ffff */
[----:B------:R-:W-:-:S07]  /*1800*/  MOV R12, UR8 ;  /* 0x00000008000c7c02 */ /* 0x000fce0008000f00 */
.L_x_273:
        /* <DEDUP_REMOVED lines=25> */
[----:B------:R-:W-:Y:S01]  /*19a0*/  @!P0 IADD3 R16, PT, PT, R16, 0x1, RZ ;  /* 0x0000000110108810 */ /* 0x000fe20007ffe0ff */
[----:B------:R-:W-:-:S03]  /*19b0*/  VIADD R12, R12, 0x4 ;  /* 0x000000040c0c7836 */ /* 0x000fc60000000000 */
[----:B------:R-:W-:-:S04]  /*19c0*/  @!P1 IADD3 R16, PT, PT, R16, 0x1, RZ ;  /* 0x0000000110109810 */ /* 0x000fc80007ffe0ff */
[----:B------:R-:W-:-:S04]  /*19d0*/  @!P2 IADD3 R16, PT, PT, R16, 0x1, RZ ;  /* 0x000000011010a810 */ /* 0x000fc80007ffe0ff */
[----:B------:R-:W-:Y:S01]  /*19e0*/  @!P3 IADD3 R16, PT, PT, R16, 0x1, RZ ;  /* 0x000000011010b810 */ /* 0x000fe20007ffe0ff */
[----:B--2---:R-:W-:-:S04]  /*19f0*/  @!P0 FADD R17, R17, R20 ;  /* 0x0000001411118221 */ /* 0x004fc80000000000 */
[----:B---3--:R-:W-:-:S04]  /*1a00*/  @!P1 FADD R17, R17, R22 ;  /* 0x0000001611119221 */ /* 0x008fc80000000000 */
[----:B----4-:R-:W-:-:S04]  /*1a10*/  @!P2 FADD R17, R17, R24 ;  /* 0x000000181111a221 */ /* 0x010fc80000000000 */
[----:B------:R-:W-:-:S07]  /*1a20*/  @!P3 FADD R17, R17, R26 ;  /* 0x0000001a1111b221 */ /* 0x000fce0000000000 */
.L_x_276:
[----:B------:R-:W-:Y:S04]  /*1a30*/  BSSY.RECONVERGENT B1, `(.L_x_275) ;  /* 0x0000025000017945 */ /* 0x000fe80003800200 */
        /* <DEDUP_REMOVED lines=23> */
.L_x_278:
[----:B------:R-:W-:Y:S05]  /*1bb0*/  BRA.U !UP2, `(.L_x_277) ;  /* 0x000000010a307547 */ /* 0x000fea000b800000 */
        /* <DEDUP_REMOVED lines=12> */
.L_x_277:
[----:B------:R-:W-:Y:S05]  /*1c80*/  BSYNC.RECONVERGENT B1 ;  /* 0x0000000000017941 */ /* 0x000fea0003800200 */
.L_x_275:
[----:B------:R-:W0:Y:S02]  /*1c90*/  S2R R13, SR_TID.X ;  /* 0x00000000000d7919 */ /* 0x000e240000002100 */
[----:B0-----:R-:W-:-:S05]  /*1ca0*/  LEA R15, R18, R13, 0x7 ;  /* 0x0000000d120f7211 */ /* 0x001fca00078e38ff */
[----:B------:R-:W-:-:S04]  /*1cb0*/  IMAD.WIDE R12, R15, 0x4, R4 ;  /* 0x000000040f0c7825 */ /* 0x000fc800078e0204 */
[----:B------:R-:W-:Y:S01]  /*1cc0*/  IMAD.WIDE R14, R15, 0x4, R2 ;  /* 0x000000040f0e7825 */ /* 0x000fe200078e0202 */
[----:B-----5:R0:W-:Y:S04]  /*1cd0*/  STG.E desc[UR10][R12.64], R17 ;  /* 0x000000110c007986 */ /* 0x0201e8000c10190a */
[----:B------:R0:W-:Y:S02]  /*1ce0*/  STG.E desc[UR10][R14.64], R16 ;  /* 0x000000100e007986 */ /* 0x0001e4000c10190a */
.L_x_272:
[----:B------:R-:W-:Y:S05]  /*1cf0*/  BSYNC.RECONVERGENT B0 ;  /* 0x0000000000007941 */ /* 0x000fea0003800200 */
.L_x_271:
[----:B------:R-:W1:Y:S01]  /*1d00*/  LDCU UR4, c[0x0][0x384] ;  /* 0x00007080ff0477ac */ /* 0x000e620008000800 */
[----:B------:R-:W-:-:S04]  /*1d10*/  IADD3 R18, PT, PT, R18, 0x1, RZ ;  /* 0x0000000112127810 */ /* 0x000fc80007ffe0ff */
[----:B-1----:R-:W-:-:S13]  /*1d20*/  ISETP.NE.AND P0, PT, R18, UR4, PT ;  /* 0x0000000412007c0c */ /* 0x002fda000bf05270 */
[----:B------:R-:W-:Y:S05]  /*1d30*/  @!P0 EXIT ;  /* 0x000000000000894d */ /* 0x000fea0003800000 */
[----:B------:R-:W-:Y:S05]  /*1d40*/  BRA `(.L_x_279) ;  /* 0xfffffff400707947 */ /* 0x000fea000383ffff */
.L_x_270:
[----:B------:R-:W0:Y:S01]  /*1d50*/  S2R R10, SR_TID.X ;  /* 0x00000000000a7919 */ /* 0x000e220000002100 */
[C---:B------:R-:W-:Y:S02]  /*1d60*/  ISETP.GE.U32.AND P0, PT, R13.reuse, 0x4, PT ;  /* 0x000000040d00780c */ /* 0x040fe40003f06070 */
[----:B------:R-:W-:Y:S02]  /*1d70*/  LOP3.LUT R28, R13, 0x3, RZ, 0xc0, !PT ;  /* 0x000000030d1c7812 */ /* 0x000fe400078ec0ff */
[----:B------:R-:W-:-:S09]  /*1d80*/  MOV R11, RZ ;  /* 0x000000ff000b7202 */ /* 0x000fd20000000f00 */
[----:B------:R-:W-:Y:S05]  /*1d90*/  @!P0 BRA `(.L_x_280) ;  /* 0x0000000000c08947 */ /* 0x000fea0003800000 */
[----:B------:R-:W-:Y:S01]  /*1da0*/  HFMA2 R12, -RZ, RZ, 0, 0 ;  /* 0x00000000ff0c7431 */ /* 0x000fe200000001ff */
[----:B------:R-:W-:-:S07]  /*1db0*/  LOP3.LUT R11, R13, 0x7ffffffc, RZ, 0xc0, !PT ;  /* 0x7ffffffc0d0b7812 */ /* 0x000fce00078ec0ff */
.L_x_283:
        /* <DEDUP_REMOVED lines=15> */
[----:B0-----:R0:W3:Y:S01]  /*1eb0*/  @!P1 LDG.E R15, desc[UR10][R18.64] ;  /* 0x0000000a120f9981 */ /* 0x0010e2000c1e1900 */
[----:B------:R-:W-:-:S04]  /*1ec0*/  IADD3 R29, PT, PT, R13, 0x100, RZ ;  /* 0x000001000d1d7810 */ /* 0x000fc80007ffe0ff */
[----:B------:R-:W-:Y:S01]  /*1ed0*/  ISETP.GE.AND P0, PT, R29, R0, PT ;  /* 0x000000001d00720c */ /* 0x000fe20003f06270 */
[----:B------:R-:W-:-:S04]  /*1ee0*/  @!P1 IMAD.WIDE R22, R25, 0x4, R4 ;  /* 0x0000000419169825 */ /* 0x000fc800078e0204 */
[----:B------:R-:W-:-:S08]  /*1ef0*/  @!P1 IMAD.WIDE R24, R25, 0x4, R2 ;  /* 0x0000000419189825 */ /* 0x000fd000078e0202 */
[----:B-1----:R-:W-:-:S04]  /*1f00*/  @!P0 IMAD.WIDE R26, R29, 0x4, R8 ;  /* 0x000000041d1a8825 */ /* 0x002fc800078e0208 */
[C---:B0-----:R-:W-:Y:S01]  /*1f10*/  @!P0 IMAD.WIDE R18, R29.reuse, 0x4, R6 ;  /* 0x000000041d128825 */ /* 0x041fe200078e0206 */
[----:B---3--:R0:W-:Y:S04]  /*1f20*/  @!P1 STG.E desc[UR10][R22.64], R15 ;  /* 0x0000000f16009986 */ /* 0x0081e8000c10190a */
[----:B--2---:R1:W-:Y:S04]  /*1f30*/  @!P1 STG.E desc[UR10][R24.64], R21 ;  /* 0x0000001518009986 */ /* 0x0043e8000c10190a */
[----:B------:R-:W2:Y:S04]  /*1f40*/  @!P0 LDG.E R27, desc[UR10][R26.64] ;  /* 0x0000000a1a1b8981 */ /* 0x000ea8000c1e1900 */
[----:B------:R-:W3:Y:S01]  /*1f50*/  @!P0 LDG.E R19, desc[UR10][R18.64] ;  /* 0x0000000a12138981 */ /* 0x000ee2000c1e1900 */
[----:B0-----:R-:W-:Y:S01]  /*1f60*/  @!P0 IMAD.WIDE R14, R29, 0x4, R4 ;  /* 0x000000041d0e8825 */ /* 0x001fe200078e0204 */
[----:B------:R-:W-:-:S03]  /*1f70*/  IADD3 R13, PT, PT, R13, 0x180, RZ ;  /* 0x000001800d0d7810 */ /* 0x000fc60007ffe0ff */
[----:B------:R-:W-:Y:S01]  /*1f80*/  @!P0 IMAD.WIDE R16, R29, 0x4, R2 ;  /* 0x000000041d108825 */ /* 0x000fe200078e0202 */
[----:B------:R-:W-:Y:S01]  /*1f90*/  IADD3 R12, PT, PT, R12, 0x4, RZ ;  /* 0x000000040c0c7810 */ /* 0x000fe20007ffe0ff */
[----:B------:R-:W-:Y:S03]  /*1fa0*/  BSSY.RECONVERGENT B0, `(.L_x_281) ;  /* 0x000000e000007945 */ /* 0x000fe60003800200 */
[----:B------:R-:W-:Y:S01]  /*1fb0*/  ISETP.NE.AND P1, PT, R12, R11, PT ;  /* 0x0000000b0c00720c */ /* 0x000fe20003f25270 */
[----:B--2---:R1:W-:Y:S04]  /*1fc0*/  @!P0 STG.E desc[UR10][R14.64], R27 ;  /* 0x0000001b0e008986 */ /* 0x0043e8000c10190a */
[----:B---3--:R1:W-:Y:S01]  /*1fd0*/  @!P0 STG.E desc[UR10][R16.64], R19 ;  /* 0x0000001310008986 */ /* 0x0083e2000c10190a */
[----:B------:R-:W-:-:S13]  /*1fe0*/  ISETP.GE.AND P0, PT, R13, R0, PT ;  /* 0x000000000d00720c */ /* 0x000fda0003f06270 */
[----:B-1----:R-:W-:Y:S05]  /*1ff0*/  @P0 BRA `(.L_x_282) ;  /* 0x0000000000200947 */ /* 0x002fea0003800000 */
        /* <DEDUP_REMOVED lines=8> */
.L_x_282:
[----:B------:R-:W-:Y:S05]  /*2080*/  BSYNC.RECONVERGENT B0 ;  /* 0x0000000000007941 */ /* 0x000fea0003800200 */
.L_x_281:
[----:B------:R-:W-:Y:S05]  /*2090*/  @P1 BRA `(.L_x_283) ;  /* 0xfffffffc00481947 */ /* 0x000fea000383ffff */
.L_x_280:
[----:B------:R-:W-:-:S13]  /*20a0*/  ISETP.NE.AND P0, PT, R28, RZ, PT ;  /* 0x000000ff1c00720c */ /* 0x000fda0003f05270 */
[----:B------:R-:W-:Y:S05]  /*20b0*/  @!P0 EXIT ;  /* 0x000000000000894d */ /* 0x000fea0003800000 */
[----:B------:R-:W-:-:S05]  /*20c0*/  UMOV UR4, URZ ;  /* 0x000000ff00047c82 */ /* 0x000fca0008000000 */
.L_x_284:
[----:B0-----:R-:W-:-:S04]  /*20d0*/  LEA R19, R11, R10, 0x7 ;  /* 0x0000000a0b137211 */ /* 0x001fc800078e38ff */
[----:B------:R-:W-:-:S13]  /*20e0*/  ISETP.GE.AND P0, PT, R19, R0, PT ;  /* 0x000000001300720c */ /* 0x000fda0003f06270 */
[----:B------:R-:W-:-:S04]  /*20f0*/  @!P0 IMAD.WIDE R12, R19, 0x4, R8 ;  /* 0x00000004130c8825 */ /* 0x000fc800078e0208 */
[C---:B------:R-:W-:Y:S02]  /*2100*/  @!P0 IMAD.WIDE R14, R19.reuse, 0x4, R6 ;  /* 0x00000004130e8825 */ /* 0x040fe400078e0206 */
[----:B------:R-:W2:Y:S04]  /*2110*/  @!P0 LDG.E R13, desc[UR10][R12.64] ;  /* 0x0000000a0c0d8981 */ /* 0x000ea8000c1e1900 */
[----:B------:R-:W3:Y:S01]  /*2120*/  @!P0 LDG.E R15, desc[UR10][R14.64] ;  /* 0x0000000a0e0f8981 */ /* 0x000ee2000c1e1900 */
[----:B------:R-:W-:Y:S01]  /*2130*/  @!P0 IMAD.WIDE R16, R19, 0x4, R4 ;  /* 0x0000000413108825 */ /* 0x000fe200078e0204 */
[----:B------:R-:W-:-:S03]  /*2140*/  UIADD3 UR4, UPT, UPT, UR4, 0x1, URZ ;  /* 0x0000000104047890 */ /* 0x000fc6000fffe0ff */
[----:B------:R-:W-:Y:S01]  /*2150*/  @!P0 IMAD.WIDE R18, R19, 0x4, R2 ;  /* 0x0000000413128825 */ /* 0x000fe200078e0202 */
[----:B--2---:R0:W-:Y:S04]  /*2160*/  @!P0 STG.E desc[UR10][R16.64], R13 ;  /* 0x0000000d10008986 */ /* 0x0041e8000c10190a */
[----:B---3--:R0:W-:Y:S01]  /*2170*/  @!P0 STG.E desc[UR10][R18.64], R15 ;  /* 0x0000000f12008986 */ /* 0x0081e2000c10190a */
[----:B------:R-:W-:-:S13]  /*2180*/  ISETP.NE.AND P0, PT, R28, UR4, PT ;  /* 0x000000041c007c0c */ /* 0x000fda000bf05270 */
[----:B0-----:R-:W-:Y:S05]  /*2190*/  @!P0 EXIT ;  /* 0x000000000000894d */ /* 0x001fea0003800000 */
[----:B------:R-:W-:Y:S01]  /*21a0*/  IADD3 R11, PT, PT, R11, 0x1, RZ ;  /* 0x000000010b0b7810 */ /* 0x000fe20007ffe0ff */
[----:B------:R-:W-:Y:S06]  /*21b0*/  BRA `(.L_x_284) ;  /* 0xfffffffc00c47947 */ /* 0x000fec000383ffff */
.L_x_285:
        /* <DEDUP_REMOVED lines=12> */
.L_x_300:


//--------------------- .text._ZN3cub18CUB_300001_SM_10006detail8for_each13static_kernelINS2_12policy_hub_t12policy_500_tElN6thrust24THRUST_300001_SM_1000_NS8cuda_cub10__tabulate7functorINS7_6detail15normal_iteratorINS7_10device_ptrIiEEEENS7_6system6detail7generic6detail22compute_sequence_valueIivEElEEEEvT0_T1_ --------------------------
	.section	.text._ZN3cub18CUB_300001_SM_10006detail8for_each13static_kernelINS2_12policy_hub_t12policy_500_tElN6thrust24THRUST_300001_SM_1000_NS8cuda_cub10__tabulate7functorINS7_6detail15normal_iteratorINS7_10device_ptrIiEEEENS7_6system6detail7generic6detail22compute_sequence_valueIivEElEEEEvT0_T1_,"ax",@progbits
	.align	128
        .global         _ZN3cub18CUB_300001_SM_10006detail8for_each13static_kernelINS2_12policy_hub_t12policy_500_tElN6thrust24THRUST_300001_SM_1000_NS8cuda_cub10__tabulate7functorINS7_6detail15normal_iteratorINS7_10device_ptrIiEEEENS7_6system6detail7generic6detail22compute_sequence_valueIivEElEEEEvT0_T1_
        .type           _ZN3cub18CUB_300001_SM_10006detail8for_each13static_kernelINS2_12policy_hub_t12policy_500_tElN6thrust24THRUST_300001_SM_1000_NS8cuda_cub10__tabulate7functorINS7_6detail15normal_iteratorINS7_10device_ptrIiEEEENS7_6system6detail7generic6detail22compute_sequence_valueIivEElEEEEvT0_T1_,@function
        .size           _ZN3cub18CUB_300001_SM_10006detail8for_each13static_kernelINS2_12policy_hub_t12policy_500_tElN6thrust24THRUST_300001_SM_1000_NS8cuda_cub10__tabulate7functorINS7_6detail15normal_iteratorINS7_10device_ptrIiEEEENS7_6system6detail7generic6detail22compute_sequence_valueIivEElEEEEvT0_T1_,(.L_x_301 - _ZN3cub18CUB_300001_SM_10006detail8for_each13static_kernelINS2_12policy_hub_t12policy_500_tElN6thrust24THRUST_300001_SM_1000_NS8cuda_cub10__tabulate7functorINS7_6detail15normal_iteratorINS7_10device_ptrIiEEEENS7_6system6detail7generic6detail22compute_sequence_valueIivEElEEEEvT0_T1_)
        .other          _ZN3cub18CUB_300001_SM_10006detail8for_each13static_kernelINS2_12policy_hub_t12policy_500_tElN6thrust24THRUST_300001_SM_1000_NS8cuda_cub10__tabulate7functorINS7_6detail15normal_iteratorINS7_10device_ptrIiEEEENS7_6system6detail7generic6detail22compute_sequence_valueIivEElEEEEvT0_T1_,@"STO_CUDA_ENTRY STV_DEFAULT"
_ZN3cub18CUB_300001_SM_10006detail8for_each13static_kernelINS2_12policy_hub_t12policy_500_tElN6thrust24THRUST_300001_SM_1000_NS8cuda_cub10__tabulate7functorINS7_6detail15normal_iteratorINS7_10device_ptrIiEEEENS7_6system6detail7generic6detail22compute_sequence_valueIivEElEEEEvT0_T1_:
.text._ZN3cub18CUB_300001_SM_10006detail8for_each13static_kernelINS2_12policy_hub_t12policy_500_tElN6thrust24THRUST_300001_SM_1000_NS8cuda_cub10__tabulate7functorINS7_6detail15normal_iteratorINS7_10device_ptrIiEEEENS7_6system6detail7generic6detail22compute_sequence_valueIivEElEEEEvT0_T1_:
[----:B------:R-:W-:Y:S08]  /*0000*/  LDC R1, c[0x0][0x37c] ;  /* 0x0000df00ff017b82 */ /* 0x000ff00000000800 */
[----:B------:R-:W0:Y:S01]  /*0010*/  S2UR UR4, SR_CTAID.X ;  /* 0x00000000000479c3 */ /* 0x000e220000002500 */
[----:B------:R-:W1:Y:S01]  /*0020*/  LDCU.64 UR6, c[0x0][0x380] ;  /* 0x00007000ff0677ac */ /* 0x000e620008000a00 */
[----:B------:R-:W2:Y:S01]  /*0030*/  LDCU.64 UR8, c[0x0][0x358] ;  /* 0x00006b00ff0877ac */ /* 0x000ea20008000a00 */
[----:B0-----:R-:W-:-:S04]  /*0040*/  UIMAD.WIDE.U32 UR4, UR4, 0x200, URZ ;  /* 0x00000200040478a5 */ /* 0x001fc8000f8e00ff */
[----:B-1----:R-:W-:-:S04]  /*0050*/  UIADD3 UR6, UP0, UPT, -UR4, UR6, URZ ;  /* 0x0000000604067290 */ /* 0x002fc8000ff1e1ff */
[----:B------:R-:W-:Y:S02]  /*0060*/  UIADD3.X UR7, UPT, UPT, ~UR5, UR7, URZ, UP0, !UPT ;  /* 0x0000000705077290 */ /* 0x000fe400087fe5ff */
[----:B------:R-:W-:-:S04]  /*0070*/  UISETP.GE.U32.AND UP0, UPT, UR6, 0x200, UPT ;  /* 0x000002000600788c */ /* 0x000fc8000bf06070 */
[----:B------:R-:W-:-:S09]  /*0080*/  UISETP.GE.AND.EX UP0, UPT, UR7, URZ, UPT, UP0 ;  /* 0x000000ff0700728c */ /* 0x000fd2000bf06300 */
[----:B--2---:R-:W-:Y:S05]  /*0090*/  BRA.U !UP0, `(.L_x_286) ;  /* 0x0000000108347547 */ /* 0x004fea000b800000 */
[----:B------:R-:W0:Y:S01]  /*00a0*/  S2R R0, SR_TID.X ;  /* 0x0000000000007919 */ /* 0x000e220000002100 */
[----:B------:R-:W1:Y:S01]  /*00b0*/  LDC.64 R6, c[0x0][0x390] ;  /* 0x0000e400ff067b82 */ /* 0x000e620000000a00 */
[----:B------:R-:W2:Y:S01]  /*00c0*/  LDCU.64 UR10, c[0x0][0x388] ;  /* 0x00007100ff0a77ac */ /* 0x000ea20008000a00 */
[----:B0-----:R-:W-:-:S05]  /*00d0*/  IADD3 R5, P0, PT, R0, UR4, RZ ;  /* 0x0000000400057c10 */ /* 0x001fca000ff1e0ff */
[----:B------:R-:W-:Y:S01]  /*00e0*/  IMAD.X R4, RZ, RZ, UR5, P0 ;  /* 0x00000005ff047e24 */ /* 0x000fe200080e06ff */
[C---:B--2---:R-:W-:Y:S01]  /*00f0*/  LEA R2, P0, R5.reuse, UR10, 0x2 ;  /* 0x0000000a05027c11 */ /* 0x044fe2000f8010ff */
[----:B------:R-:W-:-:S03]  /*0100*/  VIADD R0, R5, 0x100 ;  /* 0x0000010005007836 */ /* 0x000fc60000000000 */
[C---:B------:R-:W-:Y:S01]  /*0110*/  LEA.HI.X R3, R5.reuse, UR11, R4, 0x2, P0 ;  /* 0x0000000b05037c11 */ /* 0x040fe200080f1404 */
[-CC-:B-1----:R-:W-:Y:S02]  /*0120*/  IMAD R5, R5, R7.reuse, R6.reuse ;  /* 0x0000000705057224 */ /* 0x182fe400078e0206 */
[----:B------:R-:W-:-:S03]  /*0130*/  IMAD R7, R0, R7, R6 ;  /* 0x0000000700077224 */ /* 0x000fc600078e0206 */
[----:B------:R-:W-:Y:S04]  /*0140*/  STG.E desc[UR8][R2.64], R5 ;  /* 0x0000000502007986 */ /* 0x000fe8000c101908 */
[----:B------:R-:W-:Y:S01]  /*0150*/  STG.E desc[UR8][R2.64+0x400], R7 ;  /* 0x0004000702007986 */ /* 0x000fe2000c101908 */
[----:B------:R-:W-:Y:S05]  /*0160*/  EXIT ;  /* 0x000000000000794d */ /* 0x000fea0003800000 */
.L_x_286:
[----:B------:R-:W0:Y:S01]  /*0170*/  S2R R2, SR_TID.X ;  /* 0x0000000000027919 */ /* 0x000e220000002100 */
[----:B------:R-:W-:Y:S01]  /*0180*/  USHF.R.S32.HI UR7, URZ, 0x1f, UR6 ;  /* 0x0000001fff077899 */ /* 0x000fe20008011406 */
[----:B------:R-:W-:Y:S05]  /*0190*/  BSSY.RECONVERGENT B0, `(.L_x_287) ;  /* 0x0000011000007945 */ /* 0x000fea0003800200 */
[----:B------:R-:W-:Y:S02]  /*01a0*/  IMAD.U32 R3, RZ, RZ, UR7 ;  /* 0x00000007ff037e24 */ /* 0x000fe4000f8e00ff */
[----:B------:R-:W-:Y:S01]  /*01b0*/  IMAD.U32 R4, RZ, RZ, UR7 ;  /* 0x00000007ff047e24 */ /* 0x000fe2000f8e00ff */
[C---:B0-----:R-:W-:Y:S01]  /*01c0*/  ISETP.LT.U32.AND P0, PT, R2.reuse, UR6, PT ;  /* 0x0000000602007c0c */ /* 0x041fe2000bf01070 */
[----:B------:R-:W-:-:S03]  /*01d0*/  VIADD R0, R2, 0x100 ;  /* 0x0000010002007836 */ /* 0x000fc60000000000 */
[----:B------:R-:W-:Y:S02]  /*01e0*/  ISETP.GT.AND.EX P0, PT, R3, RZ, PT, P0 ;  /* 0x000000ff0300720c */ /* 0x000fe40003f04300 */
[----:B------:R-:W-:-:S04]  /*01f0*/  ISETP.LT.U32.AND P1, PT, R0, UR6, PT ;  /* 0x0000000600007c0c */ /* 0x000fc8000bf21070 */
[----:B------:R-:W-:-:S07]  /*0200*/  ISETP.GT.AND.EX P1, PT, R4, RZ, PT, P1 ;  /* 0x000000ff0400720c */ /* 0x000fce0003f24310 */
[----:B------:R-:W-:Y:S06]  /*0210*/  @!P0 BRA `(.L_x_288) ;  /* 0x0000000000208947 */ /* 0x000fec0003800000 */
[----:B------:R-:W0:Y:S01]  /*0220*/  LDC.64 R6, c[0x0][0x390] ;  /* 0x0000e400ff067b82 */ /* 0x000e220000000a00 */
[----:B------:R-:W1:Y:S01]  /*0230*/  LDCU.64 UR10, c[0x0][0x388] ;  /* 0x00007100ff0a77ac */ /* 0x000e620008000a00 */
[----:B------:R-:W-:-:S05]  /*0240*/  IADD3 R4, P0, PT, R2, UR4, RZ ;  /* 0x0000000402047c10 */ /* 0x000fca000ff1e0ff */
[----:B------:R-:W-:Y:S01]  /*0250*/  IMAD.X R3, RZ, RZ, UR5, P0 ;  /* 0x00000005ff037e24 */ /* 0x000fe200080e06ff */
[----:B-1----:R-:W-:-:S04]  /*0260*/  LEA R2, P0, R4, UR10, 0x2 ;  /* 0x0000000a04027c11 */ /* 0x002fc8000f8010ff */
[C---:B------:R-:W-:Y:S01]  /*0270*/  LEA.HI.X R3, R4.reuse, UR11, R3, 0x2, P0 ;  /* 0x0000000b04037c11 */ /* 0x040fe200080f1403 */
[----:B0-----:R-:W-:-:S05]  /*0280*/  IMAD R7, R4, R7, R6 ;  /* 0x0000000704077224 */ /* 0x001fca00078e0206 */
[----:B------:R0:W-:Y:S03]  /*0290*/  STG.E desc[UR8][R2.64], R7 ;  /* 0x0000000702007986 */ /* 0x0001e6000c101908 */
.L_x_288:
[----:B------:R-:W-:Y:S05]  /*02a0*/  BSYNC.RECONVERGENT B0 ;  /* 0x0000000000007941 */ /* 0x000fea0003800200 */
.L_x_287:
[----:B------:R-:W-:Y:S05]  /*02b0*/  @!P1 EXIT ;  /* 0x000000000000994d */ /* 0x000fea0003800000 */
[----:B------:R-:W1:Y:S01]  /*02c0*/  LDC.64 R4, c[0x0][0x390] ;  /* 0x0000e400ff047b82 */ /* 0x000e620000000a00 */
[----:B------:R-:W2:Y:S01]  /*02d0*/  LDCU.64 UR6, c[0x0][0x388] ;  /* 0x00007100ff0677ac */ /* 0x000ea20008000a00 */
[----:B------:R-:W-:-:S05]  /*02e0*/  IADD3 R0, P0, PT, R0, UR4, RZ ;  /* 0x0000000400007c10 */ /* 0x000fca000ff1e0ff */
[----:B0-----:R-:W-:Y:S01]  /*02f0*/  IMAD.X R3, RZ, RZ, UR5, P0 ;  /* 0x00000005ff037e24 */ /* 0x001fe200080e06ff */
[----:B--2---:R-:W-:-:S04]  /*0300*/  LEA R2, P0, R0, UR6, 0x2 ;  /* 0x0000000600027c11 */ /* 0x004fc8000f8010ff */
[C---:B------:R-:W-:Y:S01]  /*0310*/  LEA.HI.X R3, R0.reuse, UR7, R3, 0x2, P0 ;  /* 0x0000000700037c11 */ /* 0x040fe200080f1403 */
[----:B-1----:R-:W-:-:S05]  /*0320*/  IMAD R5, R0, R5, R4 ;  /* 0x0000000500057224 */ /* 0x002fca00078e0204 */
[----:B------:R-:W-:Y:S01]  /*0330*/  STG.E desc[UR8][R2.64], R5 ;  /* 0x0000000502007986 */ /* 0x000fe2000c101908 */
[----:B------:R-:W-:Y:S05]  /*0340*/  EXIT ;  /* 0x000000000000794d */ /* 0x000fea0003800000 */
.L_x_289:
        /* <DEDUP_REMOVED lines=11> */
.L_x_301:


//--------------------- .text._ZN3cub18CUB_300001_SM_10006detail8for_each13static_kernelINS2_12policy_hub_t12policy_500_tEmN6thrust24THRUST_300001_SM_1000_NS8cuda_cub20__uninitialized_fill7functorINS7_10device_ptrIiEEiEEEEvT0_T1_ --------------------------
	.section	.text._ZN3cub18CUB_300001_SM_10006detail8for_each13static_kernelINS2_12policy_hub_t12policy_500_tEmN6thrust24THRUST_300001_SM_1000_NS8cuda_cub20__uninitialized_fill7functorINS7_10device_ptrIiEEiEEEEvT0_T1_,"ax",@progbits
	.align	128
        .global         _ZN3cub18CUB_300001_SM_10006detail8for_each13static_kernelINS2_12policy_hub_t12policy_500_tEmN6thrust24THRUST_300001_SM_1000_NS8cuda_cub20__uninitialized_fill7functorINS7_10device_ptrIiEEiEEEEvT0_T1_
        .type           _ZN3cub18CUB_300001_SM_10006detail8for_each13static_kernelINS2_12policy_hub_t12policy_500_tEmN6thrust24THRUST_300001_SM_1000_NS8cuda_cub20__uninitialized_fill7functorINS7_10device_ptrIiEEiEEEEvT0_T1_,@function
        .size           _ZN3cub18CUB_300001_SM_10006detail8for_each13static_kernelINS2_12policy_hub_t12policy_500_tEmN6thrust24THRUST_300001_SM_1000_NS8cuda_cub20__uninitialized_fill7functorINS7_10device_ptrIiEEiEEEEvT0_T1_,(.L_x_302 - _ZN3cub18CUB_300001_SM_10006detail8for_each13static_kernelINS2_12policy_hub_t12policy_500_tEmN6thrust24THRUST_300001_SM_1000_NS8cuda_cub20__uninitialized_fill7functorINS7_10device_ptrIiEEiEEEEvT0_T1_)
        .other          _ZN3cub18CUB_300001_SM_10006detail8for_each13static_kernelINS2_12policy_hub_t12policy_500_tEmN6thrust24THRUST_300001_SM_1000_NS8cuda_cub20__uninitialized_fill7functorINS7_10device_ptrIiEEiEEEEvT0_T1_,@"STO_CUDA_ENTRY STV_DEFAULT"
_ZN3cub18CUB_300001_SM_10006detail8for_each13static_kernelINS2_12policy_hub_t12policy_500_tEmN6thrust24THRUST_300001_SM_1000_NS8cuda_cub20__uninitialized_fill7functorINS7_10device_ptrIiEEiEEEEvT0_T1_:
.text._ZN3cub18CUB_300001_SM_10006detail8for_each13static_kernelINS2_12policy_hub_t12policy_500_tEmN6thrust24THRUST_300001_SM_1000_NS8cuda_cub20__uninitialized_fill7functorINS7_10device_ptrIiEEiEEEEvT0_T1_:
        /* <DEDUP_REMOVED lines=8> */
[----:B------:R-:W-:-:S09]  /*0080*/  UISETP.GE.U32.AND.EX UP0, UPT, UR7, URZ, UPT, UP0 ;  /* 0x000000ff0700728c */ /* 0x000fd2000bf06100 */
[----:B--2---:R-:W-:Y:S05]  /*0090*/  BRA.U !UP0, `(.L_x_290) ;  /* 0x0000000108287547 */ /* 0x004fea000b800000 */
[----:B------:R-:W0:Y:S01]  /*00a0*/  S2R R0, SR_TID.X ;  /* 0x0000000000007919 */ /* 0x000e220000002100 */
[----:B------:R-:W1:Y:S01]  /*00b0*/  LDCU.64 UR6, c[0x0][0x388] ;  /* 0x00007100ff0677ac */ /* 0x000e620008000a00 */
[----:B------:R-:W2:Y:S01]  /*00c0*/  LDC R5, c[0x0][0x390] ;  /* 0x0000e400ff057b82 */ /* 0x000ea20000000800 */
[----:B0-----:R-:W-:-:S05]  /*00d0*/  IADD3 R0, P0, PT, R0, UR4, RZ ;  /* 0x0000000400007c10 */ /* 0x001fca000ff1e0ff */
[----:B------:R-:W-:Y:S01]  /*00e0*/  IMAD.X R3, RZ, RZ, UR5, P0 ;  /* 0x00000005ff037e24 */ /* 0x000fe200080e06ff */
[----:B-1----:R-:W-:-:S04]  /*00f0*/  LEA R2, P0, R0, UR6, 0x2 ;  /* 0x0000000600027c11 */ /* 0x002fc8000f8010ff */
[----:B------:R-:W-:-:S05]  /*0100*/  LEA.HI.X R3, R0, UR7, R3, 0x2, P0 ;  /* 0x0000000700037c11 */ /* 0x000fca00080f1403 */
[----:B--2---:R-:W-:Y:S04]  /*0110*/  STG.E desc[UR8][R2.64], R5 ;  /* 0x0000000502007986 */ /* 0x004fe8000c101908 */
[----:B------:R-:W-:Y:S01]  /*0120*/  STG.E desc[UR8][R2.64+0x400], R5 ;  /* 0x0004000502007986 */ /* 0x000fe2000c101908 */
[----:B------:R-:W-:Y:S05]  /*0130*/  EXIT ;  /* 0x000000000000794d */ /* 0x000fea0003800000 */
.L_x_290:
[----:B------:R-:W0:Y:S01]  /*0140*/  S2R R0, SR_TID.X ;  /* 0x0000000000007919 */ /* 0x000e220000002100 */
[----:B------:R-:W-:Y:S01]  /*0150*/  IMAD.U32 R2, RZ, RZ, UR7 ;  /* 0x00000007ff027e24 */ /* 0x000fe2000f8e00ff */
[----:B------:R-:W1:Y:S01]  /*0160*/  LDCU.64 UR10, c[0x0][0x388] ;  /* 0x00007100ff0a77ac */ /* 0x000e620008000a00 */
[----:B------:R-:W-:Y:S01]  /*0170*/  IMAD.U32 R4, RZ, RZ, UR7 ;  /* 0x00000007ff047e24 */ /* 0x000fe2000f8e00ff */
[----:B0-----:R-:W-:-:S04]  /*0180*/  ISETP.LT.U32.AND P0, PT, R0, UR6, PT ;  /* 0x0000000600007c0c */ /* 0x001fc8000bf01070 */
[----:B------:R-:W-:Y:S01]  /*0190*/  ISETP.GT.U32.AND.EX P0, PT, R2, RZ, PT, P0 ;  /* 0x000000ff0200720c */ /* 0x000fe20003f04100 */
[C---:B------:R-:W-:Y:S01]  /*01a0*/  VIADD R2, R0.reuse, 0x100 ;  /* 0x0000010000027836 */ /* 0x040fe20000000000 */
[----:B------:R-:W-:-:S04]  /*01b0*/  IADD3 R0, P2, PT, R0, UR4, RZ ;  /* 0x0000000400007c10 */ /* 0x000fc8000ff5e0ff */
[----:B------:R-:W-:Y:S01]  /*01c0*/  ISETP.LT.U32.AND P1, PT, R2, UR6, PT ;  /* 0x0000000602007c0c */ /* 0x000fe2000bf21070 */
[----:B------:R-:W-:Y:S01]  /*01d0*/  IMAD.X R3, RZ, RZ, UR5, P2 ;  /* 0x00000005ff037e24 */ /* 0x000fe200090e06ff */
[----:B-1----:R-:W-:Y:S02]  /*01e0*/  LEA R2, P2, R0, UR10, 0x2 ;  /* 0x0000000a00027c11 */ /* 0x002fe4000f8410ff */
[----:B------:R-:W-:Y:S02]  /*01f0*/  ISETP.GT.U32.AND.EX P1, PT, R4, RZ, PT, P1 ;  /* 0x000000ff0400720c */ /* 0x000fe40003f24110 */
[----:B------:R-:W-:Y:S01]  /*0200*/  LEA.HI.X R3, R0, UR11, R3, 0x2, P2 ;  /* 0x0000000b00037c11 */ /* 0x000fe200090f1403 */
[----:B------:R-:W0:Y:S04]  /*0210*/  @P0 LDC R5, c[0x0][0x390] ;  /* 0x0000e400ff050b82 */ /* 0x000e280000000800 */
[----:B0-----:R0:W-:Y:S06]  /*0220*/  @P0 STG.E desc[UR8][R2.64], R5 ;  /* 0x0000000502000986 */ /* 0x0011ec000c101908 */
[----:B------:R-:W-:Y:S05]  /*0230*/  @!P1 EXIT ;  /* 0x000000000000994d */ /* 0x000fea0003800000 */
[----:B0-----:R-:W0:Y:S02]  /*0240*/  LDC R5, c[0x0][0x390] ;  /* 0x0000e400ff057b82 */ /* 0x001e240000000800 */
[----:B0-----:R-:W-:Y:S01]  /*0250*/  STG.E desc[UR8][R2.64+0x400], R5 ;  /* 0x0004000502007986 */ /* 0x001fe2000c101908 */
[----:B------:R-:W-:Y:S05]  /*0260*/  EXIT ;  /* 0x000000000000794d */ /* 0x000fea0003800000 */
.L_x_291:
        /* <DEDUP_REMOVED lines=9> */
.L_x_302:


//--------------------- .text._ZN3cub18CUB_300001_SM_10006detail8for_each13static_kernelINS2_12policy_hub_t12policy_500_tEmN6thrust24THRUST_300001_SM_1000_NS8cuda_cub20__uninitialized_fill7functorINS7_10device_ptrIfEEfEEEEvT0_T1_ --------------------------
	.section	.text._ZN3cub18CUB_300001_SM_10006detail8for_each13static_kernelINS2_12policy_hub_t12policy_500_tEmN6thrust24THRUST_300001_SM_1000_NS8cuda_cub20__uninitialized_fill7functorINS7_10device_ptrIfEEfEEEEvT0_T1_,"ax",@progbits
	.align	128
        .global         _ZN3cub18CUB_300001_SM_10006detail8for_each13static_kernelINS2_12policy_hub_t12policy_500_tEmN6thrust24THRUST_300001_SM_1000_NS8cuda_cub20__uninitialized_fill7functorINS7_10device_ptrIfEEfEEEEvT0_T1_
        .type           _ZN3cub18CUB_300001_SM_10006detail8for_each13static_kernelINS2_12policy_hub_t12policy_500_tEmN6thrust24THRUST_300001_SM_1000_NS8cuda_cub20__uninitialized_fill7functorINS7_10device_ptrIfEEfEEEEvT0_T1_,@function
        .size           _ZN3cub18CUB_300001_SM_10006detail8for_each13static_kernelINS2_12policy_hub_t12policy_500_tEmN6thrust24THRUST_300001_SM_1000_NS8cuda_cub20__uninitialized_fill7functorINS7_10device_ptrIfEEfEEEEvT0_T1_,(.L_x_303 - _ZN3cub18CUB_300001_SM_10006detail8for_each13static_kernelINS2_12policy_hub_t12policy_500_tEmN6thrust24THRUST_300001_SM_1000_NS8cuda_cub20__uninitialized_fill7functorINS7_10device_ptrIfEEfEEEEvT0_T1_)
        .other          _ZN3cub18CUB_300001_SM_10006detail8for_each13static_kernelINS2_12policy_hub_t12policy_500_tEmN6thrust24THRUST_300001_SM_1000_NS8cuda_cub20__uninitialized_fill7functorINS7_10device_ptrIfEEfEEEEvT0_T1_,@"STO_CUDA_ENTRY STV_DEFAULT"
_ZN3cub18CUB_300001_SM_10006detail8for_each13static_kernelINS2_12policy_hub_t12policy_500_tEmN6thrust24THRUST_300001_SM_1000_NS8cuda_cub20__uninitialized_fill7functorINS7_10device_ptrIfEEfEEEEvT0_T1_:
.text._ZN3cub18CUB_300001_SM_10006detail8for_each13static_kernelINS2_12policy_hub_t12policy_500_tEmN6thrust24THRUST_300001_SM_1000_NS8cuda_cub20__uninitialized_fill7functorINS7_10device_ptrIfEEfEEEEvT0_T1_:
        /* <DEDUP_REMOVED lines=20> */
.L_x_292:
        /* <DEDUP_REMOVED lines=19> */
.L_x_293:
        /* <DEDUP_REMOVED lines=9> */
.L_x_303:


//--------------------- .text._ZN3cub18CUB_300001_SM_10006detail11EmptyKernelIvEEvv --------------------------
	.section	.text._ZN3cub18CUB_300001_SM_10006detail11EmptyKernelIvEEvv,"ax",@progbits
	.align	128
        .global         _ZN3cub18CUB_300001_SM_10006detail11EmptyKernelIvEEvv
        .type           _ZN3cub18CUB_300001_SM_10006detail11EmptyKernelIvEEvv,@function
        .size           _ZN3cub18CUB_300001_SM_10006detail11EmptyKernelIvEEvv,(.L_x_304 - _ZN3cub18CUB_300001_SM_10006detail11EmptyKernelIvEEvv)
        .other          _ZN3cub18CUB_300001_SM_10006detail11EmptyKernelIvEEvv,@"STO_CUDA_ENTRY STV_DEFAULT"
_ZN3cub18CUB_300001_SM_10006detail11EmptyKernelIvEEvv:
.text._ZN3cub18CUB_300001_SM_10006detail11EmptyKernelIvEEvv:
[----:B------:R-:W-:Y:S01]  /*0000*/  LDC R1, c[0x0][0x37c] ;  /* 0x0000df00ff017b82 */ /* 0x000fe20000000800 */
[----:B------:R-:W-:Y:S05]  /*0010*/  EXIT ;  /* 0x000000000000794d */ /* 0x000fea0003800000 */
.L_x_294:
        /* <DEDUP_REMOVED lines=14> */
.L_x_304:


//--------------------- .nv.shared.reserved.0     --------------------------
	.section	.nv.shared.reserved.0,"aw",@nobits
	.weak		__nv_reservedSMEM_offset_0_alias
	.size		__nv_reservedSMEM_offset_0_alias, 0, 64
	.other		__nv_reservedSMEM_offset_0_alias,@"STO_CUDA_RESERVED_SHARED STV_DEFAULT"
__nv_reservedSMEM_offset_0_alias:
	.zero		0
	.zero		64


//--------------------- .nv.global                --------------------------
	.section	.nv.global,"aw",@nobits
.nv.global:
	.type		_ZN34_INTERNAL_6aa53726_4_k_cu_2cf8e89a6thrust24THRUST_300001_SM_1000_NS12placeholders2_8E,@object
	.size		_ZN34_INTERNAL_6aa53726_4_k_cu_2cf8e89a6thrust24THRUST_300001_SM_1000_NS12placeholders2_8E,(_ZN34_INTERNAL_6aa53726_4_k_cu_2cf8e89a4cuda3std3__436_GLOBAL__N__6aa53726_4_k_cu_2cf8e89a6ignoreE - _ZN34_INTERNAL_6aa53726_4_k_cu_2cf8e89a6thrust24THRUST_300001_SM_1000_NS12placeholders2_8E)
_ZN34_INTERNAL_6aa53726_4_k_cu_2cf8e89a6thrust24THRUST_300001_SM_1000_NS12placeholders2_8E:
	.zero		1
	.type		_ZN34_INTERNAL_6aa53726_4_k_cu_2cf8e89a4cuda3std3__436_GLOBAL__N__6aa53726_4_k_cu_2cf8e89a6ignoreE,@object
	.size		_ZN34_INTERNAL_6aa53726_4_k_cu_2cf8e89a4cuda3std3__436_GLOBAL__N__6aa53726_4_k_cu_2cf8e89a6ignoreE,(_ZN34_INTERNAL_6aa53726_4_k_cu_2cf8e89a4cuda3std6ranges3__45__cpo4dataE - _ZN34_INTERNAL_6aa53726_4_k_cu_2cf8e89a4cuda3std3__436_GLOBAL__N__6aa53726_4_k_cu_2cf8e89a6ignoreE)
_ZN34_INTERNAL_6aa53726_4_k_cu_2cf8e89a4cuda3std3__436_GLOBAL__N__6aa53726_4_k_cu_2cf8e89a6ignoreE:
	.zero		1
	.type		_ZN34_INTERNAL_6aa53726_4_k_cu_2cf8e89a4cuda3std6ranges3__45__cpo4dataE,@object
	.size		_ZN34_INTERNAL_6aa53726_4_k_cu_2cf8e89a4cuda3std6ranges3__45__cpo4dataE,(_ZN34_INTERNAL_6aa53726_4_k_cu_2cf8e89a6thrust24THRUST_300001_SM_1000_NS6system3cpp3parE - _ZN34_INTERNAL_6aa53726_4_k_cu_2cf8e89a4cuda3std6ranges3__45__cpo4dataE)
_ZN34_INTERNAL_6aa53726_4_k_cu_2cf8e89a4cuda3std6ranges3__45__cpo4dataE:
	.zero		1
	.type		_ZN34_INTERNAL_6aa53726_4_k_cu_2cf8e89a6thrust24THRUST_300001_SM_1000_NS6system3cpp3parE,@object
	.size		_ZN34_INTERNAL_6aa53726_4_k_cu_2cf8e89a6thrust24THRUST_300001_SM_1000_NS6system3cpp3parE,(_ZN34_INTERNAL_6aa53726_4_k_cu_2cf8e89a4cuda3std3__45__cpo5beginE - _ZN34_INTERNAL_6aa53726_4_k_cu_2cf8e89a6thrust24THRUST_300001_SM_1000_NS6system3cpp3parE)
_ZN34_INTERNAL_6aa53726_4_k_cu_2cf8e89a6thrust24THRUST_300001_SM_1000_NS6system3cpp3parE:
	.zero		1
	.type		_ZN34_INTERNAL_6aa53726_4_k_cu_2cf8e89a4cuda3std3__45__cpo5beginE,@object
	.size		_ZN34_INTERNAL_6aa53726_4_k_cu_2cf8e89a4cuda3std3__45__cpo5beginE,(_ZN34_INTERNAL_6aa53726_4_k_cu_2cf8e89a4cuda3std6ranges3__45__cpo5beginE - _ZN34_INTERNAL_6aa53726_4_k_cu_2cf8e89a4cuda3std3__45__cpo5beginE)
_ZN34_INTERNAL_6aa53726_4_k_cu_2cf8e89a4cuda3std3__45__cpo5beginE:
	.zero		1
	.type		_ZN34_INTERNAL_6aa53726_4_k_cu_2cf8e89a4cuda3std6ranges3__45__cpo5beginE,@object
	.size		_ZN34_INTERNAL_6aa53726_4_k_cu_2cf8e89a4cuda3std6ranges3__45__cpo5beginE,(_ZN34_INTERNAL_6aa53726_4_k_cu_2cf8e89a6thrust24THRUST_300001_SM_1000_NS6deviceE - _ZN34_INTERNAL_6aa53726_4_k_cu_2cf8e89a4cuda3std6ranges3__45__cpo5beginE)
_ZN34_INTERNAL_6aa53726_4_k_cu_2cf8e89a4cuda3std6ranges3__45__cpo5beginE:
	.zero		1
	.type		_ZN34_INTERNAL_6aa53726_4_k_cu_2cf8e89a6thrust24THRUST_300001_SM_1000_NS6deviceE,@object
	.size		_ZN34_INTERNAL_6aa53726_4_k_cu_2cf8e89a6thrust24THRUST_300001_SM_1000_NS6deviceE,(_ZN34_INTERNAL_6aa53726_4_k_cu_2cf8e89a4cuda3std3__47nulloptE - _ZN34_INTERNAL_6aa53726_4_k_cu_2cf8e89a6thrust24THRUST_300001_SM_1000_NS6deviceE)
_ZN34_INTERNAL_6aa53726_4_k_cu_2cf8e89a6thrust24THRUST_300001_SM_1000_NS6deviceE:
	.zero		1
	.type		_ZN34_INTERNAL_6aa53726_4_k_cu_2cf8e89a4cuda3std3__47nulloptE,@object
	.size		_ZN34_INTERNAL_6aa53726_4_k_cu_2cf8e89a4cuda3std3__47nulloptE,(_ZN34_INTERNAL_6aa53726_4_k_cu_2cf8e89a4cuda3std6ranges3__45__cpo8distanceE - _ZN34_INTERNAL_6aa53726_4_k_cu_2cf8e89a4cuda3std3__47nulloptE)
_ZN34_INTERNAL_6aa53726_4_k_cu_2cf8e89a4cuda3std3__47nulloptE:
	.zero		1
	.type		_ZN34_INTERNAL_6aa53726_4_k_cu_2cf8e89a4cuda3std6ranges3__45__cpo8distanceE,@object
	.size		_ZN34_INTERNAL_6aa53726_4_k_cu_2cf8e89a4cuda3std6ranges3__45__cpo8distanceE,(_ZN34_INTERNAL_6aa53726_4_k_cu_2cf8e89a6thrust24THRUST_300001_SM_1000_NS12placeholders2_4E - _ZN34_INTERNAL_6aa53726_4_k_cu_2cf8e89a4cuda3std6ranges3__45__cpo8distanceE)
_ZN34_INTERNAL_6aa53726_4_k_cu_2cf8e89a4cuda3std6ranges3__45__cpo8distanceE:
	.zero		1
	.type		_ZN34_INTERNAL_6aa53726_4_k_cu_2cf8e89a6thrust24THRUST_300001_SM_1000_NS12placeholders2_4E,@object
	.size		_ZN34_INTERNAL_6aa53726_4_k_cu_2cf8e89a6thrust24THRUST_300001_SM_1000_NS12placeholders2_4E,(_ZN34_INTERNAL_6aa53726_4_k_cu_2cf8e89a4cuda3std3__45__cpo6rbeginE - _ZN34_INTERNAL_6aa53726_4_k_cu_2cf8e89a6thrust24THRUST_300001_SM_1000_NS12placeholders2_4E)
_ZN34_INTERNAL_6aa53726_4_k_cu_2cf8e89a6thrust24THRUST_300001_SM_1000_NS12placeholders2_4E:
	.zero		1
	.type		_ZN34_INTERNAL_6aa53726_4_k_cu_2cf8e89a4cuda3std3__45__cpo6rbeginE,@object
	.size		_ZN34_INTERNAL_6aa53726_4_k_cu_2cf8e89a4cuda3std3__45__cpo6rbeginE,(_ZN34_INTERNAL_6aa53726_4_k_cu_2cf8e89a4cuda3std6ranges3__45__cpo7advanceE - _ZN34_INTERNAL_6aa53726_4_k_cu_2cf8e89a4cuda3std3__45__cpo6rbeginE)
_ZN34_INTERNAL_6aa53726_4_k_cu_2cf8e89a4cuda3std3__45__cpo6rbeginE:
	.zero		1
	.type		_ZN34_INTERNAL_6aa53726_4_k_cu_2cf8e89a4cuda3std6ranges3__45__cpo7advanceE,@object
	.size		_ZN34_INTERNAL_6aa53726_4_k_cu_2cf8e89a4cuda3std6ranges3__45__cpo7advanceE,(_ZN34_INTERNAL_6aa53726_4_k_cu_2cf8e89a6thrust24THRUST_300001_SM_1000_NS12placeholders3_10E - _ZN34_INTERNAL_6aa53726_4_k_cu_2cf8e89a4cuda3std6ranges3__45__cpo7advanceE)
_ZN34_INTERNAL_6aa53726_4_k_cu_2cf8e89a4cuda3std6ranges3__45__cpo7advanceE:
	.zero		1
	.type		_ZN34_INTERNAL_6aa53726_4_k_cu_2cf8e89a6thrust24THRUST_300001_SM_1000_NS12placeholders3_10E,@object
	.size		_ZN34_INTERNAL_6aa53726_4_k_cu_2cf8e89a6thrust24THRUST_300001_SM_1000_NS12placeholders3_10E,(_ZN34_INTERNAL_6aa53726_4_k_cu_2cf8e89a4cuda3std3__48in_placeE - _ZN34_INTERNAL_6aa53726_4_k_cu_2cf8e89a6thrust24THRUST_300001_SM_1000_NS12placeholders3_10E)
_ZN34_INTERNAL_6aa53726_4_k_cu_2cf8e89a6thrust24THRUST_300001_SM_1000_NS12placeholders3_10E:
	.zero		1
	.type		_ZN34_INTERNAL_6aa53726_4_k_cu_2cf8e89a4cuda3std3__48in_placeE,@object
	.size		_ZN34_INTERNAL_6aa53726_4_k_cu_2cf8e89a4cuda3std3__48in_placeE,(_ZN34_INTERNAL_6aa53726_4_k_cu_2cf8e89a4cuda3std6ranges3__45__cpo4sizeE - _ZN34_INTERNAL_6aa53726_4_k_cu_2cf8e89a4cuda3std3__48in_placeE)
_ZN34_INTERNAL_6aa53726_4_k_cu_2cf8e89a4cuda3std3__48in_placeE:
	.zero		1
	.type		_ZN34_INTERNAL_6aa53726_4_k_cu_2cf8e89a4cuda3std6ranges3__45__cpo4sizeE,@object
	.size		_ZN34_INTERNAL_6aa53726_4_k_cu_2cf8e89a4cuda3std6ranges3__45__cpo4sizeE,(_ZN34_INTERNAL_6aa53726_4_k_cu_2cf8e89a6thrust24THRUST_300001_SM_1000_NS12placeholders2_2E - _ZN34_INTERNAL_6aa53726_4_k_cu_2cf8e89a4cuda3std6ranges3__45__cpo4sizeE)
_ZN34_INTERNAL_6aa53726_4_k_cu_2cf8e89a4cuda3std6ranges3__45__cpo4sizeE:
	.zero		1
	.type		_ZN34_INTERNAL_6aa53726_4_k_cu_2cf8e89a6thrust24THRUST_300001_SM_1000_NS12placeholders2_2E,@object
	.size		_ZN34_INTERNAL_6aa53726_4_k_cu_2cf8e89a6thrust24THRUST_300001_SM_1000_NS12placeholders2_2E,(_ZN34_INTERNAL_6aa53726_4_k_cu_2cf8e89a4cuda3std3__45__cpo6cbeginE - _ZN34_INTERNAL_6aa53726_4_k_cu_2cf8e89a6thrust24THRUST_300001_SM_1000_NS12placeholders2_2E)
_ZN34_INTERNAL_6aa53726_4_k_cu_2cf8e89a6thrust24THRUST_300001_SM_1000_NS12placeholders2_2E:
	.zero		1
	.type		_ZN34_INTERNAL_6aa53726_4_k_cu_2cf8e89a4cuda3std3__45__cpo6cbeginE,@object
	.size		_ZN34_INTERNAL_6aa53726_4_k_cu_2cf8e89a4cuda3std3__45__cpo6cbeginE,(_ZN34_INTERNAL_6aa53726_4_k_cu_2cf8e89a4cuda3std6ranges3__45__cpo6cbeginE - _ZN34_INTERNAL_6aa53726_4_k_cu_2cf8e89a4cuda3std3__45__cpo6cbeginE)
_ZN34_INTERNAL_6aa53726_4_k_cu_2cf8e89a4cuda3std3__45__cpo6cbeginE:
	.zero		1
	.type		_ZN34_INTERNAL_6aa53726_4_k_cu_2cf8e89a4cuda3std6ranges3__45__cpo6cbeginE,@object
	.size		_ZN34_INTERNAL_6aa53726_4_k_cu_2cf8e89a4cuda3std6ranges3__45__cpo6cbeginE,(_ZN34_INTERNAL_6aa53726_4_k_cu_2cf8e89a6thrust24THRUST_300001_SM_1000_NS12placeholders2_6E - _ZN34_INTERNAL_6aa53726_4_k_cu_2cf8e89a4cuda3std6ranges3__45__cpo6cbeginE)
_ZN34_INTERNAL_6aa53726_4_k_cu_2cf8e89a4cuda3std6ranges3__45__cpo6cbeginE:
	.zero		1
	.type		_ZN34_INTERNAL_6aa53726_4_k_cu_2cf8e89a6thrust24THRUST_300001_SM_1000_NS12placeholders2_6E,@object
	.size		_ZN34_INTERNAL_6aa53726_4_k_cu_2cf8e89a6thrust24THRUST_300001_SM_1000_NS12placeholders2_6E,(_ZN34_INTERNAL_6aa53726_4_k_cu_2cf8e89a4cuda3std3__45__cpo7crbeginE - _ZN34_INTERNAL_6aa53726_4_k_cu_2cf8e89a6thrust24THRUST_300001_SM_1000_NS12placeholders2_6E)
_ZN34_INTERNAL_6aa53726_4_k_cu_2cf8e89a6thrust24THRUST_300001_SM_1000_NS12placeholders2_6E:
	.zero		1
	.type		_ZN34_INTERNAL_6aa53726_4_k_cu_2cf8e89a4cuda3std3__45__cpo7crbeginE,@object
	.size		_ZN34_INTERNAL_6aa53726_4_k_cu_2cf8e89a4cuda3std3__45__cpo7crbeginE,(_ZN34_INTERNAL_6aa53726_4_k_cu_2cf8e89a4cuda3std6ranges3__45__cpo4nextE - _ZN34_INTERNAL_6aa53726_4_k_cu_2cf8e89a4cuda3std3__45__cpo7crbeginE)
_ZN34_INTERNAL_6aa53726_4_k_cu_2cf8e89a4cuda3std3__45__cpo7crbeginE:
	.zero		1
	.type		_ZN34_INTERNAL_6aa53726_4_k_cu_2cf8e89a4cuda3std6ranges3__45__cpo4nextE,@object
	.size		_ZN34_INTERNAL_6aa53726_4_k_cu_2cf8e89a4cuda3std6ranges3__45__cpo4nextE,(_ZN34_INTERNAL_6aa53726_4_k_cu_2cf8e89a4cuda3std6ranges3__45__cpo4swapE - _ZN34_INTERNAL_6aa53726_4_k_cu_2cf8e89a4cuda3std6ranges3__45__cpo4nextE)
_ZN34_INTERNAL_6aa53726_4_k_cu_2cf8e89a4cuda3std6ranges3__45__cpo4nextE:
	.zero		1
	.type		_ZN34_INTERNAL_6aa53726_4_k_cu_2cf8e89a4cuda3std6ranges3__45__cpo4swapE,@object
	.size		_ZN34_INTERNAL_6aa53726_4_k_cu_2cf8e89a4cuda3std6ranges3__45__cpo4swapE,(_ZN34_INTERNAL_6aa53726_4_k_cu_2cf8e89a6thrust24THRUST_300001_SM_1000_NS8cuda_cub10par_nosyncE - _ZN34_INTERNAL_6aa53726_4_k_cu_2cf8e89a4cuda3std6ranges3__45__cpo4swapE)
_ZN34_INTERNAL_6aa53726_4_k_cu_2cf8e89a4cuda3std6ranges3__45__cpo4swapE:
	.zero		1
	.type		_ZN34_INTERNAL_6aa53726_4_k_cu_2cf8e89a6thrust24THRUST_300001_SM_1000_NS8cuda_cub10par_nosyncE,@object
	.size		_ZN34_INTERNAL_6aa53726_4_k_cu_2cf8e89a6thrust24THRUST_300001_SM_1000_NS8cuda_cub10par_nosyncE,(_ZN34_INTERNAL_6aa53726_4_k_cu_2cf8e89a6thrust24THRUST_300001_SM_1000_NS3seqE - _ZN34_INTERNAL_6aa53726_4_k_cu_2cf8e89a6thrust24THRUST_300001_SM_1000_NS8cuda_cub10par_nosyncE)
_ZN34_INTERNAL_6aa53726_4_k_cu_2cf8e89a6thrust24THRUST_300001_SM_1000_NS8cuda_cub10par_nosyncE:
	.zero		1
	.type		_ZN34_INTERNAL_6aa53726_4_k_cu_2cf8e89a6thrust24THRUST_300001_SM_1000_NS3seqE,@object
	.size		_ZN34_INTERNAL_6aa53726_4_k_cu_2cf8e89a6thrust24THRUST_300001_SM_1000_NS3seqE,(_ZN34_INTERNAL_6aa53726_4_k_cu_2cf8e89a4cuda3std3__420unreachable_sentinelE - _ZN34_INTERNAL_6aa53726_4_k_cu_2cf8e89a6thrust24THRUST_300001_SM_1000_NS3seqE)
_ZN34_INTERNAL_6aa53726_4_k_cu_2cf8e89a6thrust24THRUST_300001_SM_1000_NS3seqE:
	.zero		1
	.type		_ZN34_INTERNAL_6aa53726_4_k_cu_2cf8e89a4cuda3std3__420unreachable_sentinelE,@object
	.size		_ZN34_INTERNAL_6aa53726_4_k_cu_2cf8e89a4cuda3std3__420unreachable_sentinelE,(_ZN34_INTERNAL_6aa53726_4_k_cu_2cf8e89a4cuda3std6ranges3__45__cpo5ssizeE - _ZN34_INTERNAL_6aa53726_4_k_cu_2cf8e89a4cuda3std3__420unreachable_sentinelE)
_ZN34_INTERNAL_6aa53726_4_k_cu_2cf8e89a4cuda3std3__420unreachable_sentinelE:
	.zero		1
	.type		_ZN34_INTERNAL_6aa53726_4_k_cu_2cf8e89a4cuda3std6ranges3__45__cpo5ssizeE,@object
	.size		_ZN34_INTERNAL_6aa53726_4_k_cu_2cf8e89a4cuda3std6ranges3__45__cpo5ssizeE,(_ZN34_INTERNAL_6aa53726_4_k_cu_2cf8e89a6thrust24THRUST_300001_SM_1000_NS12placeholders2_3E - _ZN34_INTERNAL_6aa53726_4_k_cu_2cf8e89a4cuda3std6ranges3__45__cpo5ssizeE)
_ZN34_INTERNAL_6aa53726_4_k_cu_2cf8e89a4cuda3std6ranges3__45__cpo5ssizeE:
	.zero		1
	.type		_ZN34_INTERNAL_6aa53726_4_k_cu_2cf8e89a6thrust24THRUST_300001_SM_1000_NS12placeholders2_3E,@object
	.size		_ZN34_INTERNAL_6aa53726_4_k_cu_2cf8e89a6thrust24THRUST_300001_SM_1000_NS12placeholders2_3E,(_ZN34_INTERNAL_6aa53726_4_k_cu_2cf8e89a4cuda3std3__45__cpo4cendE - _ZN34_INTERNAL_6aa53726_4_k_cu_2cf8e89a6thrust24THRUST_300001_SM_1000_NS12placeholders2_3E)
_ZN34_INTERNAL_6aa53726_4_k_cu_2cf8e89a6thrust24THRUST_300001_SM_1000_NS12placeholders2_3E:
	.zero		1
	.type		_ZN34_INTERNAL_6aa53726_4_k_cu_2cf8e89a4cuda3std3__45__cpo4cendE,@object
	.size		_ZN34_INTERNAL_6aa53726_4_k_cu_2cf8e89a4cuda3std3__45__cpo4cendE,(_ZN34_INTERNAL_6aa53726_4_k_cu_2cf8e89a4cuda3std6ranges3__45__cpo4cendE - _ZN34_INTERNAL_6aa53726_4_k_cu_2cf8e89a4cuda3std3__45__cpo4cendE)
_ZN34_INTERNAL_6aa53726_4_k_cu_2cf8e89a4cuda3std3__45__cpo4cendE:
	.zero		1
	.type		_ZN34_INTERNAL_6aa53726_4_k_cu_2cf8e89a4cuda3std6ranges3__45__cpo4cendE,@object
	.size		_ZN34_INTERNAL_6aa53726_4_k_cu_2cf8e89a4cuda3std6ranges3__45__cpo4cendE,(_ZN34_INTERNAL_6aa53726_4_k_cu_2cf8e89a6thrust24THRUST_300001_SM_1000_NS12placeholders2_7E - _ZN34_INTERNAL_6aa53726_4_k_cu_2cf8e89a4cuda3std6ranges3__45__cpo4cendE)
_ZN34_INTERNAL_6aa53726_4_k_cu_2cf8e89a4cuda3std6ranges3__45__cpo4cendE:
	.zero		1
	.type		_ZN34_INTERNAL_6aa53726_4_k_cu_2cf8e89a6thrust24THRUST_300001_SM_1000_NS12placeholders2_7E,@object
	.size		_ZN34_INTERNAL_6aa53726_4_k_cu_2cf8e89a6thrust24THRUST_300001_SM_1000_NS12placeholders2_7E,(_ZN34_INTERNAL_6aa53726_4_k_cu_2cf8e89a4cuda3std3__45__cpo5crendE - _ZN34_INTERNAL_6aa53726_4_k_cu_2cf8e89a6thrust24THRUST_300001_SM_1000_NS12placeholders2_7E)
_ZN34_INTERNAL_6aa53726_4_k_cu_2cf8e89a6thrust24THRUST_300001_SM_1000_NS12placeholders2_7E:
	.zero		1
	.type		_ZN34_INTERNAL_6aa53726_4_k_cu_2cf8e89a4cuda3std3__45__cpo5crendE,@object
	.size		_ZN34_INTERNAL_6aa53726_4_k_cu_2cf8e89a4cuda3std3__45__cpo5crendE,(_ZN34_INTERNAL_6aa53726_4_k_cu_2cf8e89a4cuda3std6ranges3__45__cpo4prevE - _ZN34_INTERNAL_6aa53726_4_k_cu_2cf8e89a4cuda3std3__45__cpo5crendE)
_ZN34_INTERNAL_6aa53726_4_k_cu_2cf8e89a4cuda3std3__45__cpo5crendE:
	.zero		1
	.type		_ZN34_INTERNAL_6aa53726_4_k_cu_2cf8e89a4cuda3std6ranges3__45__cpo4prevE,@object
	.size		_ZN34_INTERNAL_6aa53726_4_k_cu_2cf8e89a4cuda3std6ranges3__45__cpo4prevE,(_ZN34_INTERNAL_6aa53726_4_k_cu_2cf8e89a4cuda3std6ranges3__45__cpo9iter_moveE - _ZN34_INTERNAL_6aa53726_4_k_cu_2cf8e89a4cuda3std6ranges3__45__cpo4prevE)
_ZN34_INTERNAL_6aa53726_4_k_cu_2cf8e89a4cuda3std6ranges3__45__cpo4prevE:
	.zero		1
	.type		_ZN34_INTERNAL_6aa53726_4_k_cu_2cf8e89a4cuda3std6ranges3__45__cpo9iter_moveE,@object
	.size		_ZN34_INTERNAL_6aa53726_4_k_cu_2cf8e89a4cuda3std6ranges3__45__cpo9iter_moveE,(_ZN34_INTERNAL_6aa53726_4_k_cu_2cf8e89a6thrust24THRUST_300001_SM_1000_NS6system6detail10sequential3seqE - _ZN34_INTERNAL_6aa53726_4_k_cu_2cf8e89a4cuda3std6ranges3__45__cpo9iter_moveE)
_ZN34_INTERNAL_6aa53726_4_k_cu_2cf8e89a4cuda3std6ranges3__45__cpo9iter_moveE:
	.zero		1
	.type		_ZN34_INTERNAL_6aa53726_4_k_cu_2cf8e89a6thrust24THRUST_300001_SM_1000_NS6system6detail10sequential3seqE,@object
	.size		_ZN34_INTERNAL_6aa53726_4_k_cu_2cf8e89a6thrust24THRUST_300001_SM_1000_NS6system6detail10sequential3seqE,(_ZN34_INTERNAL_6aa53726_4_k_cu_2cf8e89a6thrust24THRUST_300001_SM_1000_NS12placeholders2_9E - _ZN34_INTERNAL_6aa53726_4_k_cu_2cf8e89a6thrust24THRUST_300001_SM_1000_NS6system6detail10sequential3seqE)
_ZN34_INTERNAL_6aa53726_4_k_cu_2cf8e89a6thrust24THRUST_300001_SM_1000_NS6system6detail10sequential3seqE:
	.zero		1
	.type		_ZN34_INTERNAL_6aa53726_4_k_cu_2cf8e89a6thrust24THRUST_300001_SM_1000_NS12placeholders2_9E,@object
	.size		_ZN34_INTERNAL_6aa53726_4_k_cu_2cf8e89a6thrust24THRUST_300001_SM_1000_NS12placeholders2_9E,(_ZN34_INTERNAL_6aa53726_4_k_cu_2cf8e89a4cuda3std3__419piecewise_constructE - _ZN34_INTERNAL_6aa53726_4_k_cu_2cf8e89a6thrust24THRUST_300001_SM_1000_NS12placeholders2_9E)
_ZN34_INTERNAL_6aa53726_4_k_cu_2cf8e89a6thrust24THRUST_300001_SM_1000_NS12placeholders2_9E:
	.zero		1
	.type		_ZN34_INTERNAL_6aa53726_4_k_cu_2cf8e89a4cuda3std3__419piecewise_constructE,@object
	.size		_ZN34_INTERNAL_6aa53726_4_k_cu_2cf8e89a4cuda3std3__419piecewise_constructE,(_ZN34_INTERNAL_6aa53726_4_k_cu_2cf8e89a4cuda3std6ranges3__45__cpo5cdataE - _ZN34_INTERNAL_6aa53726_4_k_cu_2cf8e89a4cuda3std3__419piecewise_constructE)
_ZN34_INTERNAL_6aa53726_4_k_cu_2cf8e89a4cuda3std3__419piecewise_constructE:
	.zero		1
	.type		_ZN34_INTERNAL_6aa53726_4_k_cu_2cf8e89a4cuda3std6ranges3__45__cpo5cdataE,@object
	.size		_ZN34_INTERNAL_6aa53726_4_k_cu_2cf8e89a4cuda3std6ranges3__45__cpo5cdataE,(_ZN34_INTERNAL_6aa53726_4_k_cu_2cf8e89a6thrust24THRUST_300001_SM_1000_NS12placeholders2_1E - _ZN34_INTERNAL_6aa53726_4_k_cu_2cf8e89a4cuda3std6ranges3__45__cpo5cdataE)
_ZN34_INTERNAL_6aa53726_4_k_cu_2cf8e89a4cuda3std6ranges3__45__cpo5cdataE:
	.zero		1
	.type		_ZN34_INTERNAL_6aa53726_4_k_cu_2cf8e89a6thrust24THRUST_300001_SM_1000_NS12placeholders2_1E,@object
	.size		_ZN34_INTERNAL_6aa53726_4_k_cu_2cf8e89a6thrust24THRUST_300001_SM_1000_NS12placeholders2_1E,(_ZN34_INTERNAL_6aa53726_4_k_cu_2cf8e89a4cuda3std3__45__cpo3endE - _ZN34_INTERNAL_6aa53726_4_k_cu_2cf8e89a6thrust24THRUST_300001_SM_1000_NS12placeholders2_1E)
_ZN34_INTERNAL_6aa53726_4_k_cu_2cf8e89a6thrust24THRUST_300001_SM_1000_NS12placeholders2_1E:
	.zero		1
	.type		_ZN34_INTERNAL_6aa53726_4_k_cu_2cf8e89a4cuda3std3__45__cpo3endE,@object
	.size		_ZN34_INTERNAL_6aa53726_4_k_cu_2cf8e89a4cuda3std3__45__cpo3endE,(_ZN34_INTERNAL_6aa53726_4_k_cu_2cf8e89a4cuda3std6ranges3__45__cpo3endE - _ZN34_INTERNAL_6aa53726_4_k_cu_2cf8e89a4cuda3std3__45__cpo3endE)
_ZN34_INTERNAL_6aa53726_4_k_cu_2cf8e89a4cuda3std3__45__cpo3endE:
	.zero		1
	.type		_ZN34_INTERNAL_6aa53726_4_k_cu_2cf8e89a4cuda3std6ranges3__45__cpo3endE,@object
	.size		_ZN34_INTERNAL_6aa53726_4_k_cu_2cf8e89a4cuda3std6ranges3__45__cpo3endE,(_ZN34_INTERNAL_6aa53726_4_k_cu_2cf8e89a6thrust24THRUST_300001_SM_1000_NS12placeholders2_5E - _ZN34_INTERNAL_6aa53726_4_k_cu_2cf8e89a4cuda3std6ranges3__45__cpo3endE)
_ZN34_INTERNAL_6aa53726_4_k_cu_2cf8e89a4cuda3std6ranges3__45__cpo3endE:
	.zero		1
	.type		_ZN34_INTERNAL_6aa53726_4_k_cu_2cf8e89a6thrust24THRUST_300001_SM_1000_NS12placeholders2_5E,@object
	.size		_ZN34_INTERNAL_6aa53726_4_k_cu_2cf8e89a6thrust24THRUST_300001_SM_1000_NS12placeholders2_5E,(_ZN34_INTERNAL_6aa53726_4_k_cu_2cf8e89a4cuda3std3__45__cpo4rendE - _ZN34_INTERNAL_6aa53726_4_k_cu_2cf8e89a6thrust24THRUST_300001_SM_1000_NS12placeholders2_5E)
_ZN34_INTERNAL_6aa53726_4_k_cu_2cf8e89a6thrust24THRUST_300001_SM_1000_NS12placeholders2_5E:
	.zero		1
	.type		_ZN34_INTERNAL_6aa53726_4_k_cu_2cf8e89a4cuda3std3__45__cpo4rendE,@object
	.size		_ZN34_INTERNAL_6aa53726_4_k_cu_2cf8e89a4cuda3std3__45__cpo4rendE,(_ZN34_INTERNAL_6aa53726_4_k_cu_2cf8e89a4cuda3std6ranges3__45__cpo9iter_swapE - _ZN34_INTERNAL_6aa53726_4_k_cu_2cf8e89a4cuda3std3__45__cpo4rendE)
_ZN34_INTERNAL_6aa53726_4_k_cu_2cf8e89a4cuda3std3__45__cpo4rendE:
	.zero		1
	.type		_ZN34_INTERNAL_6aa53726_4_k_cu_2cf8e89a4cuda3std6ranges3__45__cpo9iter_swapE,@object
	.size		_ZN34_INTERNAL_6aa53726_4_k_cu_2cf8e89a4cuda3std6ranges3__45__cpo9iter_swapE,(_ZN34_INTERNAL_6aa53726_4_k_cu_2cf8e89a4cuda3std3__48unexpectE - _ZN34_INTERNAL_6aa53726_4_k_cu_2cf8e89a4cuda3std6ranges3__45__cpo9iter_swapE)
_ZN34_INTERNAL_6aa53726_4_k_cu_2cf8e89a4cuda3std6ranges3__45__cpo9iter_swapE:
	.zero		1
	.type		_ZN34_INTERNAL_6aa53726_4_k_cu_2cf8e89a4cuda3std3__48unexpectE,@object
	.size		_ZN34_INTERNAL_6aa53726_4_k_cu_2cf8e89a4cuda3std3__48unexpectE,(_ZN34_INTERNAL_6aa53726_4_k_cu_2cf8e89a6thrust24THRUST_300001_SM_1000_NS8cuda_cub3parE - _ZN34_INTERNAL_6aa53726_4_k_cu_2cf8e89a4cuda3std3__48unexpectE)
_ZN34_INTERNAL_6aa53726_4_k_cu_2cf8e89a4cuda3std3__48unexpectE:
	.zero		1
	.type		_ZN34_INTERNAL_6aa53726_4_k_cu_2cf8e89a6thrust24THRUST_300001_SM_1000_NS8cuda_cub3parE,@object
	.size		_ZN34_INTERNAL_6aa53726_4_k_cu_2cf8e89a6thrust24THRUST_300001_SM_1000_NS8cuda_cub3parE,(.L_29 - _ZN34_INTERNAL_6aa53726_4_k_cu_2cf8e89a6thrust24THRUST_300001_SM_1000_NS8cuda_cub3parE)
_ZN34_INTERNAL_6aa53726_4_k_cu_2cf8e89a6thrust24THRUST_300001_SM_1000_NS8cuda_cub3parE:
	.zero		1
.L_29:


//--------------------- .nv.constant0._ZN3cub18CUB_300001_SM_10006detail9transform16transform_kernelINS2_10policy_hubILb1EN4cuda3std3__45tupleIJN6thrust24THRUST_300001_SM_1000_NS6detail15normal_iteratorINSA_10device_ptrIfEEEENSC_INSD_IiEEEEEEEE10policy1000El4MeanSF_JPfPiEEEvT0_iT1_T2_DpNS2_10kernel_argIT3_EE --------------------------
	.section	.nv.constant0._ZN3cub18CUB_300001_SM_10006detail9transform16transform_kernelINS2_10policy_hubILb1EN4cuda3std3__45tupleIJN6thrust24THRUST_300001_SM_1000_NS6detail15normal_iteratorINSA_10device_ptrIfEEEENSC_INSD_IiEEEEEEEE10policy1000El4MeanSF_JPfPiEEEvT0_iT1_T2_DpNS2_10kernel_argIT3_EE,"a",@progbits
	.sectionflags	@""
	.align	4
.nv.constant0._ZN3cub18CUB_300001_SM_10006detail9transform16transform_kernelINS2_10policy_hubILb1EN4cuda3std3__45tupleIJN6thrust24THRUST_300001_SM_1000_NS6detail15normal_iteratorINSA_10device_ptrIfEEEENSC_INSD_IiEEEEEEEE10policy1000El4MeanSF_JPfPiEEEvT0_iT1_T2_DpNS2_10kernel_argIT3_EE:
	.zero		952


//--------------------- .nv.constant0._ZN3cub18CUB_300001_SM_10006detail9transform16transform_kernelINS2_10policy_hubILb1EN4cuda3std3__45tupleIJN6thrust24THRUST_300001_SM_1000_NS6detail15normal_iteratorINSA_10device_ptrIfEEEENSC_INSD_IiEEEEEEEE10policy1000Ei4MeanSF_JPfPiEEEvT0_iT1_T2_DpNS2_10kernel_argIT3_EE --------------------------
	.section	.nv.constant0._ZN3cub18CUB_300001_SM_10006detail9transform16transform_kernelINS2_10policy_hubILb1EN4cuda3std3__45tupleIJN6thrust24THRUST_300001_SM_1000_NS6detail15normal_iteratorINSA_10device_ptrIfEEEENSC_INSD_IiEEEEEEEE10policy1000Ei4MeanSF_JPfPiEEEvT0_iT1_T2_DpNS2_10kernel_argIT3_EE,"a",@progbits
	.sectionflags	@""
	.align	4
.nv.constant0._ZN3cub18CUB_300001_SM_10006detail9transform16transform_kernelINS2_10policy_hubILb1EN4cuda3std3__45tupleIJN6thrust24THRUST_300001_SM_1000_NS6detail15normal_iteratorINSA_10device_ptrIfEEEENSC_INSD_IiEEEEEEEE10policy1000Ei4MeanSF_JPfPiEEEvT0_iT1_T2_DpNS2_10kernel_argIT3_EE:
	.zero		952


//--------------------- .nv.constant0._ZN3cub18CUB_300001_SM_10006detail9transform16transform_kernelINS2_10policy_hubILb1EN4cuda3std3__45tupleIJN6thrust24THRUST_300001_SM_1000_NS12zip_iteratorINS8_IJNSA_6detail15normal_iteratorINSA_10device_ptrIfEEEESG_NSD_INSE_IiEEEEEEEEEEEEE10policy1000El11SumAndCountNSB_INS8_IJSG_SI_EEEEEJSK_EEEvT0_iT1_T2_DpNS2_10kernel_argIT3_EE --------------------------
	.section	.nv.constant0._ZN3cub18CUB_300001_SM_10006detail9transform16transform_kernelINS2_10policy_hubILb1EN4cuda3std3__45tupleIJN6thrust24THRUST_300001_SM_1000_NS12zip_iteratorINS8_IJNSA_6detail15normal_iteratorINSA_10device_ptrIfEEEESG_NSD_INSE_IiEEEEEEEEEEEEE10policy1000El11SumAndCountNSB_INS8_IJSG_SI_EEEEEJSK_EEEvT0_iT1_T2_DpNS2_10kernel_argIT3_EE,"a",@progbits
	.sectionflags	@""
	.align	4
.nv.constant0._ZN3cub18CUB_300001_SM_10006detail9transform16transform_kernelINS2_10policy_hubILb1EN4cuda3std3__45tupleIJN6thrust24THRUST_300001_SM_1000_NS12zip_iteratorINS8_IJNSA_6detail15normal_iteratorINSA_10device_ptrIfEEEESG_NSD_INSE_IiEEEEEEEEEEEEE10policy1000El11SumAndCountNSB_INS8_IJSG_SI_EEEEEJSK_EEEvT0_iT1_T2_DpNS2_10kernel_argIT3_EE:
	.zero		976


//--------------------- .nv.constant0._ZN3cub18CUB_300001_SM_10006detail9transform16transform_kernelINS2_10policy_hubILb1EN4cuda3std3__45tupleIJN6thrust24THRUST_300001_SM_1000_NS12zip_iteratorINS8_IJNSA_6detail15normal_iteratorINSA_10device_ptrIfEEEESG_NSD_INSE_IiEEEEEEEEEEEEE10policy1000Ei11SumAndCountNSB_INS8_IJSG_SI_EEEEEJSK_EEEvT0_iT1_T2_DpNS2_10kernel_argIT3_EE --------------------------
	.section	.nv.constant0._ZN3cub18CUB_300001_SM_10006detail9transform16transform_kernelINS2_10policy_hubILb1EN4cuda3std3__45tupleIJN6thrust24THRUST_300001_SM_1000_NS12zip_iteratorINS8_IJNSA_6detail15normal_iteratorINSA_10device_ptrIfEEEESG_NSD_INSE_IiEEEEEEEEEEEEE10policy1000Ei11SumAndCountNSB_INS8_IJSG_SI_EEEEEJSK_EEEvT0_iT1_T2_DpNS2_10kernel_argIT3_EE,"a",@progbits
	.sectionflags	@""
	.align	4
.nv.constant0._ZN3cub18CUB_300001_SM_10006detail9transform16transform_kernelINS2_10policy_hubILb1EN4cuda3std3__45tupleIJN6thrust24THRUST_300001_SM_1000_NS12zip_iteratorINS8_IJNSA_6detail15normal_iteratorINSA_10device_ptrIfEEEESG_NSD_INSE_IiEEEEEEEEEEEEE10policy1000Ei11SumAndCountNSB_INS8_IJSG_SI_EEEEEJSK_EEEvT0_iT1_T2_DpNS2_10kernel_argIT3_EE:
	.zero		968


//--------------------- .nv.constant0._ZN3cub18CUB_300001_SM_10006detail8for_each13static_kernelINS2_12policy_hub_t12policy_500_tElN6thrust24THRUST_300001_SM_1000_NS8cuda_cub10__tabulate7functorINS7_6detail15normal_iteratorINS7_10device_ptrIiEEEENS7_6system6detail7generic6detail22compute_sequence_valueIivEElEEEEvT0_T1_ --------------------------
	.section	.nv.constant0._ZN3cub18CUB_300001_SM_10006detail8for_each13static_kernelINS2_12policy_hub_t12policy_500_tElN6thrust24THRUST_300001_SM_1000_NS8cuda_cub10__tabulate7functorINS7_6detail15normal_iteratorINS7_10device_ptrIiEEEENS7_6system6detail7generic6detail22compute_sequence_valueIivEElEEEEvT0_T1_,"a",@progbits
	.sectionflags	@""
	.align	4
.nv.constant0._ZN3cub18CUB_300001_SM_10006detail8for_each13static_kernelINS2_12policy_hub_t12policy_500_tElN6thrust24THRUST_300001_SM_1000_NS8cuda_cub10__tabulate7functorINS7_6detail15normal_iteratorINS7_10device_ptrIiEEEENS7_6system6detail7generic6detail22compute_sequence_valueIivEElEEEEvT0_T1_:
	.zero		920


//--------------------- .nv.constant0._ZN3cub18CUB_300001_SM_10006detail8for_each13static_kernelINS2_12policy_hub_t12policy_500_tEmN6thrust24THRUST_300001_SM_1000_NS8cuda_cub20__uninitialized_fill7functorINS7_10device_ptrIiEEiEEEEvT0_T1_ --------------------------
	.section	.nv.constant0._ZN3cub18CUB_300001_SM_10006detail8for_each13static_kernelINS2_12policy_hub_t12policy_500_tEmN6thrust24THRUST_300001_SM_1000_NS8cuda_cub20__uninitialized_fill7functorINS7_10device_ptrIiEEiEEEEvT0_T1_,"a",@progbits
	.sectionflags	@""
	.align	4
.nv.constant0._ZN3cub18CUB_300001_SM_10006detail8for_each13static_kernelINS2_12policy_hub_t12policy_500_tEmN6thrust24THRUST_300001_SM_1000_NS8cuda_cub20__uninitialized_fill7functorINS7_10device_ptrIiEEiEEEEvT0_T1_:
	.zero		920


//--------------------- .nv.constant0._ZN3cub18CUB_300001_SM_10006detail8for_each13static_kernelINS2_12policy_hub_t12policy_500_tEmN6thrust24THRUST_300001_SM_1000_NS8cuda_cub20__uninitialized_fill7functorINS7_10device_ptrIfEEfEEEEvT0_T1_ --------------------------
	.section	.nv.constant0._ZN3cub18CUB_300001_SM_10006detail8for_each13static_kernelINS2_12policy_hub_t12policy_500_tEmN6thrust24THRUST_300001_SM_1000_NS8cuda_cub20__uninitialized_fill7functorINS7_10device_ptrIfEEfEEEEvT0_T1_,"a",@progbits
	.sectionflags	@""
	.align	4
.nv.constant0._ZN3cub18CUB_300001_SM_10006detail8for_each13static_kernelINS2_12policy_hub_t12policy_500_tEmN6thrust24THRUST_300001_SM_1000_NS8cuda_cub20__uninitialized_fill7functorINS7_10device_ptrIfEEfEEEEvT0_T1_:
	.zero		920


//--------------------- .nv.constant0._ZN3cub18CUB_300001_SM_10006detail11EmptyKernelIvEEvv --------------------------
	.section	.nv.constant0._ZN3cub18CUB_300001_SM_10006detail11EmptyKernelIvEEvv,"a",@progbits
	.sectionflags	@""
	.align	4
.nv.constant0._ZN3cub18CUB_300001_SM_10006detail11EmptyKernelIvEEvv:
	.zero		896


//--------------------- SYMBOLS --------------------------

	.type		.nv.reservedSmem.offset0,@object
	.size		.nv.reservedSmem.offset0,0x4
